	.target	sm_90a

	.elftype	@"ET_EXEC"


//--------------------- .note.nv.tkinfo           --------------------------
	.section	.note.nv.tkinfo,"",@"SHT_NOTE"
	.sectionflags	@"SHF_NOTE_NV_TKINFO"
	.tkinfo
        /*0018*/ 	.word	0x00000002
        /*0030*/ 	.string	""
        /*0030*/ 	.string	"ptxas"
        /*0030*/ 	.string	"Cuda compilation tools, release 13.0, V13.0.88"
        /*0030*/ 	.string	"Build cuda_13.0.r13.0/compiler.36424714_0"
        /*0030*/ 	.string	"-arch sm_90a -m 64 "



//--------------------- .note.nv.cuinfo           --------------------------
	.section	.note.nv.cuinfo,"",@"SHT_NOTE"
	.sectionflags	@"SHF_NOTE_NV_CUINFO"
        /*0018*/ 	.short	0x0002
        /*001a*/ 	.short	0x005a
        /*001c*/ 	.short	0x0082
	.zero		2


//--------------------- .nv.info                  --------------------------
	.section	.nv.info,"",@"SHT_CUDA_INFO"
	.align	4


	//----- nvinfo : EIATTR_REGCOUNT
	.align		4
        /*0000*/ 	.byte	0x04, 0x2f
        /*0002*/ 	.short	(.L_12 - .L_11)
	.align		4
.L_11:
        /*0004*/ 	.word	index@(_ZN7cutlass13device_kernelINS_4gemm6kernel13GemmUniversalIN4cute5tupleIJiiiiEEENS1_10collective13CollectiveMmaINS1_37MainloopSm90TmaGmmaWarpSpecializedFP8ILi9ENS5_IJNS4_1CILi1EEESB_SB_EEENS1_35KernelTmaWarpSpecializedCooperativeEEENS5_IJNSA_ILi384EEESF_NSA_ILi32EEEEEENS_12float_e4m3_tENS5_IJlSB_lEEESI_SJ_NS4_8TiledMMAINS4_8MMA_AtomIJNS4_4SM904GMMA31MMA_64x192x32_F32E4M3E4M3_SS_TNILNSN_7ScaleInE1ELSP_1EEEEEENS4_6LayoutINS5_IJNSA_ILi2EEESB_SB_EEENS5_IJSB_NSA_ILi0EEESV_EEEEENS5_IJNS4_10UnderscoreESY_SY_EEEEENS4_13SM90_TMA_LOADENS4_14ComposedLayoutINS4_7SwizzleILi1ELi4ELi3EEENS4_18smem_ptr_flag_bitsILi8EEENSS_INS5_IJNSA_ILi8EEESG_EEENS5_IJSG_SB_EEEEEEEvNS4_8identityES11_S1B_vS1C_EENS_8epilogue10collective6detail29Sm90TmaWarpSpecializedAdapterINS1F_15DefaultEpilogueISI_SJ_SJ_NS1E_6thread17LinearCombinationISI_Li1EffLNS1J_9ScaleType4KindE0ELNS_15FloatRoundStyleE2ESI_EENS1_15EpilogueDefaultEEEEEvvEEEEvNT_6ParamsE)
        /*0008*/ 	.word	0x000000a8


	//----- nvinfo : EIATTR_FRAME_SIZE
	.align		4
.L_12:
        /*000c*/ 	.byte	0x04, 0x11
        /*000e*/ 	.short	(.L_14 - .L_13)
	.align		4
.L_13:
        /*0010*/ 	.word	index@(_ZN7cutlass13device_kernelINS_4gemm6kernel13GemmUniversalIN4cute5tupleIJiiiiEEENS1_10collective13CollectiveMmaINS1_37MainloopSm90TmaGmmaWarpSpecializedFP8ILi9ENS5_IJNS4_1CILi1EEESB_SB_EEENS1_35KernelTmaWarpSpecializedCooperativeEEENS5_IJNSA_ILi384EEESF_NSA_ILi32EEEEEENS_12float_e4m3_tENS5_IJlSB_lEEESI_SJ_NS4_8TiledMMAINS4_8MMA_AtomIJNS4_4SM904GMMA31MMA_64x192x32_F32E4M3E4M3_SS_TNILNSN_7ScaleInE1ELSP_1EEEEEENS4_6LayoutINS5_IJNSA_ILi2EEESB_SB_EEENS5_IJSB_NSA_ILi0EEESV_EEEEENS5_IJNS4_10UnderscoreESY_SY_EEEEENS4_13SM90_TMA_LOADENS4_14ComposedLayoutINS4_7SwizzleILi1ELi4ELi3EEENS4_18smem_ptr_flag_bitsILi8EEENSS_INS5_IJNSA_ILi8EEESG_EEENS5_IJSG_SB_EEEEEEEvNS4_8identityES11_S1B_vS1C_EENS_8epilogue10collective6detail29Sm90TmaWarpSpecializedAdapterINS1F_15DefaultEpilogueISI_SJ_SJ_NS1E_6thread17LinearCombinationISI_Li1EffLNS1J_9ScaleType4KindE0ELNS_15FloatRoundStyleE2ESI_EENS1_15EpilogueDefaultEEEEEvvEEEEvNT_6ParamsE)
        /*0014*/ 	.word	0x000014a8


	//----- nvinfo : EIATTR_MIN_STACK_SIZE
	.align		4
.L_14:
        /*0018*/ 	.byte	0x04, 0x12
        /*001a*/ 	.short	(.L_16 - .L_15)
	.align		4
.L_15:
        /*001c*/ 	.word	index@(_ZN7cutlass13device_kernelINS_4gemm6kernel13GemmUniversalIN4cute5tupleIJiiiiEEENS1_10collective13CollectiveMmaINS1_37MainloopSm90TmaGmmaWarpSpecializedFP8ILi9ENS5_IJNS4_1CILi1EEESB_SB_EEENS1_35KernelTmaWarpSpecializedCooperativeEEENS5_IJNSA_ILi384EEESF_NSA_ILi32EEEEEENS_12float_e4m3_tENS5_IJlSB_lEEESI_SJ_NS4_8TiledMMAINS4_8MMA_AtomIJNS4_4SM904GMMA31MMA_64x192x32_F32E4M3E4M3_SS_TNILNSN_7ScaleInE1ELSP_1EEEEEENS4_6LayoutINS5_IJNSA_ILi2EEESB_SB_EEENS5_IJSB_NSA_ILi0EEESV_EEEEENS5_IJNS4_10UnderscoreESY_SY_EEEEENS4_13SM90_TMA_LOADENS4_14ComposedLayoutINS4_7SwizzleILi1ELi4ELi3EEENS4_18smem_ptr_flag_bitsILi8EEENSS_INS5_IJNSA_ILi8EEESG_EEENS5_IJSG_SB_EEEEEEEvNS4_8identityES11_S1B_vS1C_EENS_8epilogue10collective6detail29Sm90TmaWarpSpecializedAdapterINS1F_15DefaultEpilogueISI_SJ_SJ_NS1E_6thread17LinearCombinationISI_Li1EffLNS1J_9ScaleType4KindE0ELNS_15FloatRoundStyleE2ESI_EENS1_15EpilogueDefaultEEEEEvvEEEEvNT_6ParamsE)
        /*0020*/ 	.word	0x000014a8
.L_16:


//--------------------- .nv.compat                --------------------------
	.section	.nv.compat,"",@"SHT_CUDA_COMPAT_INFO"
	.align	4
        /*0000*/ 	.byte	0x02, 0x09, 0x01, 0x00, 0x02, 0x02, 0x04, 0x00, 0x02, 0x05, 0x05, 0x00, 0x03, 0x07, 0x01, 0x01
        /*0010*/ 	.byte	0x02, 0x03, 0x01, 0x00, 0x02, 0x06, 0x01, 0x00, 0x04, 0x0b, 0x08, 0x00, 0x00, 0x00, 0x00, 0x00
        /*0020*/ 	.byte	0x00, 0x00, 0x00, 0x00


//--------------------- .nv.info._ZN7cutlass13device_kernelINS_4gemm6kernel13GemmUniversalIN4cute5tupleIJiiiiEEENS1_10collective13CollectiveMmaINS1_37MainloopSm90TmaGmmaWarpSpecializedFP8ILi9ENS5_IJNS4_1CILi1EEESB_SB_EEENS1_35KernelTmaWarpSpecializedCooperativeEEENS5_IJNSA_ILi384EEESF_NSA_ILi32EEEEEENS_12float_e4m3_tENS5_IJlSB_lEEESI_SJ_NS4_8TiledMMAINS4_8MMA_AtomIJNS4_4SM904GMMA31MMA_64x192x32_F32E4M3E4M3_SS_TNILNSN_7ScaleInE1ELSP_1EEEEEENS4_6LayoutINS5_IJNSA_ILi2EEESB_SB_EEENS5_IJSB_NSA_ILi0EEESV_EEEEENS5_IJNS4_10UnderscoreESY_SY_EEEEENS4_13SM90_TMA_LOADENS4_14ComposedLayoutINS4_7SwizzleILi1ELi4ELi3EEENS4_18smem_ptr_flag_bitsILi8EEENSS_INS5_IJNSA_ILi8EEESG_EEENS5_IJSG_SB_EEEEEEEvNS4_8identityES11_S1B_vS1C_EENS_8epilogue10collective6detail29Sm90TmaWarpSpecializedAdapterINS1F_15DefaultEpilogueISI_SJ_SJ_NS1E_6thread17LinearCombinationISI_Li1EffLNS1J_9ScaleType4KindE0ELNS_15FloatRoundStyleE2ESI_EENS1_15EpilogueDefaultEEEEEvvEEEEvNT_6ParamsE --------------------------
	.section	.nv.info._ZN7cutlass13device_kernelINS_4gemm6kernel13GemmUniversalIN4cute5tupleIJiiiiEEENS1_10collective13CollectiveMmaINS1_37MainloopSm90TmaGmmaWarpSpecializedFP8ILi9ENS5_IJNS4_1CILi1EEESB_SB_EEENS1_35KernelTmaWarpSpecializedCooperativeEEENS5_IJNSA_ILi384EEESF_NSA_ILi32EEEEEENS_12float_e4m3_tENS5_IJlSB_lEEESI_SJ_NS4_8TiledMMAINS4_8MMA_AtomIJNS4_4SM904GMMA31MMA_64x192x32_F32E4M3E4M3_SS_TNILNSN_7ScaleInE1ELSP_1EEEEEENS4_6LayoutINS5_IJNSA_ILi2EEESB_SB_EEENS5_IJSB_NSA_ILi0EEESV_EEEEENS5_IJNS4_10UnderscoreESY_SY_EEEEENS4_13SM90_TMA_LOADENS4_14ComposedLayoutINS4_7SwizzleILi1ELi4ELi3EEENS4_18smem_ptr_flag_bitsILi8EEENSS_INS5_IJNSA_ILi8EEESG_EEENS5_IJSG_SB_EEEEEEEvNS4_8identityES11_S1B_vS1C_EENS_8epilogue10collective6detail29Sm90TmaWarpSpecializedAdapterINS1F_15DefaultEpilogueISI_SJ_SJ_NS1E_6thread17LinearCombinationISI_Li1EffLNS1J_9ScaleType4KindE0ELNS_15FloatRoundStyleE2ESI_EENS1_15EpilogueDefaultEEEEEvvEEEEvNT_6ParamsE,"",@"SHT_CUDA_INFO"
	.sectionflags	@""
	.align	4


	//----- nvinfo : EIATTR_CUDA_API_VERSION
	.align		4
        /*0000*/ 	.byte	0x04, 0x37
        /*0002*/ 	.short	(.L_18 - .L_17)
.L_17:
        /*0004*/ 	.word	0x00000082


	//----- nvinfo : EIATTR_KPARAM_INFO
	.align		4
.L_18:
        /*0008*/ 	.byte	0x04, 0x17
        /*000a*/ 	.short	(.L_20 - .L_19)
.L_19:
        /*000c*/ 	.word	0x00000000
        /*0010*/ 	.short	0x0000
        /*0012*/ 	.short	0x0070
        /*0014*/ 	.byte	0x00, 0xf0, 0x01, 0x10


	//----- nvinfo : EIATTR_SPARSE_MMA_MASK
	.align		4
.L_20:
        /*0018*/ 	.byte	0x03, 0x50
        /*001a*/ 	.short	0x0000


	//----- nvinfo : EIATTR_MAXREG_COUNT
	.align		4
        /*001c*/ 	.byte	0x03, 0x1b
        /*001e*/ 	.short	0x00a8


	//----- nvinfo : EIATTR_NUM_BARRIERS
	.align		4
        /*0020*/ 	.byte	0x02, 0x4c
        /*0022*/ 	.byte	0x01
	.zero		1


	//----- nvinfo : EIATTR_ANNOTATIONS
	.align		4
        /*0024*/ 	.byte	0x04, 0x55
        /*0026*/ 	.short	(.L_22 - .L_21)


	//   ....[0]....
.L_21:
        /*0028*/ 	.word	0x00000001
        /*002c*/ 	.byte	0x80, 0x06, 0x00, 0x00, 0x01, 0x00, 0x00, 0x00, 0xa0, 0x06, 0x00, 0x00, 0x01, 0x00, 0x00, 0x00
        /* <DEDUP_REMOVED lines=77> */
        /*050c*/ 	.byte	0x50, 0x22, 0x00, 0x00, 0x01, 0x00, 0x00, 0x00, 0x60, 0x22, 0x00, 0x00


	//----- nvinfo : EIATTR_MERCURY_ISA_VERSION
	.align		4
.L_22:
        /*0518*/ 	.byte	0x03, 0x5f
        /*051a*/ 	.short	0x0101


	//----- nvinfo : EIATTR_INT_WARP_WIDE_INSTR_OFFSETS
	.align		4
        /*051c*/ 	.byte	0x04, 0x31
        /*051e*/ 	.short	(.L_24 - .L_23)


	//   ....[0]....
.L_23:
        /*0520*/ 	.word	0x00000540


	//   ....[1]....
        /*0524*/ 	.word	0x00000550


	//   ....[2]....
        /*0528*/ 	.word	0x00000690


	//----- nvinfo : EIATTR_COOP_GROUP_MASK_REGIDS
	.align		4
.L_24:
        /*052c*/ 	.byte	0x04, 0x29
        /*052e*/ 	.short	(.L_26 - .L_25)


	//   ....[0]....
.L_25:
        /*0530*/ 	.word	0xffffffff


	//   ....[1]....
        /*0534*/ 	.word	0xffffffff


	//   ....[2]....
        /*0538*/ 	.word	0xffffffff


	//   ....[3]....
        /*053c*/ 	.word	0xffffffff


	//   ....[4]....
        /*0540*/ 	.word	0xffffffff


	//----- nvinfo : EIATTR_COOP_GROUP_INSTR_OFFSETS
	.align		4
.L_26:
        /*0544*/ 	.byte	0x04, 0x28
        /*0546*/ 	.short	(.L_28 - .L_27)


	//   ....[0]....
.L_27:
        /*0548*/ 	.word	0x00000070


	//   ....[1]....
        /*054c*/ 	.word	0x00000080


	//   ....[2]....
        /*0550*/ 	.word	0x000001a0


	//   ....[3]....
        /*0554*/ 	.word	0x00000480


	//   ....[4]....
        /*0558*/ 	.word	0x00005090


	//----- nvinfo : EIATTR_REG_RECONFIG
	.align		4
.L_28:
        /*055c*/ 	.byte	0x01, 0x54
	.zero		2


	//----- nvinfo : EIATTR_MBARRIER_INSTR_OFFSETS
	.align		4
        /*0560*/ 	.byte	0x04, 0x39
        /*0562*/ 	.short	(.L_30 - .L_29)


	//   ....[0]....
.L_29:
        /*0564*/ 	.word	0x00000340
        /*0568*/ 	.word	0x000000ff
        /*056c*/ 	.word	0x00000000
        /*0570*/ 	.short	0x0100
        /*0572*/ 	.byte	0x09
	.zero		1


	//   ....[1]....
        /*0574*/ 	.word	0x00000350
        /*0578*/ 	.word	0x000000ff
        /*057c*/ 	.word	0x00000048
        /*0580*/ 	.short	0x0100
        /*0582*/ 	.byte	0x09
	.zero		1


	//   ....[2]....
        /*0584*/ 	.word	0x00000360
        /*0588*/ 	.word	0x000000ff
        /*058c*/ 	.word	0x00000008
        /*0590*/ 	.short	0x0100
        /*0592*/ 	.byte	0x09
	.zero		1


	//   ....[3]....
        /*0594*/ 	.word	0x00000370
        /*0598*/ 	.word	0x000000ff
        /*059c*/ 	.word	0x00000050
        /*05a0*/ 	.short	0x0100
        /*05a2*/ 	.byte	0x09
	.zero		1


	//   ....[4]....
        /*05a4*/ 	.word	0x00000380
        /*05a8*/ 	.word	0x000000ff
        /*05ac*/ 	.word	0x00000010
        /*05b0*/ 	.short	0x0100
        /*05b2*/ 	.byte	0x09
	.zero		1


	//   ....[5]....
        /*05b4*/ 	.word	0x00000390
        /*05b8*/ 	.word	0x000000ff
        /*05bc*/ 	.word	0x00000058
        /*05c0*/ 	.short	0x0100
        /*05c2*/ 	.byte	0x09
	.zero		1


	//   ....[6]....
        /*05c4*/ 	.word	0x000003a0
        /*05c8*/ 	.word	0x000000ff
        /*05cc*/ 	.word	0x00000018
        /*05d0*/ 	.short	0x0100
        /*05d2*/ 	.byte	0x09
	.zero		1


	//   ....[7]....
        /*05d4*/ 	.word	0x000003b0
        /*05d8*/ 	.word	0x000000ff
        /*05dc*/ 	.word	0x00000060
        /*05e0*/ 	.short	0x0100
        /*05e2*/ 	.byte	0x09
	.zero		1


	//   ....[8]....
        /*05e4*/ 	.word	0x000003c0
        /*05e8*/ 	.word	0x000000ff
        /*05ec*/ 	.word	0x00000020
        /*05f0*/ 	.short	0x0100
        /*05f2*/ 	.byte	0x09
	.zero		1


	//   ....[9]....
        /*05f4*/ 	.word	0x000003d0
        /*05f8*/ 	.word	0x000000ff
        /*05fc*/ 	.word	0x00000068
        /*0600*/ 	.short	0x0100
        /*0602*/ 	.byte	0x09
	.zero		1


	//   ....[10]....
        /*0604*/ 	.word	0x000003e0
        /*0608*/ 	.word	0x000000ff
        /*060c*/ 	.word	0x00000028
        /*0610*/ 	.short	0x0100
        /*0612*/ 	.byte	0x09
	.zero		1


	//   ....[11]....
        /*0614*/ 	.word	0x000003f0
        /*0618*/ 	.word	0x000000ff
        /*061c*/ 	.word	0x00000070
        /*0620*/ 	.short	0x0100
        /*0622*/ 	.byte	0x09
	.zero		1


	//   ....[12]....
        /*0624*/ 	.word	0x00000400
        /*0628*/ 	.word	0x000000ff
        /*062c*/ 	.word	0x00000030
        /*0630*/ 	.short	0x0100
        /*0632*/ 	.byte	0x09
	.zero		1


	//   ....[13]....
        /*0634*/ 	.word	0x00000410
        /*0638*/ 	.word	0x000000ff
        /*063c*/ 	.word	0x00000078
        /*0640*/ 	.short	0x0100
        /*0642*/ 	.byte	0x09
	.zero		1


	//   ....[14]....
        /*0644*/ 	.word	0x00000420
        /*0648*/ 	.word	0x000000ff
        /*064c*/ 	.word	0x00000038
        /*0650*/ 	.short	0x0100
        /*0652*/ 	.byte	0x09
	.zero		1


	//   ....[15]....
        /*0654*/ 	.word	0x00000430
        /*0658*/ 	.word	0x000000ff
        /*065c*/ 	.word	0x00000080
        /*0660*/ 	.short	0x0100
        /*0662*/ 	.byte	0x09
	.zero		1


	//   ....[16]....
        /*0664*/ 	.word	0x00000440
        /*0668*/ 	.word	0x000000ff
        /*066c*/ 	.word	0x00000040
        /*0670*/ 	.short	0x0100
        /*0672*/ 	.byte	0x09
	.zero		1


	//   ....[17]....
        /*0674*/ 	.word	0x00000450
        /*0678*/ 	.word	0x000000ff
        /*067c*/ 	.word	0x00000088
        /*0680*/ 	.short	0x0100
        /*0682*/ 	.byte	0x09
	.zero		1


	//   ....[18]....
        /*0684*/ 	.word	0x000006c0
        /*0688*/ 	.word	0x000000ff
        /*068c*/ 	.word	0x000000a0
        /*0690*/ 	.short	0x0100
        /*0692*/ 	.byte	0x06
	.zero		1


	//   ....[19]....
        /*0694*/ 	.word	0x000006d0
        /*0698*/ 	.word	0x000000ff
        /*069c*/ 	.word	0x000000a8
        /*06a0*/ 	.short	0x0100
        /*06a2*/ 	.byte	0x06
	.zero		1


	//   ....[20]....
        /*06a4*/ 	.word	0x00005480
        /*06a8*/ 	.word	0x000000ff
        /*06ac*/ 	.word	0x00000000
        /*06b0*/ 	.short	0x010a
        /*06b2*/ 	.byte	0x07
	.zero		1


	//   ....[21]....
        /*06b4*/ 	.word	0x000054e0
        /*06b8*/ 	.word	0x000000ff
        /*06bc*/ 	.word	0x00000000
        /*06c0*/ 	.short	0x010a
        /*06c2*/ 	.byte	0x07
	.zero		1


	//   ....[22]....
        /*06c4*/ 	.word	0x0000eab0
        /*06c8*/ 	.word	0x000000ff
        /*06cc*/ 	.word	0x00000000
        /*06d0*/ 	.short	0x010a
        /*06d2*/ 	.byte	0x09
	.zero		1


	//   ....[23]....
        /*06d4*/ 	.word	0x0000eaf0
        /*06d8*/ 	.word	0x000000ff
        /*06dc*/ 	.word	0x00000000
        /*06e0*/ 	.short	0x010a
        /*06e2*/ 	.byte	0x09
	.zero		1


	//   ....[24]....
        /*06e4*/ 	.word	0x0001aa10
        /*06e8*/ 	.word	0x000000ff
        /*06ec*/ 	.word	0x00000000
        /*06f0*/ 	.short	0x0101
        /*06f2*/ 	.byte	0x08
	.zero		1


	//   ....[25]....
        /*06f4*/ 	.word	0x00023680
        /*06f8*/ 	.word	0x000000ff
        /*06fc*/ 	.word	0x00000000
        /*0700*/ 	.short	0x0101
        /*0702*/ 	.byte	0x08
	.zero		1


	//   ....[26]....
        /*0704*/ 	.word	0x00063b20
        /*0708*/ 	.word	0x00000010
        /*070c*/ 	.word	0x00000048
        /*0710*/ 	.short	0x010a
        /*0712*/ 	.byte	0x3f
	.zero		1


	//   ....[27]....
        /*0714*/ 	.word	0x00063e50
        /*0718*/ 	.word	0x00000002
        /*071c*/ 	.word	0x000000a8
        /*0720*/ 	.short	0x0101
        /*0722*/ 	.byte	0x3f
	.zero		1


	//   ....[28]....
        /*0724*/ 	.word	0x00064620
        /*0728*/ 	.word	0x00000003
        /*072c*/ 	.word	0x00000000
        /*0730*/ 	.short	0x010a
        /*0732*/ 	.byte	0x3f
	.zero		1


	//   ....[29]....
        /*0734*/ 	.word	0x000646b0
        /*0738*/ 	.word	0x00000003
        /*073c*/ 	.word	0x00000000
        /*0740*/ 	.short	0x010a
        /*0742*/ 	.byte	0x3f
	.zero		1


	//   ....[30]....
        /*0744*/ 	.word	0x00064740
        /*0748*/ 	.word	0x00000003
        /*074c*/ 	.word	0x00000000
        /*0750*/ 	.short	0x010a
        /*0752*/ 	.byte	0x3f
	.zero		1


	//   ....[31]....
        /*0754*/ 	.word	0x000647d0
        /*0758*/ 	.word	0x00000003
        /*075c*/ 	.word	0x00000000
        /*0760*/ 	.short	0x010a
        /*0762*/ 	.byte	0x3f
	.zero		1


	//   ....[32]....
        /*0764*/ 	.word	0x00064860
        /*0768*/ 	.word	0x00000003
        /*076c*/ 	.word	0x00000000
        /*0770*/ 	.short	0x010a
        /*0772*/ 	.byte	0x3f
	.zero		1


	//   ....[33]....
        /*0774*/ 	.word	0x000648f0
        /*0778*/ 	.word	0x00000003
        /*077c*/ 	.word	0x00000000
        /*0780*/ 	.short	0x010a
        /*0782*/ 	.byte	0x3f
	.zero		1


	//   ....[34]....
        /*0784*/ 	.word	0x00064980
        /*0788*/ 	.word	0x00000003
        /*078c*/ 	.word	0x00000000
        /*0790*/ 	.short	0x010a
        /*0792*/ 	.byte	0x3f
	.zero		1


	//   ....[35]....
        /*0794*/ 	.word	0x00064a10
        /*0798*/ 	.word	0x00000003
        /*079c*/ 	.word	0x00000000
        /*07a0*/ 	.short	0x010a
        /*07a2*/ 	.byte	0x3f
	.zero		1


	//   ....[36]....
        /*07a4*/ 	.word	0x00064aa0
        /*07a8*/ 	.word	0x00000003
        /*07ac*/ 	.word	0x00000000
        /*07b0*/ 	.short	0x010a
        /*07b2*/ 	.byte	0x3f
	.zero		1


	//   ....[37]....
        /*07b4*/ 	.word	0x00064b10
        /*07b8*/ 	.word	0x00000010
        /*07bc*/ 	.word	0x00000000
        /*07c0*/ 	.short	0x010a
        /*07c2*/ 	.byte	0x3f
	.zero		1


	//   ....[38]....
        /*07c4*/ 	.word	0x00064b80
        /*07c8*/ 	.word	0x00000000
        /*07cc*/ 	.word	0x00000000
        /*07d0*/ 	.short	0x010a
        /*07d2*/ 	.byte	0x3f
	.zero		1


	//   ....[39]....
        /*07d4*/ 	.word	0x00064c60
        /*07d8*/ 	.word	0x00000010
        /*07dc*/ 	.word	0x00000048
        /*07e0*/ 	.short	0x010a
        /*07e2*/ 	.byte	0x3f
	.zero		1


	//   ....[40]....
        /*07e4*/ 	.word	0x00064d40
        /*07e8*/ 	.word	0x00000003
        /*07ec*/ 	.word	0x00000000
        /*07f0*/ 	.short	0x010a
        /*07f2*/ 	.byte	0x3f
	.zero		1


	//   ....[41]....
        /*07f4*/ 	.word	0x00064d90
        /*07f8*/ 	.word	0x00000003
        /*07fc*/ 	.word	0x00000000
        /*0800*/ 	.short	0x010a
        /*0802*/ 	.byte	0x3f
	.zero		1


	//   ....[42]....
        /*0804*/ 	.word	0x00064de0
        /*0808*/ 	.word	0x00000003
        /*080c*/ 	.word	0x00000000
        /*0810*/ 	.short	0x010a
        /*0812*/ 	.byte	0x3f
	.zero		1


	//   ....[43]....
        /*0814*/ 	.word	0x00064e30
        /*0818*/ 	.word	0x00000003
        /*081c*/ 	.word	0x00000000
        /*0820*/ 	.short	0x010a
        /*0822*/ 	.byte	0x3f
	.zero		1


	//   ....[44]....
        /*0824*/ 	.word	0x00064e80
        /*0828*/ 	.word	0x00000003
        /*082c*/ 	.word	0x00000000
        /*0830*/ 	.short	0x010a
        /*0832*/ 	.byte	0x3f
	.zero		1


	//   ....[45]....
        /*0834*/ 	.word	0x00064ed0
        /*0838*/ 	.word	0x00000003
        /*083c*/ 	.word	0x00000000
        /*0840*/ 	.short	0x010a
        /*0842*/ 	.byte	0x3f
	.zero		1


	//   ....[46]....
        /*0844*/ 	.word	0x00064f20
        /*0848*/ 	.word	0x00000003
        /*084c*/ 	.word	0x00000000
        /*0850*/ 	.short	0x010a
        /*0852*/ 	.byte	0x3f
	.zero		1


	//   ....[47]....
        /*0854*/ 	.word	0x00064f70
        /*0858*/ 	.word	0x00000003
        /*085c*/ 	.word	0x00000000
        /*0860*/ 	.short	0x010a
        /*0862*/ 	.byte	0x3f
	.zero		1


	//----- nvinfo : EIATTR_NUM_MBARRIERS
	.align		4
.L_30:
        /*0864*/ 	.byte	0x03, 0x38
        /*0866*/ 	.short	0x0014


	//----- nvinfo : EIATTR_EXIT_INSTR_OFFSETS
	.align		4
        /*0868*/ 	.byte	0x04, 0x1c
        /*086a*/ 	.short	(.L_32 - .L_31)


	//   ....[0]....
.L_31:
        /*086c*/ 	.word	0x00000730


	//   ....[1]....
        /*0870*/ 	.word	0x00001080


	//   ....[2]....
        /*0874*/ 	.word	0x00063140


	//   ....[3]....
        /*0878*/ 	.word	0x000637b0


	//   ....[4]....
        /*087c*/ 	.word	0x00064af0


	//----- nvinfo : EIATTR_MAX_THREADS
	.align		4
.L_32:
        /*0880*/ 	.byte	0x04, 0x05
        /*0882*/ 	.short	(.L_34 - .L_33)
.L_33:
        /*0884*/ 	.word	0x00000180
        /*0888*/ 	.word	0x00000001
        /*088c*/ 	.word	0x00000001


	//----- nvinfo : EIATTR_CRS_STACK_SIZE
	.align		4
.L_34:
        /*0890*/ 	.byte	0x04, 0x1e
        /*0892*/ 	.short	(.L_36 - .L_35)
.L_35:
        /*0894*/ 	.word	0x00000000


	//----- nvinfo : EIATTR_CBANK_PARAM_SIZE
	.align		4
.L_36:
        /*0898*/ 	.byte	0x03, 0x19
        /*089a*/ 	.short	0x0470


	//----- nvinfo : EIATTR_PARAM_CBANK
	.align		4
        /*089c*/ 	.byte	0x04, 0x0a
        /*089e*/ 	.short	(.L_38 - .L_37)
	.align		4
.L_37:
        /*08a0*/ 	.word	index@(.nv.constant0._ZN7cutlass13device_kernelINS_4gemm6kernel13GemmUniversalIN4cute5tupleIJiiiiEEENS1_10collective13CollectiveMmaINS1_37MainloopSm90TmaGmmaWarpSpecializedFP8ILi9ENS5_IJNS4_1CILi1EEESB_SB_EEENS1_35KernelTmaWarpSpecializedCooperativeEEENS5_IJNSA_ILi384EEESF_NSA_ILi32EEEEEENS_12float_e4m3_tENS5_IJlSB_lEEESI_SJ_NS4_8TiledMMAINS4_8MMA_AtomIJNS4_4SM904GMMA31MMA_64x192x32_F32E4M3E4M3_SS_TNILNSN_7ScaleInE1ELSP_1EEEEEENS4_6LayoutINS5_IJNSA_ILi2EEESB_SB_EEENS5_IJSB_NSA_ILi0EEESV_EEEEENS5_IJNS4_10UnderscoreESY_SY_EEEEENS4_13SM90_TMA_LOADENS4_14ComposedLayoutINS4_7SwizzleILi1ELi4ELi3EEENS4_18smem_ptr_flag_bitsILi8EEENSS_INS5_IJNSA_ILi8EEESG_EEENS5_IJSG_SB_EEEEEEEvNS4_8identityES11_S1B_vS1C_EENS_8epilogue10collective6detail29Sm90TmaWarpSpecializedAdapterINS1F_15DefaultEpilogueISI_SJ_SJ_NS1E_6thread17LinearCombinationISI_Li1EffLNS1J_9ScaleType4KindE0ELNS_15FloatRoundStyleE2ESI_EENS1_15EpilogueDefaultEEEEEvvEEEEvNT_6ParamsE)
        /*08a4*/ 	.short	0x0210
        /*08a6*/ 	.short	0x0470


	//----- nvinfo : EIATTR_SW_WAR
	.align		4
.L_38:
        /*08a8*/ 	.byte	0x04, 0x36
        /*08aa*/ 	.short	(.L_40 - .L_39)
.L_39:
        /*08ac*/ 	.word	0x00000008
.L_40:


//--------------------- .nv.callgraph             --------------------------
	.section	.nv.callgraph,"",@"SHT_CUDA_CALLGRAPH"
	.align	4
	.sectionentsize	8
	.align		4
        /*0000*/ 	.word	0x00000000
	.align		4
        /*0004*/ 	.word	0xffffffff
	.align		4
        /*0008*/ 	.word	0x00000000
	.align		4
        /*000c*/ 	.word	0xfffffffe
	.align		4
        /*0010*/ 	.word	0x00000000
	.align		4
        /*0014*/ 	.word	0xfffffffd
	.align		4
        /*0018*/ 	.word	0x00000000
	.align		4
        /*001c*/ 	.word	0xfffffffc


//--------------------- .nv.constant4             --------------------------
	.section	.nv.constant4,"a",@progbits
	.align	8
	.align		8
.nv.constant4:
        /*0000*/ 	.dword	_ZN40_INTERNAL_c806e2cc_4_k_cu_3de8d128_165184cuda3std3__45__cpo5beginE
	.align		8
        /*0008*/ 	.dword	_ZN40_INTERNAL_c806e2cc_4_k_cu_3de8d128_165184cuda3std3__45__cpo3endE
	.align		8
        /*0010*/ 	.dword	_ZN40_INTERNAL_c806e2cc_4_k_cu_3de8d128_165184cuda3std3__45__cpo6cbeginE
	.align		8
        /*0018*/ 	.dword	_ZN40_INTERNAL_c806e2cc_4_k_cu_3de8d128_165184cuda3std3__45__cpo4cendE
	.align		8
        /*0020*/ 	.dword	_ZN40_INTERNAL_c806e2cc_4_k_cu_3de8d128_165184cuda3std3__442_GLOBAL__N__c806e2cc_4_k_cu_3de8d128_165186ignoreE
	.align		8
        /*0028*/ 	.dword	_ZN40_INTERNAL_c806e2cc_4_k_cu_3de8d128_165184cuda3std3__419piecewise_constructE
	.align		8
        /*0030*/ 	.dword	_ZN40_INTERNAL_c806e2cc_4_k_cu_3de8d128_165184cuda3std3__48in_placeE
	.align		8
        /*0038*/ 	.dword	_ZN40_INTERNAL_c806e2cc_4_k_cu_3de8d128_165184cuda3std6ranges3__45__cpo4swapE
	.align		8
        /*0040*/ 	.dword	_ZN40_INTERNAL_c806e2cc_4_k_cu_3de8d128_165184cuda3std6ranges3__45__cpo9iter_moveE
	.align		8
        /*0048*/ 	.dword	_ZN40_INTERNAL_c806e2cc_4_k_cu_3de8d128_165184cute7productE
	.align		8
        /*0050*/ 	.dword	_ZN40_INTERNAL_c806e2cc_4_k_cu_3de8d128_165184cute1_E


//--------------------- .text._ZN7cutlass13device_kernelINS_4gemm6kernel13GemmUniversalIN4cute5tupleIJiiiiEEENS1_10collective13CollectiveMmaINS1_37MainloopSm90TmaGmmaWarpSpecializedFP8ILi9ENS5_IJNS4_1CILi1EEESB_SB_EEENS1_35KernelTmaWarpSpecializedCooperativeEEENS5_IJNSA_ILi384EEESF_NSA_ILi32EEEEEENS_12float_e4m3_tENS5_IJlSB_lEEESI_SJ_NS4_8TiledMMAINS4_8MMA_AtomIJNS4_4SM904GMMA31MMA_64x192x32_F32E4M3E4M3_SS_TNILNSN_7ScaleInE1ELSP_1EEEEEENS4_6LayoutINS5_IJNSA_ILi2EEESB_SB_EEENS5_IJSB_NSA_ILi0EEESV_EEEEENS5_IJNS4_10UnderscoreESY_SY_EEEEENS4_13SM90_TMA_LOADENS4_14ComposedLayoutINS4_7SwizzleILi1ELi4ELi3EEENS4_18smem_ptr_flag_bitsILi8EEENSS_INS5_IJNSA_ILi8EEESG_EEENS5_IJSG_SB_EEEEEEEvNS4_8identityES11_S1B_vS1C_EENS_8epilogue10collective6detail29Sm90TmaWarpSpecializedAdapterINS1F_15DefaultEpilogueISI_SJ_SJ_NS1E_6thread17LinearCombinationISI_Li1EffLNS1J_9ScaleType4KindE0ELNS_15FloatRoundStyleE2ESI_EENS1_15EpilogueDefaultEEEEEvvEEEEvNT_6ParamsE --------------------------
	.section	.text._ZN7cutlass13device_kernelINS_4gemm6kernel13GemmUniversalIN4cute5tupleIJiiiiEEENS1_10collective13CollectiveMmaINS1_37MainloopSm90TmaGmmaWarpSpecializedFP8ILi9ENS5_IJNS4_1CILi1EEESB_SB_EEENS1_35KernelTmaWarpSpecializedCooperativeEEENS5_IJNSA_ILi384EEESF_NSA_ILi32EEEEEENS_12float_e4m3_tENS5_IJlSB_lEEESI_SJ_NS4_8TiledMMAINS4_8MMA_AtomIJNS4_4SM904GMMA31MMA_64x192x32_F32E4M3E4M3_SS_TNILNSN_7ScaleInE1ELSP_1EEEEEENS4_6LayoutINS5_IJNSA_ILi2EEESB_SB_EEENS5_IJSB_NSA_ILi0EEESV_EEEEENS5_IJNS4_10UnderscoreESY_SY_EEEEENS4_13SM90_TMA_LOADENS4_14ComposedLayoutINS4_7SwizzleILi1ELi4ELi3EEENS4_18smem_ptr_flag_bitsILi8EEENSS_INS5_IJNSA_ILi8EEESG_EEENS5_IJSG_SB_EEEEEEEvNS4_8identityES11_S1B_vS1C_EENS_8epilogue10collective6detail29Sm90TmaWarpSpecializedAdapterINS1F_15DefaultEpilogueISI_SJ_SJ_NS1E_6thread17LinearCombinationISI_Li1EffLNS1J_9ScaleType4KindE0ELNS_15FloatRoundStyleE2ESI_EENS1_15EpilogueDefaultEEEEEvvEEEEvNT_6ParamsE,"ax",@progbits
	.align	128
.text._ZN7cutlass13device_kernelINS_4gemm6kernel13GemmUniversalIN4cute5tupleIJiiiiEEENS1_10collective13CollectiveMmaINS1_37MainloopSm90TmaGmmaWarpSpecializedFP8ILi9ENS5_IJNS4_1CILi1EEESB_SB_EEENS1_35KernelTmaWarpSpecializedCooperativeEEENS5_IJNSA_ILi384EEESF_NSA_ILi32EEEEEENS_12float_e4m3_tENS5_IJlSB_lEEESI_SJ_NS4_8TiledMMAINS4_8MMA_AtomIJNS4_4SM904GMMA31MMA_64x192x32_F32E4M3E4M3_SS_TNILNSN_7ScaleInE1ELSP_1EEEEEENS4_6LayoutINS5_IJNSA_ILi2EEESB_SB_EEENS5_IJSB_NSA_ILi0EEESV_EEEEENS5_IJNS4_10UnderscoreESY_SY_EEEEENS4_13SM90_TMA_LOADENS4_14ComposedLayoutINS4_7SwizzleILi1ELi4ELi3EEENS4_18smem_ptr_flag_bitsILi8EEENSS_INS5_IJNSA_ILi8EEESG_EEENS5_IJSG_SB_EEEEEEEvNS4_8identityES11_S1B_vS1C_EENS_8epilogue10collective6detail29Sm90TmaWarpSpecializedAdapterINS1F_15DefaultEpilogueISI_SJ_SJ_NS1E_6thread17LinearCombinationISI_Li1EffLNS1J_9ScaleType4KindE0ELNS_15FloatRoundStyleE2ESI_EENS1_15EpilogueDefaultEEEEEvvEEEEvNT_6ParamsE:
        .type           _ZN7cutlass13device_kernelINS_4gemm6kernel13GemmUniversalIN4cute5tupleIJiiiiEEENS1_10collective13CollectiveMmaINS1_37MainloopSm90TmaGmmaWarpSpecializedFP8ILi9ENS5_IJNS4_1CILi1EEESB_SB_EEENS1_35KernelTmaWarpSpecializedCooperativeEEENS5_IJNSA_ILi384EEESF_NSA_ILi32EEEEEENS_12float_e4m3_tENS5_IJlSB_lEEESI_SJ_NS4_8TiledMMAINS4_8MMA_AtomIJNS4_4SM904GMMA31MMA_64x192x32_F32E4M3E4M3_SS_TNILNSN_7ScaleInE1ELSP_1EEEEEENS4_6LayoutINS5_IJNSA_ILi2EEESB_SB_EEENS5_IJSB_NSA_ILi0EEESV_EEEEENS5_IJNS4_10UnderscoreESY_SY_EEEEENS4_13SM90_TMA_LOADENS4_14ComposedLayoutINS4_7SwizzleILi1ELi4ELi3EEENS4_18smem_ptr_flag_bitsILi8EEENSS_INS5_IJNSA_ILi8EEESG_EEENS5_IJSG_SB_EEEEEEEvNS4_8identityES11_S1B_vS1C_EENS_8epilogue10collective6detail29Sm90TmaWarpSpecializedAdapterINS1F_15DefaultEpilogueISI_SJ_SJ_NS1E_6thread17LinearCombinationISI_Li1EffLNS1J_9ScaleType4KindE0ELNS_15FloatRoundStyleE2ESI_EENS1_15EpilogueDefaultEEEEEvvEEEEvNT_6ParamsE,@function
        .size           _ZN7cutlass13device_kernelINS_4gemm6kernel13GemmUniversalIN4cute5tupleIJiiiiEEENS1_10collective13CollectiveMmaINS1_37MainloopSm90TmaGmmaWarpSpecializedFP8ILi9ENS5_IJNS4_1CILi1EEESB_SB_EEENS1_35KernelTmaWarpSpecializedCooperativeEEENS5_IJNSA_ILi384EEESF_NSA_ILi32EEEEEENS_12float_e4m3_tENS5_IJlSB_lEEESI_SJ_NS4_8TiledMMAINS4_8MMA_AtomIJNS4_4SM904GMMA31MMA_64x192x32_F32E4M3E4M3_SS_TNILNSN_7ScaleInE1ELSP_1EEEEEENS4_6LayoutINS5_IJNSA_ILi2EEESB_SB_EEENS5_IJSB_NSA_ILi0EEESV_EEEEENS5_IJNS4_10UnderscoreESY_SY_EEEEENS4_13SM90_TMA_LOADENS4_14ComposedLayoutINS4_7SwizzleILi1ELi4ELi3EEENS4_18smem_ptr_flag_bitsILi8EEENSS_INS5_IJNSA_ILi8EEESG_EEENS5_IJSG_SB_EEEEEEEvNS4_8identityES11_S1B_vS1C_EENS_8epilogue10collective6detail29Sm90TmaWarpSpecializedAdapterINS1F_15DefaultEpilogueISI_SJ_SJ_NS1E_6thread17LinearCombinationISI_Li1EffLNS1J_9ScaleType4KindE0ELNS_15FloatRoundStyleE2ESI_EENS1_15EpilogueDefaultEEEEEvvEEEEvNT_6ParamsE,(.L_x_86 - _ZN7cutlass13device_kernelINS_4gemm6kernel13GemmUniversalIN4cute5tupleIJiiiiEEENS1_10collective13CollectiveMmaINS1_37MainloopSm90TmaGmmaWarpSpecializedFP8ILi9ENS5_IJNS4_1CILi1EEESB_SB_EEENS1_35KernelTmaWarpSpecializedCooperativeEEENS5_IJNSA_ILi384EEESF_NSA_ILi32EEEEEENS_12float_e4m3_tENS5_IJlSB_lEEESI_SJ_NS4_8TiledMMAINS4_8MMA_AtomIJNS4_4SM904GMMA31MMA_64x192x32_F32E4M3E4M3_SS_TNILNSN_7ScaleInE1ELSP_1EEEEEENS4_6LayoutINS5_IJNSA_ILi2EEESB_SB_EEENS5_IJSB_NSA_ILi0EEESV_EEEEENS5_IJNS4_10UnderscoreESY_SY_EEEEENS4_13SM90_TMA_LOADENS4_14ComposedLayoutINS4_7SwizzleILi1ELi4ELi3EEENS4_18smem_ptr_flag_bitsILi8EEENSS_INS5_IJNSA_ILi8EEESG_EEENS5_IJSG_SB_EEEEEEEvNS4_8identityES11_S1B_vS1C_EENS_8epilogue10collective6detail29Sm90TmaWarpSpecializedAdapterINS1F_15DefaultEpilogueISI_SJ_SJ_NS1E_6thread17LinearCombinationISI_Li1EffLNS1J_9ScaleType4KindE0ELNS_15FloatRoundStyleE2ESI_EENS1_15EpilogueDefaultEEEEEvvEEEEvNT_6ParamsE)
        .other          _ZN7cutlass13device_kernelINS_4gemm6kernel13GemmUniversalIN4cute5tupleIJiiiiEEENS1_10collective13CollectiveMmaINS1_37MainloopSm90TmaGmmaWarpSpecializedFP8ILi9ENS5_IJNS4_1CILi1EEESB_SB_EEENS1_35KernelTmaWarpSpecializedCooperativeEEENS5_IJNSA_ILi384EEESF_NSA_ILi32EEEEEENS_12float_e4m3_tENS5_IJlSB_lEEESI_SJ_NS4_8TiledMMAINS4_8MMA_AtomIJNS4_4SM904GMMA31MMA_64x192x32_F32E4M3E4M3_SS_TNILNSN_7ScaleInE1ELSP_1EEEEEENS4_6LayoutINS5_IJNSA_ILi2EEESB_SB_EEENS5_IJSB_NSA_ILi0EEESV_EEEEENS5_IJNS4_10UnderscoreESY_SY_EEEEENS4_13SM90_TMA_LOADENS4_14ComposedLayoutINS4_7SwizzleILi1ELi4ELi3EEENS4_18smem_ptr_flag_bitsILi8EEENSS_INS5_IJNSA_ILi8EEESG_EEENS5_IJSG_SB_EEEEEEEvNS4_8identityES11_S1B_vS1C_EENS_8epilogue10collective6detail29Sm90TmaWarpSpecializedAdapterINS1F_15DefaultEpilogueISI_SJ_SJ_NS1E_6thread17LinearCombinationISI_Li1EffLNS1J_9ScaleType4KindE0ELNS_15FloatRoundStyleE2ESI_EENS1_15EpilogueDefaultEEEEEvvEEEEvNT_6ParamsE,@"STO_CUDA_ENTRY STV_DEFAULT"
_ZN7cutlass13device_kernelINS_4gemm6kernel13GemmUniversalIN4cute5tupleIJiiiiEEENS1_10collective13CollectiveMmaINS1_37MainloopSm90TmaGmmaWarpSpecializedFP8ILi9ENS5_IJNS4_1CILi1EEESB_SB_EEENS1_35KernelTmaWarpSpecializedCooperativeEEENS5_IJNSA_ILi384EEESF_NSA_ILi32EEEEEENS_12float_e4m3_tENS5_IJlSB_lEEESI_SJ_NS4_8TiledMMAINS4_8MMA_AtomIJNS4_4SM904GMMA31MMA_64x192x32_F32E4M3E4M3_SS_TNILNSN_7ScaleInE1ELSP_1EEEEEENS4_6LayoutINS5_IJNSA_ILi2EEESB_SB_EEENS5_IJSB_NSA_ILi0EEESV_EEEEENS5_IJNS4_10UnderscoreESY_SY_EEEEENS4_13SM90_TMA_LOADENS4_14ComposedLayoutINS4_7SwizzleILi1ELi4ELi3EEENS4_18smem_ptr_flag_bitsILi8EEENSS_INS5_IJNSA_ILi8EEESG_EEENS5_IJSG_SB_EEEEEEEvNS4_8identityES11_S1B_vS1C_EENS_8epilogue10collective6detail29Sm90TmaWarpSpecializedAdapterINS1F_15DefaultEpilogueISI_SJ_SJ_NS1E_6thread17LinearCombinationISI_Li1EffLNS1J_9ScaleType4KindE0ELNS_15FloatRoundStyleE2ESI_EENS1_15EpilogueDefaultEEEEEvvEEEEvNT_6ParamsE:
[----:B------:R-:W0:Y:S02]  /*0000*/  LDC R1, c[0x0][0x28] ;  /* 0x00000a00ff017b82 */ /* 0x000e240000000800 */
[----:B0-----:R-:W-:Y:S01]  /*0010*/  VIADD R1, R1, 0xffffeb58 ;  /* 0xffffeb5801017836 */ /* 0x001fe20000000000 */
[----:B------:R-:W0:Y:S01]  /*0020*/  S2R R2, SR_TID.X ;  /* 0x0000000000027919 */ /* 0x000e220000002100 */
[----:B------:R-:W-:Y:S01]  /*0030*/  ELECT P0, URZ, PT ;  /* 0x00000000003f782f */ /* 0x000fe20003800000 */
[----:B------:R-:W-:Y:S01]  /*0040*/  BSSY B0, `(.L_x_0) ;  /* 0x0000015000007945 */ /* 0x000fe20003800000 */
[--C-:B0-----:R-:W-:Y:S02]  /*0050*/  SHF.R.U32.HI R0, RZ, 0x5, R2.reuse ;  /* 0x00000005ff007819 */ /* 0x101fe40000011602 */
[----:B------:R-:W-:-:S03]  /*0060*/  SHF.R.U32.HI R2, RZ, 0x7, R2 ;  /* 0x00000007ff027819 */ /* 0x000fc60000011602 */
[----:B------:R-:W0:Y:S04]  /*0070*/  SHFL.IDX PT, R3, R0, RZ, 0x1f ;  /* 0x00001fff00037589 */ /* 0x000e2800000e0000 */
[----:B------:R-:W1:Y:S01]  /*0080*/  SHFL.IDX PT, R2, R2, RZ, 0x1f ;  /* 0x00001fff02027589 */ /* 0x000e6200000e0000 */
[----:B0-----:R-:W-:Y:S02]  /*0090*/  R2UR UR4, R3 ;  /* 0x00000000030472ca */ /* 0x001fe400000e0000 */
[----:B-1----:R-:W-:-:S11]  /*00a0*/  R2UR UR6, R2 ;  /* 0x00000000020672ca */ /* 0x002fd600000e0000 */
[----:B------:R-:W-:Y:S02]  /*00b0*/  USHF.R.S32.HI UR5, URZ, 0x1f, UR4 ;  /* 0x0000001f3f057899 */ /* 0x000fe40008011404 */
[----:B------:R-:W-:Y:S02]  /*00c0*/  ISETP.NE.OR P0, PT, RZ, UR4, !P0 ;  /* 0x00000004ff007c0c */ /* 0x000fe4000c705670 */
[----:B------:R-:W-:-:S04]  /*00d0*/  ULEA.HI UR5, UR5, UR4, URZ, 0x2 ;  /* 0x0000000405057291 */ /* 0x000fc8000f8f103f */
[----:B------:R-:W-:-:S04]  /*00e0*/  ULOP3.LUT UR5, UR5, 0xfffffffc, URZ, 0xc0, !UPT ;  /* 0xfffffffc05057892 */ /* 0x000fc8000f8ec03f */
[----:B------:R-:W-:-:S03]  /*00f0*/  UIADD3 UR8, UR4, -UR5, URZ ;  /* 0x8000000504087290 */ /* 0x000fc6000fffe03f */
[----:B------:R-:W-:Y:S09]  /*0100*/  @P0 BRA `(.L_x_1) ;  /* 0x0000000000200947 */ /* 0x000ff20003800000 */
[----:B------:R-:W-:Y:S02]  /*0110*/  ULDC.64 UR4, c[0x0][0x198] ;  /* 0x0000660000047ab9 */ /* 0x000fe40000000a00 */
[----:B------:R-:W-:Y:S02]  /*0120*/  UIADD3 UR10, UP0, UR4, 0xf0, URZ ;  /* 0x000000f0040a7890 */ /* 0x000fe4000ff1e03f */
[----:B------:R-:W-:Y:S02]  /*0130*/  UIADD3 UR4, UP1, UR4, 0x1f0, URZ ;  /* 0x000001f004047890 */ /* 0x000fe4000ff3e03f */
[----:B------:R-:W-:Y:S02]  /*0140*/  UIADD3.X UR11, URZ, UR5, URZ, UP0, !UPT ;  /* 0x000000053f0b7290 */ /* 0x000fe400087fe43f */
[----:B------:R-:W-:-:S07]  /*0150*/  UIADD3.X UR5, URZ, UR5, URZ, UP1, !UPT ;  /* 0x000000053f057290 */ /* 0x000fce0008ffe43f */
[----:B------:R0:W-:Y:S02]  /*0160*/  UTMACCTL.PF [UR10] ;  /* 0x000000000a0079b9 */ /* 0x0001e40008040000 */
[----:B------:R0:W-:Y:S02]  /*0170*/  UTMACCTL.PF [UR4] ;  /* 0x00000000040079b9 */ /* 0x0001e40008040000 */
[----:B0-----:R-:W-:Y:S01]  /*0180*/  NOP ;  /* 0x0000000000007918 */ /* 0x001fe20000000000 */
.L_x_1:
[----:B------:R-:W-:Y:S05]  /*0190*/  BSYNC B0 ;  /* 0x0000000000007941 */ /* 0x000fea0003800000 */
.L_x_0:
[----:B------:R-:W0:Y:S01]  /*01a0*/  SHFL.IDX PT, R2, R0, RZ, 0x1f ;  /* 0x00001fff00027589 */ /* 0x000e2200000e0000 */
[----:B------:R-:W-:Y:S01]  /*01b0*/  UISETP.NE.AND UP0, UPT, UR8, 0x3, UPT ;  /* 0x000000030800788c */ /* 0x000fe2000bf05270 */
[----:B------:R-:W-:Y:S01]  /*01c0*/  ISETP.NE.AND P1, PT, RZ, UR6, PT ;  /* 0x00000006ff007c0c */ /* 0x000fe2000bf25270 */
[----:B------:R-:W-:Y:S02]  /*01d0*/  UIADD3 UR10, UR6, -0x1, URZ ;  /* 0xffffffff060a7890 */ /* 0x000fe4000fffe03f */
[----:B------:R-:W-:Y:S02]  /*01e0*/  UISETP.EQ.OR UP0, UPT, UR8, URZ, !UP0 ;  /* 0x0000003f0800728c */ /* 0x000fe4000c702670 */
[----:B------:R-:W-:Y:S02]  /*01f0*/  UISETP.GE.U32.AND UP1, UPT, UR10, 0x2, UPT ;  /* 0x000000020a00788c */ /* 0x000fe4000bf26070 */
[----:B------:R-:W-:-:S04]  /*0200*/  UISETP.EQ.AND UP0, UPT, UR6, URZ, UP0 ;  /* 0x0000003f0600728c */ /* 0x000fc80008702270 */
[----:B------:R-:W-:-:S04]  /*0210*/  USEL UR13, URZ, 0x1, !UP0 ;  /* 0x000000013f0d7887 */ /* 0x000fc8000c000000 */
[----:B------:R-:W-:Y:S01]  /*0220*/  USEL UR13, UR13, 0x2, UP1 ;  /* 0x000000020d0d7887 */ /* 0x000fe20008800000 */
[----:B0-----:R-:W-:-:S13]  /*0230*/  ISETP.NE.AND P0, PT, R2, RZ, PT ;  /* 0x000000ff0200720c */ /* 0x001fda0003f05270 */
[----:B------:R-:W-:Y:S05]  /*0240*/  @P0 BRA `(.L_x_2) ;  /* 0x00000000008c0947 */ /* 0x000fea0003800000 */
[----:B------:R-:W-:Y:S01]  /*0250*/  ELECT P0, URZ, PT ;  /* 0x00000000003f782f */ /* 0x000fe20003800000 */
[----:B------:R-:W-:-:S12]  /*0260*/  BSSY B0, `(.L_x_2) ;  /* 0x0000021000007945 */ /* 0x000fd80003800000 */
[----:B------:R-:W-:Y:S05]  /*0270*/  @!P0 BRA `(.L_x_3) ;  /* 0x00000000007c8947 */ /* 0x000fea0003800000 */
[----:B------:R-:W0:Y:S01]  /*0280*/  S2UR UR9, SR_CgaCtaId ;  /* 0x00000000000979c3 */ /* 0x000e220000008800 */
[----:B------:R-:W-:Y:S01]  /*0290*/  UMOV UR4, 0x400 ;  /* 0x0000040000047882 */ /* 0x000fe20000000000 */
[----:B------:R-:W-:Y:S01]  /*02a0*/  UMOV UR5, 0x1 ;  /* 0x0000000100057882 */ /* 0x000fe20000000000 */
[----:B------:R-:W-:Y:S02]  /*02b0*/  UMOV UR6, 0x100 ;  /* 0x0000010000067882 */ /* 0x000fe40000000000 */
[----:B------:R-:W-:-:S04]  /*02c0*/  UIADD3 UR6, -UR6, 0x100000, URZ ;  /* 0x0010000006067890 */ /* 0x000fc8000fffe13f */
[----:B------:R-:W-:Y:S02]  /*02d0*/  USHF.L.U32 UR7, UR6, 0xb, URZ ;  /* 0x0000000b06077899 */ /* 0x000fe4000800063f */
[----:B------:R-:W-:Y:S02]  /*02e0*/  USHF.L.U32 UR6, UR6, 0x1, URZ ;  /* 0x0000000106067899 */ /* 0x000fe4000800063f */
[----:B0-----:R-:W-:Y:S02]  /*02f0*/  ULEA UR9, UR9, UR4, 0x18 ;  /* 0x0000000409097291 */ /* 0x001fe4000f8ec03f */
[----:B------:R-:W-:-:S04]  /*0300*/  UIADD3 UR4, -UR5, 0x100000, URZ ;  /* 0x0010000005047890 */ /* 0x000fc8000fffe13f */
[----:B------:R-:W-:Y:S02]  /*0310*/  USHF.L.U32 UR5, UR4, 0xb, URZ ;  /* 0x0000000b04057899 */ /* 0x000fe4000800063f */
[----:B------:R-:W-:Y:S01]  /*0320*/  USHF.L.U32 UR4, UR4, 0x1, URZ ;  /* 0x0000000104047899 */ /* 0x000fe2000800063f */
[----:B------:R-:W0:Y:S11]  /*0330*/  FENCE.VIEW.ASYNC.S ;  /* 0x00000000000073c6 */ /* 0x000e360000000000 */
[----:B0-----:R0:W1:Y:S01]  /*0340*/  SYNCS.EXCH.64 URZ, [UR9], UR4 ;  /* 0x00000004093f75b2 */ /* 0x0010620008000100 */
[----:B------:R0:W2:Y:S01]  /*0350*/  SYNCS.EXCH.64 URZ, [UR9+0x48], UR6 ;  /* 0x00004806093f75b2 */ /* 0x0000a20008000100 */
[----:B------:R0:W3:Y:S01]  /*0360*/  SYNCS.EXCH.64 URZ, [UR9+0x8], UR4 ;  /* 0x00000804093f75b2 */ /* 0x0000e20008000100 */
[----:B------:R0:W4:Y:S01]  /*0370*/  SYNCS.EXCH.64 URZ, [UR9+0x50], UR6 ;  /* 0x00005006093f75b2 */ /* 0x0001220008000100 */
[----:B------:R0:W0:Y:S01]  /*0380*/  SYNCS.EXCH.64 URZ, [UR9+0x10], UR4 ;  /* 0x00001004093f75b2 */ /* 0x0000220008000100 */
        /* <DEDUP_REMOVED lines=13> */
[----:B------:R-:W-:Y:S01]  /*0460*/  NOP ;  /* 0x0000000000007918 */ /* 0x000fe20000000000 */
.L_x_3:
[----:B0-----:R-:W-:Y:S05]  /*0470*/  BSYNC B0 ;  /* 0x0000000000007941 */ /* 0x001fea0003800000 */
.L_x_2:
[----:B------:R-:W0:Y:S01]  /*0480*/  SHFL.IDX PT, R0, R0, RZ, 0x1f ;  /* 0x00001fff00007589 */ /* 0x000e2200000e0000 */
[----:B------:R-:W5:Y:S01]  /*0490*/  LDC R2, c[0x0][0x65c] ;  /* 0x00019700ff027b82 */ /* 0x000f620000000800 */
[----:B------:R-:W-:Y:S01]  /*04a0*/  ELECT P0, URZ, PT ;  /* 0x00000000003f782f */ /* 0x000fe20003800000 */
[----:B------:R-:W-:Y:S01]  /*04b0*/  IMAD.MOV.U32 R3, RZ, RZ, RZ ;  /* 0x000000ffff037224 */ /* 0x000fe200078e00ff */
[----:B------:R-:W-:Y:S01]  /*04c0*/  UMOV UR4, 0x20 ;  /* 0x0000002000047882 */ /* 0x000fe20000000000 */
[----:B------:R-:W-:Y:S01]  /*04d0*/  NOP ;  /* 0x0000000000007918 */ /* 0x000fe20000000000 */
[----:B------:R-:W-:Y:S01]  /*04e0*/  NOP ;  /* 0x0000000000007918 */ /* 0x000fe20000000000 */
[----:B------:R-:W-:Y:S02]  /*04f0*/  LOP3.LUT R13, R13, 0xfeffffff, RZ, 0xc0, !PT ;  /* 0xfeffffff0d0d7812 */ /* 0x000fe400078ec0ff */
[----:B0-----:R-:W-:Y:S02]  /*0500*/  ISETP.NE.OR P0, PT, R0, RZ, !P0 ;  /* 0x000000ff0000720c */ /* 0x001fe40004705670 */
[----:B-----5:R-:W-:Y:S01]  /*0510*/  ISETP.NE.AND P2, PT, R2, 0x1, PT ;  /* 0x000000010200780c */ /* 0x020fe20003f45270 */
[----:B------:R-:W0:Y:S01]  /*0520*/  S2R R0, SR_CTAID.Y ;  /* 0x0000000000007919 */ /* 0x000e220000002600 */
[----:B------:R-:W5:Y:S09]  /*0530*/  S2R R2, SR_CTAID.X ;  /* 0x0000000000027919 */ /* 0x000f720000002500 */
[----:B------:R-:W-:Y:S01]  /*0540*/  VOTEU.ALL UP0, P0 ;  /* 0x00000000003f7886 */ /* 0x000fe20000000000 */
[----:B------:R-:W-:Y:S01]  /*0550*/  VOTEU.ALL UP1, P0 ;  /* 0x00000000003f7886 */ /* 0x000fe20000020000 */
[----:B------:R-:W5:Y:S01]  /*0560*/  @P2 LDC R7, c[0x0][0x10] ;  /* 0x00000400ff072b82 */ /* 0x000f620000000800 */
[----:B------:R-:W-:Y:S01]  /*0570*/  @P2 IMAD.MOV.U32 R5, RZ, RZ, RZ ;  /* 0x000000ffff052224 */ /* 0x000fe200078e00ff */
[----:B------:R-:W-:Y:S01]  /*0580*/  @P2 LOP3.LUT R13, R13, 0x1000000, RZ, 0xfc, !PT ;  /* 0x010000000d0d2812 */ /* 0x000fe200078efcff */
[----:B------:R-:W-:Y:S01]  /*0590*/  @P2 IMAD.MOV.U32 R11, RZ, RZ, RZ ;  /* 0x000000ffff0b2224 */ /* 0x000fe200078e00ff */
[----:B------:R-:W-:Y:S01]  /*05a0*/  @!UP0 UMOV UR6, 0x400 ;  /* 0x0000040000068882 */ /* 0x000fe20000000000 */
[----:B------:R-:W-:-:S04]  /*05b0*/  @!UP0 UIADD3 UR4, -UR4, 0x100000, URZ ;  /* 0x0010000004048890 */ /* 0x000fc8000fffe13f */
[----:B------:R-:W-:Y:S02]  /*05c0*/  @!UP0 USHF.L.U32 UR5, UR4, 0xb, URZ ;  /* 0x0000000b04058899 */ /* 0x000fe4000800063f */
[----:B------:R-:W-:Y:S01]  /*05d0*/  @!UP0 USHF.L.U32 UR4, UR4, 0x1, URZ ;  /* 0x0000000104048899 */ /* 0x000fe2000800063f */
[----:B------:R-:W1:Y:S08]  /*05e0*/  @!P2 LDC R9, c[0x0][0xc] ;  /* 0x00000300ff09ab82 */ /* 0x000e700000000800 */
[----:B------:R-:W2:Y:S01]  /*05f0*/  @!UP0 S2UR UR7, SR_CgaCtaId ;  /* 0x00000000000789c3 */ /* 0x000ea20000008800 */
[----:B0-----:R-:W-:-:S04]  /*0600*/  @P2 IMAD.MOV.U32 R4, RZ, RZ, R0 ;  /* 0x000000ffff042224 */ /* 0x001fc800078e0000 */
[----:B-----5:R-:W-:-:S04]  /*0610*/  @P2 IMAD.WIDE.U32 R6, R2, R7, R4 ;  /* 0x0000000702062225 */ /* 0x020fc800078e0004 */
[----:B------:R-:W-:Y:S02]  /*0620*/  @P2 IMAD.MOV.U32 R12, RZ, RZ, R6 ;  /* 0x000000ffff0c2224 */ /* 0x000fe400078e0006 */
[----:B------:R-:W-:Y:S02]  /*0630*/  @P2 IMAD.IADD R18, R7, 0x1, R11 ;  /* 0x0000000107122824 */ /* 0x000fe400078e020b */
[----:B-1----:R-:W-:-:S04]  /*0640*/  @!P2 IMAD.WIDE.U32 R4, R9, R0, R2 ;  /* 0x000000000904a225 */ /* 0x002fc800078e0002 */
[----:B------:R-:W-:Y:S02]  /*0650*/  @!P2 IMAD.MOV.U32 R12, RZ, RZ, R4 ;  /* 0x000000ffff0ca224 */ /* 0x000fe400078e0004 */
[----:B------:R-:W-:Y:S01]  /*0660*/  @!P2 IMAD.MOV.U32 R18, RZ, RZ, R5 ;  /* 0x000000ffff12a224 */ /* 0x000fe200078e0005 */
[----:B--2---:R-:W-:Y:S02]  /*0670*/  @!UP0 ULEA UR6, UR7, UR6, 0x18 ;  /* 0x0000000607068291 */ /* 0x004fe4000f8ec03f */
[----:B------:R0:W-:Y:S01]  /*0680*/  STL [R1+0xe9c], R12 ;  /* 0x000e9c0c01007387 */ /* 0x0001e20000100800 */
[----:B------:R-:W-:-:S03]  /*0690*/  VOTEU.ALL UP0, P0 ;  /* 0x00000000003f7886 */ /* 0x000fc60000000000 */
[----:B------:R0:W-:Y:S04]  /*06a0*/  STL [R1+0xe98], R18 ;  /* 0x000e981201007387 */ /* 0x0001e80000100800 */
[----:B------:R-:W1:Y:S02]  /*06b0*/  FENCE.VIEW.ASYNC.S ;  /* 0x00000000000073c6 */ /* 0x000e640000000000 */
[----:B-1----:R0:W3:Y:S01]  /*06c0*/  @!UP0 SYNCS.EXCH.64 URZ, [UR6+0xa0], UR4 ;  /* 0x0000a004063f85b2 */ /* 0x0020e20008000100 */
[----:B------:R0:W3:Y:S01]  /*06d0*/  @!UP1 SYNCS.EXCH.64 URZ, [UR6+0xa8], UR4 ;  /* 0x0000a804063f95b2 */ /* 0x0000e20008000100 */
[----:B------:R-:W-:Y:S01]  /*06e0*/  NOP ;  /* 0x0000000000007918 */ /* 0x000fe20000000000 */
[----:B---34-:R-:W-:Y:S06]  /*06f0*/  BAR.SYNC.DEFER_BLOCKING 0x0 ;  /* 0x0000000000007b1d */ /* 0x018fec0000010000 */
[----:B0-----:R-:W-:Y:S05]  /*0700*/  @!P1 BRA `(.L_x_4) ;  /* 0x0000062800909947 */ /* 0x001fea0003800000 */
[----:B------:R-:W-:-:S06]  /*0710*/  UISETP.GT.U32.AND UP0, UPT, UR10, 0x1, UPT ;  /* 0x000000010a00788c */ /* 0x000fcc000bf04070 */
[----:B------:R-:W-:-:S13]  /*0720*/  PLOP3.LUT P0, PT, PT, PT, UP0, 0x80, 0x0 ;  /* 0x000000000000781c */ /* 0x000fda0003f0f008 */
[----:B------:R-:W-:Y:S05]  /*0730*/  @P0 EXIT ;  /* 0x000000000000094d */ /* 0x000fea0003800000 */
[----:B------:R-:W-:Y:S01]  /*0740*/  IMAD.MOV.U32 R6, RZ, RZ, -0x1 ;  /* 0xffffffffff067424 */ /* 0x000fe200078e00ff */
[----:B------:R-:W-:Y:S01]  /*0750*/  ULDC.64 UR4, c[0x0][0x650] ;  /* 0x0001940000047ab9 */ /* 0x000fe20000000a00 */
[----:B------:R-:W-:Y:S01]  /*0760*/  IMAD.MOV.U32 R5, RZ, RZ, -0x1 ;  /* 0xffffffffff057424 */ /* 0x000fe200078e00ff */
[----:B------:R-:W-:Y:S01]  /*0770*/  ISETP.GE.U32.AND P0, PT, R12, UR4, PT ;  /* 0x000000040c007c0c */ /* 0x000fe2000bf06070 */
[----:B------:R-:W-:Y:S01]  /*0780*/  UMOV UR12, 0xffffffff ;  /* 0xffffffff000c7882 */ /* 0x000fe20000000000 */
[----:B------:R0:W-:Y:S01]  /*0790*/  STL [R1+0xe90], R6 ;  /* 0x000e900601007387 */ /* 0x0001e20000100800 */
[----:B------:R-:W-:Y:S02]  /*07a0*/  PRMT R4, RZ, 0x7610, R4 ;  /* 0x00007610ff047816 */ /* 0x000fe40000000004 */
[----:B------:R-:W-:Y:S01]  /*07b0*/  ISETP.GE.U32.AND.EX P0, PT, R18, UR5, PT, P0 ;  /* 0x0000000512007c0c */ /* 0x000fe2000bf06100 */
[----:B------:R0:W-:-:S12]  /*07c0*/  STL [R1+0xe94], R5 ;  /* 0x000e940501007387 */ /* 0x0001d80000100800 */
[----:B0-----:R-:W-:Y:S05]  /*07d0*/  @P0 BRA `(.L_x_5) ;  /* 0x0000000400680947 */ /* 0x001fea0003800000 */
[----:B------:R-:W0:Y:S01]  /*07e0*/  LDC.64 R14, c[0x0][0x628] ;  /* 0x00018a00ff0e7b82 */ /* 0x000e220000000a00 */
[----:B------:R-:W-:Y:S02]  /*07f0*/  IMAD.MOV.U32 R4, RZ, RZ, R12 ;  /* 0x000000ffff047224 */ /* 0x000fe400078e000c */
[----:B------:R-:W-:-:S05]  /*0800*/  IMAD.MOV.U32 R5, RZ, RZ, R18 ;  /* 0x000000ffff057224 */ /* 0x000fca00078e0012 */
[----:B------:R-:W1:Y:S08]  /*0810*/  LDC R10, c[0x0][0x630] ;  /* 0x00018c00ff0a7b82 */ /* 0x000e700000000800 */
[----:B------:R-:W2:Y:S01]  /*0820*/  LDC.64 R16, c[0x0][0x620] ;  /* 0x00018800ff107b82 */ /* 0x000ea20000000a00 */
[----:B0-----:R-:W-:-:S04]  /*0830*/  ISETP.NE.U32.AND P0, PT, R14, RZ, PT ;  /* 0x000000ff0e00720c */ /* 0x001fc80003f05070 */
[----:B------:R-:W-:-:S13]  /*0840*/  ISETP.NE.AND.EX P0, PT, R15, RZ, PT, P0 ;  /* 0x000000ff0f00720c */ /* 0x000fda0003f05300 */
[----:B-12---:R-:W-:Y:S05]  /*0850*/  @!P0 BRA `(.L_x_6) ;  /* 0x0000000000288947 */ /* 0x006fea0003800000 */
[----:B------:R-:W0:Y:S02]  /*0860*/  LDC R9, c[0x0][0x634] ;  /* 0x00018d00ff097b82 */ /* 0x000e240000000800 */
[----:B0-----:R-:W-:-:S05]  /*0870*/  IADD3 R9, P0, R12, R9, RZ ;  /* 0x000000090c097210 */ /* 0x001fca0007f1e0ff */
[----:B------:R-:W-:-:S04]  /*0880*/  IMAD.X R11, RZ, RZ, R18, P0 ;  /* 0x000000ffff0b7224 */ /* 0x000fc800000e0612 */
[----:B------:R-:W-:-:S04]  /*0890*/  IMAD.WIDE.U32 R4, R11, R14, RZ ;  /* 0x0000000e0b047225 */ /* 0x000fc800078e00ff */
[----:B------:R-:W-:-:S04]  /*08a0*/  IMAD.WIDE.U32 R6, P0, R9, R15, R4 ;  /* 0x0000000f09067225 */ /* 0x000fc80007800004 */
[----:B------:R-:W-:-:S04]  /*08b0*/  IMAD.WIDE.U32 R4, R9, R14, RZ ;  /* 0x0000000e09047225 */ /* 0x000fc800078e00ff */
[----:B------:R-:W-:Y:S01]  /*08c0*/  IMAD.X R9, RZ, RZ, RZ, P0 ;  /* 0x000000ffff097224 */ /* 0x000fe200000e06ff */
[----:B------:R-:W-:Y:S01]  /*08d0*/  IADD3 RZ, P0, R5, R6, RZ ;  /* 0x0000000605ff7210 */ /* 0x000fe20007f1e0ff */
[----:B------:R-:W-:-:S04]  /*08e0*/  IMAD.MOV.U32 R8, RZ, RZ, R7 ;  /* 0x000000ffff087224 */ /* 0x000fc800078e0007 */
[----:B------:R-:W-:-:S08]  /*08f0*/  IMAD.WIDE.U32.X R4, R11, R15, R8, P0 ;  /* 0x0000000f0b047225 */ /* 0x000fd000000e0408 */
.L_x_6:
[-CC-:B------:R-:W-:Y:S01]  /*0900*/  SHF.R.U64 R24, R4, R10.reuse, R5.reuse ;  /* 0x0000000a04187219 */ /* 0x180fe20000001205 */
[----:B------:R-:W0:Y:S01]  /*0910*/  LDC R8, c[0x0][0x618] ;  /* 0x00018600ff087b82 */ /* 0x000e220000000800 */
[----:B------:R-:W-:Y:S01]  /*0920*/  SHF.R.U32.HI R4, RZ, R10, R5 ;  /* 0x0000000aff047219 */ /* 0x000fe20000011605 */
[----:B------:R-:W-:Y:S01]  /*0930*/  ULDC UR4, c[0x0][0x150] ;  /* 0x0000540000047ab9 */ /* 0x000fe20000000800 */
[----:B------:R-:W-:Y:S01]  /*0940*/  IADD3 R9, P0, RZ, -R24, RZ ;  /* 0x80000018ff097210 */ /* 0x000fe20007f1e0ff */
[----:B------:R-:W-:Y:S01]  /*0950*/  IMAD.MOV.U32 R5, RZ, RZ, R18 ;  /* 0x000000ffff057224 */ /* 0x000fe200078e0012 */
[----:B------:R-:W-:-:S03]  /*0960*/  I2FP.F32.U32 R3, R2 ;  /* 0x0000000200037245 */ /* 0x000fc60000201000 */
[----:B------:R-:W1:Y:S01]  /*0970*/  LDC.64 R20, c[0x0][0x640] ;  /* 0x00019000ff147b82 */ /* 0x000e620000000a00 */
[----:B------:R-:W-:Y:S02]  /*0980*/  IMAD.X R11, RZ, RZ, ~R4, P0 ;  /* 0x000000ffff0b7224 */ /* 0x000fe400000e0e04 */
[----:B------:R-:W-:Y:S01]  /*0990*/  FMUL R3, R3, UR4 ;  /* 0x0000000403037c20 */ /* 0x000fe20008400000 */
[----:B------:R-:W-:Y:S01]  /*09a0*/  IMAD.MOV.U32 R4, RZ, RZ, R12 ;  /* 0x000000ffff047224 */ /* 0x000fe200078e000c */
[----:B------:R-:W-:Y:S01]  /*09b0*/  ULDC UR4, c[0x0][0x154] ;  /* 0x0000550000047ab9 */ /* 0x000fe20000000800 */
[-C--:B------:R-:W-:Y:S02]  /*09c0*/  IMAD R6, R11, R16.reuse, RZ ;  /* 0x000000100b067224 */ /* 0x080fe400078e02ff */
[C---:B------:R-:W-:Y:S01]  /*09d0*/  IMAD.WIDE.U32 R4, R9.reuse, R16, R4 ;  /* 0x0000001009047225 */ /* 0x040fe200078e0004 */
[----:B------:R-:W2:Y:S01]  /*09e0*/  LDC R10, c[0x0][0x608] ;  /* 0x00018200ff0a7b82 */ /* 0x000ea20000000800 */
[----:B------:R-:W3:Y:S02]  /*09f0*/  F2I.U32.TRUNC.NTZ R3, R3 ;  /* 0x0000000300037305 */ /* 0x000ee4000020f000 */
[----:B------:R-:W-:-:S04]  /*0a00*/  IMAD R9, R9, R17, R6 ;  /* 0x0000001109097224 */ /* 0x000fc800078e0206 */
[----:B------:R-:W-:Y:S01]  /*0a10*/  IMAD.IADD R5, R5, 0x1, R9 ;  /* 0x0000000105057824 */ /* 0x000fe200078e0209 */
[----:B------:R-:W4:Y:S01]  /*0a20*/  LDC R7, c[0x0][0x144] ;  /* 0x00005100ff077b82 */ /* 0x000f220000000800 */
[----:B------:R-:W-:-:S03]  /*0a30*/  IMAD.MOV.U32 R9, RZ, RZ, 0x1 ;  /* 0x00000001ff097424 */ /* 0x000fc600078e00ff */
[----:B0-----:R-:W-:Y:S02]  /*0a40*/  SHF.R.U64 R12, R4, R8, R5 ;  /* 0x00000008040c7219 */ /* 0x001fe40000001205 */
[----:B------:R-:W-:Y:S02]  /*0a50*/  I2FP.F32.U32 R4, R0 ;  /* 0x0000000000047245 */ /* 0x000fe40000201000 */
[----:B------:R-:W0:Y:S01]  /*0a60*/  LDC R14, c[0x0][0x658] ;  /* 0x00019600ff0e7b82 */ /* 0x000e220000000800 */
[----:B-1----:R-:W-:Y:S01]  /*0a70*/  ISETP.NE.U32.AND P0, PT, R20, RZ, PT ;  /* 0x000000ff1400720c */ /* 0x002fe20003f05070 */
[----:B---3--:R-:W-:Y:S02]  /*0a80*/  IMAD.MOV R6, RZ, RZ, -R3 ;  /* 0x000000ffff067224 */ /* 0x008fe400078e0a03 */
[----:B------:R-:W-:Y:S01]  /*0a90*/  FMUL R4, R4, UR4 ;  /* 0x0000000404047c20 */ /* 0x000fe20008400000 */
[----:B------:R-:W-:Y:S01]  /*0aa0*/  SHF.R.U32.HI R3, RZ, R8, R5 ;  /* 0x00000008ff037219 */ /* 0x000fe20000011605 */
[----:B------:R-:W-:Y:S01]  /*0ab0*/  IMAD.MOV.U32 R5, RZ, RZ, -0x1 ;  /* 0xffffffffff057424 */ /* 0x000fe200078e00ff */
[----:B------:R-:W-:Y:S01]  /*0ac0*/  ISETP.NE.AND.EX P0, PT, R21, RZ, PT, P0 ;  /* 0x000000ff1500720c */ /* 0x000fe20003f05300 */
[----:B------:R1:W3:Y:S01]  /*0ad0*/  F2I.U32.TRUNC.NTZ R11, R4 ;  /* 0x00000004000b7305 */ /* 0x0002e2000020f000 */
[----:B------:R-:W1:Y:S01]  /*0ae0*/  LDC R15, c[0x0][0x148] ;  /* 0x00005200ff0f7b82 */ /* 0x000e620000000800 */
[----:B--2---:R-:W-:-:S02]  /*0af0*/  SHF.R.U64 R25, R12, R10, R3 ;  /* 0x0000000a0c197219 */ /* 0x004fc40000001203 */
[----:B------:R-:W-:-:S05]  /*0b00*/  SHF.R.U32.HI R3, RZ, R10, R3 ;  /* 0x0000000aff037219 */ /* 0x000fca0000011603 */
[----:B------:R-:W2:Y:S01]  /*0b10*/  LDC R19, c[0x0][0x600] ;  /* 0x00018000ff137b82 */ /* 0x000ea20000000800 */
[----:B----4-:R-:W-:-:S07]  /*0b20*/  IMAD R8, R7, R6, R2 ;  /* 0x0000000607087224 */ /* 0x010fce00078e0202 */
[----:B------:R-:W4:Y:S01]  /*0b30*/  LDC R16, c[0x0][0x648] ;  /* 0x00019200ff107b82 */ /* 0x000f220000000800 */
[-C--:B0-----:R-:W-:Y:S02]  /*0b40*/  SHF.L.U32 R2, R5, R14.reuse, RZ ;  /* 0x0000000e05027219 */ /* 0x081fe400000006ff */
[--C-:B------:R-:W-:Y:S02]  /*0b50*/  SHF.R.U64 R22, R25, R14, R3.reuse ;  /* 0x0000000e19167219 */ /* 0x100fe40000001203 */
[----:B------:R-:W-:Y:S02]  /*0b60*/  LOP3.LUT R10, RZ, R2, RZ, 0x33, !PT ;  /* 0x00000002ff0a7212 */ /* 0x000fe400078e33ff */
[-C--:B------:R-:W-:Y:S01]  /*0b70*/  SHF.R.U32.HI R3, RZ, R14.reuse, R3 ;  /* 0x0000000eff037219 */ /* 0x080fe20000011603 */
[----:B------:R-:W0:Y:S01]  /*0b80*/  LDC R23, c[0x0][0x638] ;  /* 0x00018e00ff177b82 */ /* 0x000e220000000800 */
[----:B------:R-:W-:Y:S01]  /*0b90*/  SHF.L.U32 R9, R9, R14, RZ ;  /* 0x0000000e09097219 */ /* 0x000fe200000006ff */
[----:B------:R-:W-:-:S06]  /*0ba0*/  IMAD.MOV.U32 R2, RZ, RZ, R22 ;  /* 0x000000ffff027224 */ /* 0x000fcc00078e0016 */
[----:B------:R-:W0:Y:S01]  /*0bb0*/  LDC R18, c[0x0][0x610] ;  /* 0x00018400ff127b82 */ /* 0x000e220000000800 */
[----:B-1-3--:R-:W-:Y:S05]  /*0bc0*/  @!P0 BRA `(.L_x_7) ;  /* 0x0000000000288947 */ /* 0x00afea0003800000 */
[----:B------:R-:W1:Y:S02]  /*0bd0*/  LDC R7, c[0x0][0x64c] ;  /* 0x00019300ff077b82 */ /* 0x000e640000000800 */
[----:B-1----:R-:W-:-:S05]  /*0be0*/  IADD3 R7, P0, R22, R7, RZ ;  /* 0x0000000716077210 */ /* 0x002fca0007f1e0ff */
        /* <DEDUP_REMOVED lines=8> */
.L_x_7:
[----:B----4-:R-:W-:Y:S01]  /*0c70*/  SHF.R.U64 R2, R2, R16, R3 ;  /* 0x0000001002027219 */ /* 0x010fe20000001203 */
[----:B--2---:R-:W-:Y:S01]  /*0c80*/  VIADD R3, R19, 0xffffffff ;  /* 0xffffffff13037836 */ /* 0x004fe20000000000 */
[----:B------:R-:W-:Y:S01]  /*0c90*/  LOP3.LUT R10, R25, R10, RZ, 0xc0, !PT ;  /* 0x0000000a190a7212 */ /* 0x000fe200078ec0ff */
[----:B------:R-:W-:Y:S01]  /*0ca0*/  IMAD.MOV R11, RZ, RZ, -R11 ;  /* 0x000000ffff0b7224 */ /* 0x000fe200078e0a0b */
[----:B------:R-:W-:Y:S01]  /*0cb0*/  R2UR UR12, R24 ;  /* 0x00000000180c72ca */ /* 0x000fe200000e0000 */
[----:B------:R-:W-:Y:S01]  /*0cc0*/  IMAD.MOV R4, RZ, RZ, -R2 ;  /* 0x000000ffff047224 */ /* 0x000fe200078e0a02 */
[----:B------:R-:W-:Y:S01]  /*0cd0*/  LOP3.LUT R3, R12, R3, RZ, 0xc0, !PT ;  /* 0x000000030c037212 */ /* 0x000fe200078ec0ff */
[----:B------:R-:W-:Y:S02]  /*0ce0*/  @P2 IMAD R8, R15, R11, R0 ;  /* 0x0000000b0f082224 */ /* 0x000fe400078e0200 */
[----:B------:R-:W-:Y:S02]  /*0cf0*/  IMAD R9, R9, R2, R10 ;  /* 0x0000000209097224 */ /* 0x000fe400078e020a */
[----:B0-----:R-:W-:-:S02]  /*0d00*/  IMAD R0, R4, R23, R22 ;  /* 0x0000001704007224 */ /* 0x001fc400078e0216 */
[----:B------:R-:W-:Y:S02]  /*0d10*/  IMAD R8, R9, R18, R8 ;  /* 0x0000001209087224 */ /* 0x000fe400078e0208 */
[----:B------:R-:W-:Y:S02]  /*0d20*/  IMAD R3, R0, R19, R3 ;  /* 0x0000001300037224 */ /* 0x000fe400078e0203 */
[----:B------:R-:W-:-:S03]  /*0d30*/  IMAD.MOV.U32 R4, RZ, RZ, 0x1 ;  /* 0x00000001ff047424 */ /* 0x000fc600078e00ff */
[----:B------:R-:W-:Y:S02]  /*0d40*/  SEL R2, R3, R8, !P2 ;  /* 0x0000000803027207 */ /* 0x000fe40005000000 */
[----:B------:R-:W-:-:S03]  /*0d50*/  SEL R0, R8, R3, !P2 ;  /* 0x0000000308007207 */ /* 0x000fc60005000000 */
[----:B------:R0:W-:Y:S04]  /*0d60*/  STL [R1+0xe94], R2 ;  /* 0x000e940201007387 */ /* 0x0001e80000100800 */
[----:B------:R0:W-:Y:S02]  /*0d70*/  STL [R1+0xe90], R0 ;  /* 0x000e900001007387 */ /* 0x0001e40000100800 */
.L_x_5:
[----:B------:R-:W-:-:S08]  /*0d80*/  NOP ;  /* 0x0000000000007918 */ /* 0x000fd00000000000 */
[----:B------:R-:W1:Y:S02]  /*0d90*/  USETMAXREG.TRY_ALLOC.CTAPOOL UP0, 0xf0 ;  /* 0x000000f0000079c8 */ /* 0x000e640008000600 */
[----:B-1----:R-:W-:-:S13]  /*0da0*/  PLOP3.LUT P0, PT, PT, PT, UP0, 0x80, 0x0 ;  /* 0x000000000000781c */ /* 0x002fda0003f0f008 */
[----:B------:R-:W-:Y:S05]  /*0db0*/  @!P0 BRA `(.L_x_5) ;  /* 0xfffffffc00f08947 */ /* 0x000fea000383ffff */
[----:B------:R-:W-:Y:S01]  /*0dc0*/  ULDC.64 UR4, c[0x0][0x598] ;  /* 0x0001660000047ab9 */ /* 0x000fe20000000a00 */
[----:B------:R-:W-:Y:S01]  /*0dd0*/  ULDC.64 UR22, c[0x0][0x208] ;  /* 0x0000820000167ab9 */ /* 0x000fe20000000a00 */
[----:B------:R-:W-:-:S04]  /*0de0*/  ISETP.NE.U32.AND P0, PT, RZ, UR4, PT ;  /* 0x00000004ff007c0c */ /* 0x000fc8000bf05070 */
[----:B------:R-:W-:-:S13]  /*0df0*/  ISETP.NE.AND.EX P0, PT, RZ, UR5, PT, P0 ;  /* 0x00000005ff007c0c */ /* 0x000fda000bf05300 */
[----:B------:R-:W-:Y:S05]  /*0e00*/  @!P0 BRA `(.L_x_8) ;  /* 0x0000000000208947 */ /* 0x000fea0003800000 */
[----:B0-----:R-:W0:Y:S02]  /*0e10*/  LDC.64 R2, c[0x0][0x598] ;  /* 0x00016600ff027b82 */ /* 0x001e240000000a00 */
[----:B0-----:R-:W2:Y:S02]  /*0e20*/  LDG.E.64 R2, desc[UR22][R2.64] ;  /* 0x0000001602027981 */ /* 0x001ea4000c1e1b00 */
[----:B--2---:R-:W-:-:S04]  /*0e30*/  ISETP.NE.U32.AND P0, PT, R2, RZ, PT ;  /* 0x000000ff0200720c */ /* 0x004fc80003f05070 */
[----:B------:R-:W-:-:S13]  /*0e40*/  ISETP.NE.AND.EX P0, PT, R3, RZ, PT, P0 ;  /* 0x000000ff0300720c */ /* 0x000fda0003f05300 */
[----:B------:R-:W-:Y:S05]  /*0e50*/  @!P0 BRA `(.L_x_8) ;  /* 0x00000000000c8947 */ /* 0x000fea0003800000 */
[----:B------:R-:W2:Y:S02]  /*0e60*/  LD.E R2, desc[UR22][R2.64] ;  /* 0x0000001602027980 */ /* 0x000ea4000c101900 */
[----:B--2---:R-:W-:Y:S01]  /*0e70*/  R2UR UR21, R2 ;  /* 0x00000000021572ca */ /* 0x004fe200000e0000 */
[----:B------:R-:W-:-:S14]  /*0e80*/  BRA `(.L_x_9) ;  /* 0x0000000000247947 */ /* 0x000fdc0003800000 */
.L_x_8:
[----:B------:R-:W-:Y:S02]  /*0e90*/  ULDC.64 UR4, c[0x0][0x588] ;  /* 0x0001620000047ab9 */ /* 0x000fe40000000a00 */
[----:B------:R-:W-:-:S04]  /*0ea0*/  ISETP.NE.U32.AND P0, PT, RZ, UR4, PT ;  /* 0x00000004ff007c0c */ /* 0x000fc8000bf05070 */
[----:B------:R-:W-:-:S13]  /*0eb0*/  ISETP.NE.AND.EX P0, PT, RZ, UR5, PT, P0 ;  /* 0x00000005ff007c0c */ /* 0x000fda000bf05300 */
[----:B------:R-:W-:Y:S05]  /*0ec0*/  @!P0 BRA `(.L_x_10) ;  /* 0x0000000000108947 */ /* 0x000fea0003800000 */
[----:B0-----:R-:W0:Y:S02]  /*0ed0*/  LDC.64 R2, c[0x0][0x588] ;  /* 0x00016200ff027b82 */ /* 0x001e240000000a00 */
[----:B0-----:R-:W2:Y:S02]  /*0ee0*/  LDG.E R2, desc[UR22][R2.64] ;  /* 0x0000001602027981 */ /* 0x001ea4000c1e1900 */
[----:B--2---:R-:W-:Y:S01]  /*0ef0*/  R2UR UR21, R2 ;  /* 0x00000000021572ca */ /* 0x004fe200000e0000 */
[----:B------:R-:W-:-:S14]  /*0f00*/  BRA `(.L_x_9) ;  /* 0x0000000000047947 */ /* 0x000fdc0003800000 */
.L_x_10:
[----:B------:R-:W-:-:S05]  /*0f10*/  ULDC UR21, c[0x0][0x580] ;  /* 0x0001600000157ab9 */ /* 0x000fca0000000800 */
.L_x_9:
[----:B------:R-:W-:Y:S02]  /*0f20*/  ULDC.64 UR4, c[0x0][0x5a0] ;  /* 0x0001680000047ab9 */ /* 0x000fe40000000a00 */
        /* <DEDUP_REMOVED lines=11> */
.L_x_11:
        /* <DEDUP_REMOVED lines=8> */
.L_x_13:
[----:B------:R-:W-:-:S05]  /*1060*/  ULDC UR24, c[0x0][0x584] ;  /* 0x0001610000187ab9 */ /* 0x000fca0000000800 */
.L_x_12:
[----:B------:R-:W-:-:S13]  /*1070*/  LOP3.LUT P0, RZ, R4, 0xff, RZ, 0xc0, !PT ;  /* 0x000000ff04ff7812 */ /* 0x000fda000780c0ff */
[----:B------:R-:W-:Y:S05]  /*1080*/  @!P0 EXIT ;  /* 0x000000000000894d */ /* 0x000fea0003800000 */
[----:B0-----:R-:W0:Y:S01]  /*1090*/  LDC.64 R2, c[0x0][0x5c8] ;  /* 0x00017200ff027b82 */ /* 0x001e220000000a00 */
[----:B------:R-:W-:Y:S01]  /*10a0*/  ULDC UR4, c[0x0][0x28c] ;  /* 0x0000a30000047ab9 */ /* 0x000fe20000000800 */
[----:B------:R-:W-:Y:S02]  /*10b0*/  ULOP3.LUT UR25, UR13, 0x1, URZ, 0xfc, !UPT ;  /* 0x000000010d197892 */ /* 0x000fe4000f8efc3f */
[----:B------:R-:W-:-:S04]  /*10c0*/  UIADD3 UR4, UR4, 0x1f, URZ ;  /* 0x0000001f04047890 */ /* 0x000fc8000fffe03f */
[----:B------:R-:W-:-:S04]  /*10d0*/  USHF.R.S32.HI UR5, URZ, 0x1f, UR4 ;  /* 0x0000001f3f057899 */ /* 0x000fc80008011404 */
[----:B------:R-:W-:-:S03]  /*10e0*/  ULEA.HI UR5, UR5, UR4, URZ, 0x5 ;  /* 0x0000000405057291 */ /* 0x000fc6000f8f283f */
[----:B------:R-:W-:Y:S01]  /*10f0*/  UMOV UR4, URZ ;  /* 0x0000003f00047c82 */ /* 0x000fe20008000000 */
[----:B------:R-:W-:-:S03]  /*1100*/  USHF.R.S32.HI UR14, URZ, 0x5, UR5 ;  /* 0x000000053f0e7899 */ /* 0x000fc60008011405 */
[----:B------:R-:W-:Y:S01]  /*1110*/  UMOV UR5, URZ ;  /* 0x0000003f00057c82 */ /* 0x000fe20008000000 */
[C-C-:B0-----:R-:W-:Y:S01]  /*1120*/  SHF.L.U64.HI R6, R2.reuse, 0x7, R3.reuse ;  /* 0x0000000702067819 */ /* 0x141fe20000010203 */
[C---:B------:R-:W-:Y:S01]  /*1130*/  IMAD.SHL.U32 R7, R2.reuse, 0x80, RZ ;  /* 0x0000008002077824 */ /* 0x040fe200078e00ff */
[C-C-:B------:R-:W-:Y:S01]  /*1140*/  SHF.L.U64.HI R4, R2.reuse, 0x3, R3.reuse ;  /* 0x0000000302047819 */ /* 0x140fe20000010203 */
[C---:B------:R-:W-:Y:S01]  /*1150*/  IMAD.SHL.U32 R9, R2.reuse, 0x100, RZ ;  /* 0x0000010002097824 */ /* 0x040fe200078e00ff */
[C---:B------:R-:W-:Y:S01]  /*1160*/  SHF.L.U64.HI R8, R2.reuse, 0x8, R3 ;  /* 0x0000000802087819 */ /* 0x040fe20000010203 */
[----:B------:R-:W-:-:S07]  /*1170*/  IMAD.SHL.U32 R3, R2, 0x8, RZ ;  /* 0x0000000802037824 */ /* 0x000fce00078e00ff */
.L_x_40:
[----:B------:R-:W-:Y:S01]  /*1180*/  STL [R1+0xe8c], RZ ;  /* 0x000e8cff01007387 */ /* 0x000fe20000100800 */
[----:B0-----:R-:W0:Y:S01]  /*1190*/  S2UR UR11, SR_CgaCtaId ;  /* 0x00000000000b79c3 */ /* 0x001e220000008800 */
[----:B------:R-:W-:Y:S01]  /*11a0*/  UMOV UR15, 0x400 ;  /* 0x00000400000f7882 */ /* 0x000fe20000000000 */
[----:B------:R-:W-:Y:S01]  /*11b0*/  UMOV UR6, URZ ;  /* 0x0000003f00067c82 */ /* 0x000fe20008000000 */
[----:B------:R-:W-:Y:S01]  /*11c0*/  STL [R1+0xe88], RZ ;  /* 0x000e88ff01007387 */ /* 0x000fe20000100800 */
[----:B------:R-:W-:Y:S01]  /*11d0*/  UMOV UR7, URZ ;  /* 0x0000003f00077c82 */ /* 0x000fe20008000000 */
[----:B------:R-:W-:Y:S01]  /*11e0*/  UMOV UR8, URZ ;  /* 0x0000003f00087c82 */ /* 0x000fe20008000000 */
[----:B------:R-:W-:Y:S01]  /*11f0*/  UMOV UR26, UR5 ;  /* 0x00000005001a7c82 */ /* 0x000fe20008000000 */
[----:B------:R-:W-:Y:S01]  /*1200*/  STL [R1+0xe84], RZ ;  /* 0x000e84ff01007387 */ /* 0x000fe20000100800 */
[----:B-1-3--:R-:W1:Y:S01]  /*1210*/  LDC R16, c[0x0][0x28c] ;  /* 0x0000a300ff107b82 */ /* 0x00ae620000000800 */
[----:B------:R-:W-:-:S02]  /*1220*/  CS2R R236, SRZ ;  /* 0x0000000000ec7805 */ /* 0x000fc4000001ff00 */
[----:B------:R-:W-:Y:S01]  /*1230*/  CS2R R234, SRZ ;  /* 0x0000000000ea7805 */ /* 0x000fe2000001ff00 */
[----:B------:R-:W-:Y:S01]  /*1240*/  STL [R1+0xe80], RZ ;  /* 0x000e80ff01007387 */ /* 0x000fe20000100800 */
[----:B------:R-:W-:Y:S02]  /*1250*/  CS2R R232, SRZ ;  /* 0x0000000000e87805 */ /* 0x000fe4000001ff00 */
[----:B------:R-:W-:Y:S02]  /*1260*/  CS2R R230, SRZ ;  /* 0x0000000000e67805 */ /* 0x000fe4000001ff00 */
[----:B------:R-:W-:Y:S01]  /*1270*/  CS2R R228, SRZ ;  /* 0x0000000000e47805 */ /* 0x000fe2000001ff00 */
[----:B------:R-:W-:Y:S01]  /*1280*/  STL [R1+0xe7c], RZ ;  /* 0x000e7cff01007387 */ /* 0x000fe20000100800 */
[----:B------:R-:W-:Y:S02]  /*1290*/  CS2R R226, SRZ ;  /* 0x0000000000e27805 */ /* 0x000fe4000001ff00 */
[----:B------:R-:W-:-:S02]  /*12a0*/  CS2R R224, SRZ ;  /* 0x0000000000e07805 */ /* 0x000fc4000001ff00 */
[----:B------:R-:W-:Y:S01]  /*12b0*/  CS2R R222, SRZ ;  /* 0x0000000000de7805 */ /* 0x000fe2000001ff00 */
[----:B------:R-:W-:Y:S01]  /*12c0*/  STL [R1+0xe78], RZ ;  /* 0x000e78ff01007387 */ /* 0x000fe20000100800 */
[----:B------:R-:W-:Y:S02]  /*12d0*/  CS2R R220, SRZ ;  /* 0x0000000000dc7805 */ /* 0x000fe4000001ff00 */
[----:B------:R-:W-:Y:S02]  /*12e0*/  CS2R R218, SRZ ;  /* 0x0000000000da7805 */ /* 0x000fe4000001ff00 */
[----:B------:R-:W-:Y:S01]  /*12f0*/  CS2R R216, SRZ ;  /* 0x0000000000d87805 */ /* 0x000fe2000001ff00 */
[----:B------:R-:W-:Y:S01]  /*1300*/  STL [R1+0xe74], RZ ;  /* 0x000e74ff01007387 */ /* 0x000fe20000100800 */
[----:B0-----:R-:W-:Y:S01]  /*1310*/  ULEA UR15, UR11, UR15, 0x18 ;  /* 0x0000000f0b0f7291 */ /* 0x001fe2000f8ec03f */
[----:B------:R-:W-:Y:S02]  /*1320*/  CS2R R22, SRZ ;  /* 0x0000000000167805 */ /* 0x000fe4000001ff00 */
[----:B------:R-:W-:Y:S01]  /*1330*/  CS2R R20, SRZ ;  /* 0x0000000000147805 */ /* 0x000fe2000001ff00 */
[----:B------:R-:W-:Y:S01]  /*1340*/  STL [R1+0xe70], RZ ;  /* 0x000e70ff01007387 */ /* 0x000fe20000100800 */
[----:B------:R-:W-:-:S02]  /*1350*/  CS2R R18, SRZ ;  /* 0x0000000000127805 */ /* 0x000fc4000001ff00 */
[----:B------:R-:W-:Y:S02]  /*1360*/  CS2R R120, SRZ ;  /* 0x0000000000787805 */ /* 0x000fe4000001ff00 */
[----:B------:R-:W-:Y:S01]  /*1370*/  CS2R R122, SRZ ;  /* 0x00000000007a7805 */ /* 0x000fe2000001ff00 */
[----:B------:R-:W-:Y:S01]  /*1380*/  STL [R1+0xe6c], RZ ;  /* 0x000e6cff01007387 */ /* 0x000fe20000100800 */
[----:B-1----:R-:W-:Y:S02]  /*1390*/  ISETP.GE.AND P0, PT, R16, 0x1, PT ;  /* 0x000000011000780c */ /* 0x002fe40003f06270 */
[----:B------:R-:W-:Y:S02]  /*13a0*/  CS2R R124, SRZ ;  /* 0x00000000007c7805 */ /* 0x000fe4000001ff00 */
[----:B------:R-:W-:Y:S01]  /*13b0*/  CS2R R126, SRZ ;  /* 0x00000000007e7805 */ /* 0x000fe2000001ff00 */
[----:B------:R-:W-:Y:S01]  /*13c0*/  STL [R1+0xe68], RZ ;  /* 0x000e68ff01007387 */ /* 0x000fe20000100800 */
[----:B------:R-:W-:-:S02]  /*13d0*/  CS2R R128, SRZ ;  /* 0x0000000000807805 */ /* 0x000fc4000001ff00 */
[----:B------:R-:W-:Y:S02]  /*13e0*/  CS2R R130, SRZ ;  /* 0x0000000000827805 */ /* 0x000fe4000001ff00 */
[----:B------:R-:W-:Y:S01]  /*13f0*/  CS2R R132, SRZ ;  /* 0x0000000000847805 */ /* 0x000fe2000001ff00 */
[----:B------:R-:W-:Y:S01]  /*1400*/  STL [R1+0xe64], RZ ;  /* 0x000e64ff01007387 */ /* 0x000fe20000100800 */
[----:B------:R-:W-:Y:S02]  /*1410*/  CS2R R134, SRZ ;  /* 0x0000000000867805 */ /* 0x000fe4000001ff00 */
        /* <DEDUP_REMOVED lines=116> */
[----:B------:R-:W-:Y:S01]  /*1b60*/  CS2R R118, SRZ ;  /* 0x0000000000767805 */ /* 0x000fe2000001ff00 */
[----:B------:R-:W-:Y:S04]  /*1b70*/  STL [R1+0xdec], RZ ;  /* 0x000decff01007387 */ /* 0x000fe80000100800 */
        /* <DEDUP_REMOVED lines=795> */
[----:B------:R-:W-:Y:S04]  /*4d30*/  STL [R1], RZ ;  /* 0x000000ff01007387 */ /* 0x000fe80000100800 */
[----:B------:R-:W-:Y:S04]  /*4d40*/  STL [R1+0x4], RZ ;  /* 0x000004ff01007387 */ /* 0x000fe80000100800 */
[----:B------:R-:W-:Y:S04]  /*4d50*/  STL [R1+0x8], RZ ;  /* 0x000008ff01007387 */ /* 0x000fe80000100800 */
[----:B------:R-:W-:Y:S04]  /*4d60*/  STL [R1+0xc], RZ ;  /* 0x00000cff01007387 */ /* 0x000fe80000100800 */
[----:B------:R-:W-:Y:S04]  /*4d70*/  STL [R1+0x10], RZ ;  /* 0x000010ff01007387 */ /* 0x000fe80000100800 */
[----:B------:R-:W-:Y:S04]  /*4d80*/  STL [R1+0x14], RZ ;  /* 0x000014ff01007387 */ /* 0x000fe80000100800 */
[----:B------:R-:W-:Y:S04]  /*4d90*/  STL [R1+0x18], RZ ;  /* 0x000018ff01007387 */ /* 0x000fe80000100800 */
[----:B------:R-:W-:Y:S04]  /*4da0*/  STL [R1+0x1c], RZ ;  /* 0x00001cff01007387 */ /* 0x000fe80000100800 */
[----:B------:R-:W-:Y:S01]  /*4db0*/  STL [R1+0x20], RZ ;  /* 0x000020ff01007387 */ /* 0x000fe20000100800 */
[----:B--2---:R-:W0:Y:S03]  /*4dc0*/  S2R R15, SR_TID.X ;  /* 0x00000000000f7919 */ /* 0x004e260000002100 */
        /* <DEDUP_REMOVED lines=8> */
[----:B0-----:R-:W-:-:S03]  /*4e50*/  LOP3.LUT R15, R15, 0x80, RZ, 0xc0, !PT ;  /* 0x000000800f0f7812 */ /* 0x001fc600078ec0ff */
[----:B------:R-:W-:Y:S01]  /*4e60*/  STL [R1+0x44], RZ ;  /* 0x000044ff01007387 */ /* 0x000fe20000100800 */
[----:B------:R-:W-:-:S03]  /*4e70*/  SHF.R.U32.HI R15, RZ, 0x7, R15 ;  /* 0x00000007ff0f7819 */ /* 0x000fc6000001160f */
        /* <DEDUP_REMOVED lines=33> */
[----:B------:R-:W0:Y:S04]  /*5090*/  SHFL.IDX PT, R15, R15, RZ, 0x1f ;  /* 0x00001fff0f0f7589 */ /* 0x000e2800000e0000 */
[----:B------:R1:W-:Y:S04]  /*50a0*/  STL [R1+0xcc], RZ ;  /* 0x0000ccff01007387 */ /* 0x0003e80000100800 */
[----:B------:R1:W-:Y:S04]  /*50b0*/  STL [R1+0xd0], RZ ;  /* 0x0000d0ff01007387 */ /* 0x0003e80000100800 */
[----:B------:R1:W-:Y:S04]  /*50c0*/  STL [R1+0xd4], RZ ;  /* 0x0000d4ff01007387 */ /* 0x0003e80000100800 */
[----:B------:R1:W-:Y:S04]  /*50d0*/  STL [R1+0xd8], RZ ;  /* 0x0000d8ff01007387 */ /* 0x0003e80000100800 */
[----:B------:R1:W-:Y:S04]  /*50e0*/  STL [R1+0xdc], RZ ;  /* 0x0000dcff01007387 */ /* 0x0003e80000100800 */
[----:B------:R1:W-:Y:S01]  /*50f0*/  STL [R1+0xe0], RZ ;  /* 0x0000e0ff01007387 */ /* 0x0003e20000100800 */
[----:B0-----:R-:W-:Y:S01]  /*5100*/  R2UR UR9, R15 ;  /* 0x000000000f0972ca */ /* 0x001fe200000e0000 */
[----:B------:R-:W-:-:S02]  /*5110*/  IMAD.U32 R15, RZ, RZ, UR4 ;  /* 0x00000004ff0f7e24 */ /* 0x000fc4000f8e00ff */
[----:B------:R1:W-:Y:S04]  /*5120*/  STL [R1+0xe4], RZ ;  /* 0x0000e4ff01007387 */ /* 0x0003e80000100800 */
[----:B------:R1:W-:Y:S04]  /*5130*/  STL [R1+0xe8], RZ ;  /* 0x0000e8ff01007387 */ /* 0x0003e80000100800 */
[----:B------:R1:W-:Y:S02]  /*5140*/  STL [R1+0xec], RZ ;  /* 0x0000ecff01007387 */ /* 0x0003e40000100800 */
[----:B------:R-:W-:-:S02]  /*5150*/  ULEA.HI UR10, UR9, UR9, URZ, 0x1 ;  /* 0x00000009090a7291 */ /* 0x000fc4000f8f083f */
[----:B------:R1:W-:Y:S02]  /*5160*/  STL [R1+0xf0], RZ ;  /* 0x0000f0ff01007387 */ /* 0x0003e40000100800 */
[----:B------:R-:W-:Y:S02]  /*5170*/  ULOP3.LUT UR10, UR10, 0x1ffffe, URZ, 0xc0, !UPT ;  /* 0x001ffffe0a0a7892 */ /* 0x000fe4000f8ec03f */
[----:B------:R1:W-:Y:S02]  /*5180*/  STL [R1+0xf4], RZ ;  /* 0x0000f4ff01007387 */ /* 0x0003e40000100800 */
[----:B------:R-:W-:Y:S02]  /*5190*/  UIADD3 UR10, UR9, -UR10, URZ ;  /* 0x8000000a090a7290 */ /* 0x000fe4000fffe03f */
[----:B------:R1:W-:Y:S02]  /*51a0*/  STL [R1+0xf8], RZ ;  /* 0x0000f8ff01007387 */ /* 0x0003e40000100800 */
[----:B------:R-:W-:-:S02]  /*51b0*/  ULEA UR10, UR10, UR15, 0xb ;  /* 0x0000000f0a0a7291 */ /* 0x000fc4000f8e583f */
[----:B------:R1:W-:Y:S02]  /*51c0*/  STL [R1+0xfc], RZ ;  /* 0x0000fcff01007387 */ /* 0x0003e40000100800 */
[----:B------:R-:W-:Y:S02]  /*51d0*/  UIADD3 UR10, UR10, 0x180, URZ ;  /* 0x000001800a0a7890 */ /* 0x000fe4000fffe03f */
[----:B------:R1:W-:Y:S02]  /*51e0*/  STL [R1+0x100], RZ ;  /* 0x000100ff01007387 */ /* 0x0003e40000100800 */
[----:B------:R-:W-:Y:S02]  /*51f0*/  USHF.R.U32.HI UR10, URZ, 0x4, UR10 ;  /* 0x000000043f0a7899 */ /* 0x000fe4000801160a */
[----:B------:R1:W-:Y:S02]  /*5200*/  STL [R1+0x104], RZ ;  /* 0x000104ff01007387 */ /* 0x0003e40000100800 */
[----:B------:R-:W-:-:S02]  /*5210*/  ULOP3.LUT UR20, UR10, 0x3fff, URZ, 0xc0, !UPT ;  /* 0x00003fff0a147892 */ /* 0x000fc4000f8ec03f */
[----:B------:R1:W-:Y:S04]  /*5220*/  STL [R1+0x108], RZ ;  /* 0x000108ff01007387 */ /* 0x0003e80000100800 */
        /* <DEDUP_REMOVED lines=28> */
[----:B------:R1:W-:Y:S01]  /*53f0*/  STL [R1+0x17c], RZ ;  /* 0x00017cff01007387 */ /* 0x0003e20000100800 */
[----:B------:R-:W-:Y:S05]  /*5400*/  @!P0 BRA `(.L_x_14) ;  /* 0x0000009400608947 */ /* 0x000fea0003800000 */
[----:B------:R-:W-:-:S06]  /*5410*/  UISETP.NE.AND UP0, UPT, UR25, 0x3, UPT ;  /* 0x000000031900788c */ /* 0x000fcc000bf05270 */
[----:B------:R-:W-:-:S13]  /*5420*/  PLOP3.LUT P1, PT, PT, PT, UP0, 0x80, 0x0 ;  /* 0x000000000000781c */ /* 0x000fda0003f2f008 */
[----:B------:R-:W-:Y:S05]  /*5430*/  @!P1 BRA `(.L_x_15) ;  /* 0x0000000000049947 */ /* 0x000fea0003800000 */
[----:B------:R-:W-:Y:S01]  /*5440*/  BPT.TRAP 0x1 ;  /* 0x000000040000795c */ /* 0x000fe20000300000 */
.L_x_15:
[----:B------:R-:W-:Y:S01]  /*5450*/  ULEA UR7, UR5, UR15, 0x3 ;  /* 0x0000000f05077291 */ /* 0x000fe2000f8e183f */
[----:B------:R-:W-:-:S05]  /*5460*/  IMAD.U32 R15, RZ, RZ, UR4 ;  /* 0x00000004ff0f7e24 */ /* 0x000fca000f8e00ff */
[----:B------:R-:W-:-:S04]  /*5470*/  SHF.L.U32 R15, R15, 0x1f, RZ ;  /* 0x0000001f0f0f7819 */ /* 0x000fc800000006ff */
[----:B------:R0:W2:Y:S01]  /*5480*/  SYNCS.PHASECHK.TRANS64.TRYWAIT P0, [UR7], R15 ;  /* 0x0000000fff0075a7 */ /* 0x0000a20008000147 */
[----:B------:R-:W-:Y:S05]  /*5490*/  @!P1 BRA `(.L_x_16) ;  /* 0x0000000000049947 */ /* 0x000fea0003800000 */
[----:B------:R-:W-:Y:S01]  /*54a0*/  BPT.TRAP 0x1 ;  /* 0x000000040000795c */ /* 0x000fe20000300000 */
.L_x_16:
[----:B------:R3:W-:Y:S01]  /*54b0*/  STL [R1+0xe8c], RZ ;  /* 0x000e8cff01007387 */ /* 0x0007e20000100800 */
[----:B------:R-:W-:Y:S01]  /*54c0*/  UMOV UR6, 0x1 ;  /* 0x0000000100067882 */ /* 0x000fe20000000000 */
[----:B--2---:R-:W-:Y:S05]  /*54d0*/  @P0 BRA `(.L_x_17) ;  /* 0x0000000000080947 */ /* 0x004fea0003800000 */
[----:B------:R-:W2:Y:S02]  /*54e0*/  SYNCS.PHASECHK.TRANS64.TRYWAIT P0, [UR7], R15 ;  /* 0x0000000fff0075a7 */ /* 0x000ea40008000147 */
[----:B--2---:R-:W-:Y:S05]  /*54f0*/  @!P0 BRA `(.L_x_18) ;  /* 0x000005f400808947 */ /* 0x004fea0003800000 */
.L_x_17:
[----:B------:R-:W-:Y:S01]  /*5500*/  STL [R1+0xe88], RZ ;  /* 0x000e88ff01007387 */ /* 0x000fe20000100800 */
[----:B------:R-:W-:Y:S01]  /*5510*/  UIADD3 UR7, UR15, 0x1b180, URZ ;  /* 0x0001b1800f077890 */ /* 0x000fe2000fffe03f */
[----:B------:R-:W-:Y:S01]  /*5520*/  WARPGROUP.ARRIVE ;  /* 0x00000000000079c5 */ /* 0x000fe20000000000 */
[----:B------:R-:W-:Y:S01]  /*5530*/  ULOP3.LUT UR8, UR20, 0x10000, URZ, 0xfc, !UPT ;  /* 0x0001000014087892 */ /* 0x000fe2000f8efc3f */
[----:B------:R-:W-:Y:S01]  /*5540*/  STL [R1+0xe84], RZ ;  /* 0x000e84ff01007387 */ /* 0x000fe20000100800 */
[----:B------:R-:W-:Y:S01]  /*5550*/  USHF.R.U32.HI UR7, URZ, 0x4, UR7 ;  /* 0x000000043f077899 */ /* 0x000fe20008011607 */
[----:B------:R-:W-:Y:S01]  /*5560*/  CS2R R236, SRZ ;  /* 0x0000000000ec7805 */ /* 0x000fe2000001ff00 */
[----:B------:R-:W-:Y:S01]  /*5570*/  UMOV UR17, 0xc0000010 ;  /* 0xc000001000117882 */ /* 0x000fe20000000000 */
[----:B------:R-:W-:Y:S01]  /*5580*/  STL [R1+0xe80], RZ ;  /* 0x000e80ff01007387 */ /* 0x000fe20000100800 */
[----:B------:R-:W-:Y:S01]  /*5590*/  ULOP3.LUT UR7, UR7, 0x3fff, URZ, 0xc0, !UPT ;  /* 0x00003fff07077892 */ /* 0x000fe2000f8ec03f */
[----:B------:R-:W-:Y:S01]  /*55a0*/  CS2R R234, SRZ ;  /* 0x0000000000ea7805 */ /* 0x000fe2000001ff00 */
[----:B------:R-:W-:Y:S01]  /*55b0*/  UMOV UR19, 0xc0000010 ;  /* 0xc000001000137882 */ /* 0x000fe20000000000 */
[----:B------:R-:W-:Y:S01]  /*55c0*/  STL [R1+0xe7c], RZ ;  /* 0x000e7cff01007387 */ /* 0x000fe20000100800 */
[----:B------:R-:W-:Y:S01]  /*55d0*/  ULOP3.LUT UR18, UR7, 0x10000, URZ, 0xfc, !UPT ;  /* 0x0001000007127892 */ /* 0x000fe2000f8efc3f */
[----:B------:R-:W-:Y:S01]  /*55e0*/  CS2R R232, SRZ ;  /* 0x0000000000e87805 */ /* 0x000fe2000001ff00 */
[----:B------:R-:W-:Y:S01]  /*55f0*/  UIMAD UR7, UR5, 0x300, UR8 ;  /* 0x00000300050778a4 */ /* 0x000fe2000f8e0208 */
[----:B------:R-:W-:Y:S01]  /*5600*/  STL [R1+0xe78], RZ ;  /* 0x000e78ff01007387 */ /* 0x000fe20000100800 */
[----:B------:R-:W-:Y:S01]  /*5610*/  UIMAD UR18, UR5, 0x300, UR18 ;  /* 0x00000300051278a4 */ /* 0x000fe2000f8e0212 */
[----:B------:R-:W-:Y:S01]  /*5620*/  CS2R R230, SRZ ;  /* 0x0000000000e67805 */ /* 0x000fe2000001ff00 */
[----:B------:R-:W-:Y:S01]  /*5630*/  UMOV UR9, UR17 ;  /* 0x0000001100097c82 */ /* 0x000fe20008000000 */
[----:B------:R-:W-:Y:S01]  /*5640*/  STL [R1+0xe74], RZ ;  /* 0x000e74ff01007387 */ /* 0x000fe20000100800 */
[----:B------:R-:W-:Y:S01]  /*5650*/  UIADD3 UR10, UR18, 0x180, URZ ;  /* 0x00000180120a7890 */ /* 0x000fe2000fffe03f */
[----:B------:R-:W-:Y:S01]  /*5660*/  CS2R R228, SRZ ;  /* 0x0000000000e47805 */ /* 0x000fe2000001ff00 */
[----:B------:R-:W-:Y:S01]  /*5670*/  UMOV UR16, UR7 ;  /* 0x0000000700107c82 */ /* 0x000fe20008000000 */
[----:B------:R-:W-:Y:S01]  /*5680*/  STL [R1+0xe70], RZ ;  /* 0x000e70ff01007387 */ /* 0x000fe20000100800 */
[----:B------:R-:W-:Y:S01]  /*5690*/  UMOV UR8, UR16 ;  /* 0x0000001000087c82 */ /* 0x000fe20008000000 */
[----:B------:R-:W-:Y:S01]  /*56a0*/  QGMMA.64x192x32.F32.E4M3.E4M3 R24, gdesc[UR16], RZ, !UPT, gsb0 ;  /* 0x02e00000101879f3 */ /* 0x000fe2000c0008ff */
[----:B------:R-:W-:Y:S01]  /*56b0*/  UMOV UR11, 0xc0000010 ;  /* 0xc0000010000b7882 */ /* 0x000fe20000000000 */
        /* <DEDUP_REMOVED lines=9> */
[----:B------:R-:W-:-:S03]  /*5750*/  CS2R R18, SRZ ;  /* 0x0000000000127805 */ /* 0x000fc6000001ff00 */
        /* <DEDUP_REMOVED lines=47> */
[----:B------:R-:W-:-:S03]  /*5a50*/  WARPGROUP.DEPBAR.LE gsb0, 0x0 ;  /* 0x00008000000079c5 */ /* 0x000fc60000010000 */
        /* <DEDUP_REMOVED lines=441> */
[----:B------:R-:W-:Y:S04]  /*75f0*/  STL.64 [R1+0x480], R24 ;  /* 0x0004801801007387 */ /* 0x000fe80000100a00 */
        /* <DEDUP_REMOVED lines=44> */
[----:B------:R4:W-:Y:S04]  /*78c0*/  STL.64 [R1+0x5e8], R114 ;  /* 0x0005e87201007387 */ /* 0x0009e80000100a00 */
[----:B------:R-:W-:Y:S04]  /*78d0*/  STL.64 [R1+0x5f0], R116 ;  /* 0x0005f07401007387 */ /* 0x000fe80000100a00 */
[----:B------:R-:W-:Y:S01]  /*78e0*/  STL.64 [R1+0x5f8], R118 ;  /* 0x0005f87601007387 */ /* 0x000fe20000100a00 */
[----:B----4-:R-:W-:-:S03]  /*78f0*/  WARPGROUP.ARRIVE ;  /* 0x00000000000079c5 */ /* 0x010fc60000000000 */
[----:B------:R-:W-:Y:S04]  /*7900*/  STL [R1+0x6c0], RZ ;  /* 0x0006c0ff01007387 */ /* 0x000fe80000100800 */
[----:B------:R-:W-:Y:S01]  /*7910*/  STL [R1+0x6bc], RZ ;  /* 0x0006bcff01007387 */ /* 0x000fe20000100800 */
[----:B------:R-:W-:Y:S01]  /*7920*/  QGMMA.64x192x32.F32.E4M3.E4M3 R20, gdesc[UR8], RZ, !UPT, gsb0 ;  /* 0x02e00000081479f3 */ /* 0x000fe2000c0008ff */
[----:B------:R-:W-:Y:S01]  /*7930*/  UIADD3 UR8, UR7, 0x100, URZ ;  /* 0x0000010007087890 */ /* 0x000fe2000fffe03f */
[----:B------:R-:W-:Y:S01]  /*7940*/  UMOV UR9, 0xc0000010 ;  /* 0xc000001000097882 */ /* 0x000fe20000000000 */
[----:B------:R-:W-:Y:S01]  /*7950*/  STL [R1+0x6b8], RZ ;  /* 0x0006b8ff01007387 */ /* 0x000fe20000100800 */
[----:B------:R-:W-:-:S03]  /*7960*/  UMOV UR17, UR9 ;  /* 0x0000000900117c82 */ /* 0x000fc60008000000 */
[----:B------:R-:W-:Y:S01]  /*7970*/  STL [R1+0x6b4], RZ ;  /* 0x0006b4ff01007387 */ /* 0x000fe20000100800 */
[----:B------:R-:W-:-:S03]  /*7980*/  UMOV UR16, UR8 ;  /* 0x0000000800107c82 */ /* 0x000fc60008000000 */
        /* <DEDUP_REMOVED lines=11> */
[----:B------:R-:W-:-:S02]  /*7a40*/  WARPGROUP.DEPBAR.LE gsb0, 0x0 ;  /* 0x00008000000079c5 */ /* 0x000fc40000010000 */
[----:B------:R-:W-:Y:S01]  /*7a50*/  WARPGROUP.ARRIVE ;  /* 0x00000000000079c5 */ /* 0x000fe20000000000 */
[----:B------:R4:W-:Y:S01]  /*7a60*/  STL.64 [R1], R20 ;  /* 0x0000001401007387 */ /* 0x0009e20000100a00 */
[----:B------:R-:W-:Y:S02]  /*7a70*/  IMAD.MOV.U32 R17, RZ, RZ, R113 ;  /* 0x000000ffff117224 */ /* 0x000fe400078e0071 */
[----:B--2---:R-:W-:Y:S01]  /*7a80*/  IMAD.MOV.U32 R16, RZ, RZ, R114 ;  /* 0x000000ffff107224 */ /* 0x004fe200078e0072 */
[----:B------:R2:W-:Y:S01]  /*7a90*/  STL.64 [R1+0x8], R22 ;  /* 0x0000081601007387 */ /* 0x0005e20000100a00 */
[----:B------:R-:W-:Y:S01]  /*7aa0*/  QGMMA.64x192x32.F32.E4M3.E4M3 R120, gdesc[UR8], RZ, !UPT, gsb0 ;  /* 0x02e00000087879f3 */ /* 0x000fe2000c0008ff */
[----:B0-----:R-:W-:Y:S02]  /*7ab0*/  IMAD.MOV.U32 R15, RZ, RZ, R115 ;  /* 0x000000ffff0f7224 */ /* 0x001fe400078e0073 */
[----:B------:R-:W-:Y:S04]  /*7ac0*/  STL.64 [R1+0x10], R24 ;  /* 0x0000101801007387 */ /* 0x000fe80000100a00 */
[----:B------:R-:W-:Y:S01]  /*7ad0*/  STL.64 [R1+0x18], R26 ;  /* 0x0000181a01007387 */ /* 0x000fe20000100a00 */
[----:B----4-:R-:W-:-:S03]  /*7ae0*/  CS2R R20, SRZ ;  /* 0x0000000000147805 */ /* 0x010fc6000001ff00 */
[----:B------:R-:W-:Y:S01]  /*7af0*/  STL.64 [R1+0x20], R28 ;  /* 0x0000201c01007387 */ /* 0x000fe20000100a00 */
[----:B--2---:R-:W-:-:S03]  /*7b00*/  CS2R R22, SRZ ;  /* 0x0000000000167805 */ /* 0x004fc6000001ff00 */
        /* <DEDUP_REMOVED lines=43> */
[----:B------:R-:W-:Y:S04]  /*7dc0*/  STL [R1+0x684], RZ ;  /* 0x000684ff01007387 */ /* 0x000fe80000100800 */
[----:B------:R-:W-:Y:S04]  /*7dd0*/  STL [R1+0x680], RZ ;  /* 0x000680ff01007387 */ /* 0x000fe80000100800 */
[----:B------:R-:W-:Y:S01]  /*7de0*/  STL [R1+0x67c], RZ ;  /* 0x00067cff01007387 */ /* 0x000fe20000100800 */
[----:B------:R-:W-:-:S02]  /*7df0*/  WARPGROUP.DEPBAR.LE gsb0, 0x0 ;  /* 0x00008000000079c5 */ /* 0x000fc40000010000 */
[----:B0-----:R-:W-:Y:S01]  /*7e00*/  WARPGROUP.ARRIVE ;  /* 0x00000000000079c5 */ /* 0x001fe20000000000 */
[----:B------:R-:W-:Y:S04]  /*7e10*/  STL [R1+0x678], RZ ;  /* 0x000678ff01007387 */ /* 0x000fe80000100800 */
[----:B------:R-:W-:Y:S01]  /*7e20*/  STL [R1+0x674], RZ ;  /* 0x000674ff01007387 */ /* 0x000fe20000100800 */
[----:B------:R-:W-:Y:S01]  /*7e30*/  QGMMA.64x192x32.F32.E4M3.E4M3 R24, gdesc[UR16], RZ, !UPT, gsb0 ;  /* 0x02e00000101879f3 */ /* 0x000fe2000c0008ff */
[----:B------:R-:W-:Y:S02]  /*7e40*/  UIADD3 UR16, UR7, 0x200, URZ ;  /* 0x0000020007107890 */ /* 0x000fe4000fffe03f */
[----:B------:R-:W-:Y:S01]  /*7e50*/  STL [R1+0x670], RZ ;  /* 0x000670ff01007387 */ /* 0x000fe20000100800 */
[----:B------:R-:W-:Y:S01]  /*7e60*/  UMOV UR17, 0xc0000010 ;  /* 0xc000001000117882 */ /* 0x000fe20000000000 */
[----:B------:R-:W-:Y:S01]  /*7e70*/  ULDC UR7, c[0x0][0x50c] ;  /* 0x0001430000077ab9 */ /* 0x000fe20000000800 */
[----:B------:R-:W-:Y:S01]  /*7e80*/  UMOV UR9, UR17 ;  /* 0x0000001100097c82 */ /* 0x000fe20008000000 */
[----:B------:R-:W-:Y:S01]  /*7e90*/  STL [R1+0x66c], RZ ;  /* 0x00066cff01007387 */ /* 0x000fe20000100800 */
[----:B------:R-:W-:Y:S01]  /*7ea0*/  UMOV UR8, UR16 ;  /* 0x0000001000087c82 */ /* 0x000fe20008000000 */
[----:B------:R-:W-:-:S02]  /*7eb0*/  UISETP.NE.AND UP0, UPT, UR7, 0x1, UPT ;  /* 0x000000010700788c */ /* 0x000fc4000bf05270 */
[----:B------:R-:W-:Y:S02]  /*7ec0*/  STL [R1+0x668], RZ ;  /* 0x000668ff01007387 */ /* 0x000fe40000100800 */
[----:B------:R-:W-:Y:S02]  /*7ed0*/  USEL UR7, URZ, 0x1, UP0 ;  /* 0x000000013f077887 */ /* 0x000fe40008000000 */
[----:B------:R-:W-:Y:S04]  /*7ee0*/  STL [R1+0x664], RZ ;  /* 0x000664ff01007387 */ /* 0x000fe80000100800 */
[----:B------:R-:W-:Y:S01]  /*7ef0*/  STL [R1+0x660], RZ ;  /* 0x000660ff01007387 */ /* 0x000fe20000100800 */
[----:B------:R-:W-:-:S03]  /*7f00*/  ISETP.NE.AND P0, PT, RZ, UR7, PT ;  /* 0x00000007ff007c0c */ /* 0x000fc6000bf05270 */
        /* <DEDUP_REMOVED lines=72> */
[----:B------:R0:W-:Y:S02]  /*8390*/  STL.64 [R1+0x478], R118 ;  /* 0x0004787601007387 */ /* 0x0001e40000100a00 */
[----:B0-----:R-:W-:-:S06]  /*83a0*/  WARPGROUP.ARRIVE ;  /* 0x00000000000079c5 */ /* 0x001fcc0000000000 */
[----:B------:R-:W-:Y:S03]  /*83b0*/  QGMMA.64x192x32.F32.E4M3.E4M3 R24, gdesc[UR16], RZ, !UPT, gsb0 ;  /* 0x02e00000101879f3 */ /* 0x000fe6000c0008ff */
[----:B------:R-:W-:Y:S02]  /*83c0*/  WARPGROUP.DEPBAR.LE gsb0, 0x0 ;  /* 0x00008000000079c5 */ /* 0x000fe40000010000 */
        /* <DEDUP_REMOVED lines=51> */
[----:B------:R-:W-:Y:S05]  /*8700*/  @!P0 BRA `(.L_x_19) ;  /* 0x0000006000848947 */ /* 0x000fea0003800000 */
[----:B------:R-:W2:Y:S04]  /*8710*/  LDL R18, [R1+0x480] ;  /* 0x0004800001127983 */ /* 0x000ea80000100800 */
[----:B------:R-:W4:Y:S04]  /*8720*/  LDL R19, [R1+0x484] ;  /* 0x0004840001137983 */ /* 0x000f280000100800 */
[----:B------:R-:W3:Y:S04]  /*8730*/  LDL R20, [R1+0x488] ;  /* 0x0004880001147983 */ /* 0x000ee80000100800 */
        /* <DEDUP_REMOVED lines=23> */
[----:B------:R0:W-:Y:S04]  /*88b0*/  STL [R1+0xf1c], R103 ;  /* 0x000f1c6701007387 */ /* 0x0001e80000100800 */
[----:B0-----:R-:W3:Y:S04]  /*88c0*/  LDL R103, [R1+0x520] ;  /* 0x0005200001677983 */ /* 0x001ee80000100800 */
        /* <DEDUP_REMOVED lines=27> */
[----:B0-----:R-:W3:Y:S01]  /*8a80*/  LDL R117, [R1+0x4e8] ;  /* 0x0004e80001757983 */ /* 0x001ee20000100800 */
[----:B------:R-:W-:-:S01]  /*8a90*/  FADD R17, RZ, R17 ;  /* 0x00000011ff117221 */ /* 0x000fc20000000000 */
[----:B------:R-:W-:Y:S01]  /*8aa0*/  FADD R16, RZ, R16 ;  /* 0x00000010ff107221 */ /* 0x000fe20000000000 */
[----:B------:R-:W-:-:S01]  /*8ab0*/  FADD R15, RZ, R15 ;  /* 0x0000000fff0f7221 */ /* 0x000fc20000000000 */
[----:B------:R-:W-:Y:S01]  /*8ac0*/  STL [R1+0xee0], R118 ;  /* 0x000ee07601007387 */ /* 0x000fe20000100800 */
[----:B--2---:R-:W-:-:S01]  /*8ad0*/  FADD R18, RZ, R18 ;  /* 0x00000012ff127221 */ /* 0x004fc20000000000 */
[----:B----4-:R-:W-:Y:S01]  /*8ae0*/  FADD R19, RZ, R19 ;  /* 0x00000013ff137221 */ /* 0x010fe20000000000 */
[----:B---3--:R-:W-:-:S01]  /*8af0*/  FADD R20, RZ, R20 ;  /* 0x00000014ff147221 */ /* 0x008fc20000000000 */
[----:B------:R-:W-:Y:S01]  /*8b00*/  STL [R1+0xedc], R119 ;  /* 0x000edc7701007387 */ /* 0x000fe20000100800 */
[----:B------:R-:W-:-:S01]  /*8b10*/  FADD R21, RZ, R21 ;  /* 0x00000015ff157221 */ /* 0x000fc20000000000 */
[----:B------:R-:W-:Y:S01]  /*8b20*/  FADD R22, RZ, R22 ;  /* 0x00000016ff167221 */ /* 0x000fe20000000000 */
[----:B------:R-:W-:-:S01]  /*8b30*/  FADD R23, RZ, R23 ;  /* 0x00000017ff177221 */ /* 0x000fc20000000000 */
[----:B------:R-:W-:Y:S01]  /*8b40*/  STL [R1+0xed8], R14 ;  /* 0x000ed80e01007387 */ /* 0x000fe20000100800 */
[----:B------:R-:W-:-:S03]  /*8b50*/  FADD R216, RZ, R216 ;  /* 0x000000d8ffd87221 */ /* 0x000fc60000000000 */
        /* <DEDUP_REMOVED lines=20> */
[----:B------:R0:W-:Y:S01]  /*8ca0*/  STL [R1+0xeac], R3 ;  /* 0x000eac0301007387 */ /* 0x0001e20000100800 */
[----:B------:R-:W-:-:S03]  /*8cb0*/  FADD R227, RZ, R227 ;  /* 0x000000e3ffe37221 */ /* 0x000fc60000000000 */
[----:B------:R2:W-:Y:S01]  /*8cc0*/  STL [R1+0xea8], R2 ;  /* 0x000ea80201007387 */ /* 0x0005e20000100800 */
[----:B------:R-:W-:-:S03]  /*8cd0*/  FADD R228, RZ, R228 ;  /* 0x000000e4ffe47221 */ /* 0x000fc60000000000 */
[----:B------:R3:W-:Y:S01]  /*8ce0*/  STL [R1+0xea4], R0 ;  /* 0x000ea40001007387 */ /* 0x0007e20000100800 */
[----:B------:R-:W-:-:S01]  /*8cf0*/  FADD R229, RZ, R229 ;  /* 0x000000e5ffe57221 */ /* 0x000fc20000000000 */
[----:B------:R-:W-:Y:S01]  /*8d00*/  UMOV UR6, URZ ;  /* 0x0000003f00067c82 */ /* 0x000fe20008000000 */
[----:B------:R-:W-:-:S01]  /*8d10*/  FADD R230, RZ, R230 ;  /* 0x000000e6ffe67221 */ /* 0x000fc20000000000 */
[----:B------:R-:W-:Y:S01]  /*8d20*/  FADD R231, RZ, R231 ;  /* 0x000000e7ffe77221 */ /* 0x000fe20000000000 */
[----:B------:R-:W-:-:S01]  /*8d30*/  FADD R232, RZ, R232 ;  /* 0x000000e8ffe87221 */ /* 0x000fc20000000000 */
[----:B------:R-:W-:Y:S01]  /*8d40*/  FADD R233, RZ, R233 ;  /* 0x000000e9ffe97221 */ /* 0x000fe20000000000 */
[----:B------:R-:W-:-:S01]  /*8d50*/  FADD R234, RZ, R234 ;  /* 0x000000eaffea7221 */ /* 0x000fc20000000000 */
[----:B------:R-:W-:Y:S01]  /*8d60*/  FADD R235, RZ, R235 ;  /* 0x000000ebffeb7221 */ /* 0x000fe20000000000 */
[----:B0-----:R-:W-:-:S01]  /*8d70*/  FADD R3, RZ, R113 ;  /* 0x00000071ff037221 */ /* 0x001fc20000000000 */
[----:B--2---:R-:W-:Y:S01]  /*8d80*/  FADD R2, RZ, R114 ;  /* 0x00000072ff027221 */ /* 0x004fe20000000000 */
[----:B---3--:R-:W-:-:S05]  /*8d90*/  FADD R0, RZ, R115 ;  /* 0x00000073ff007221 */ /* 0x008fca0000000000 */
[----:B------:R0:W-:Y:S04]  /*8da0*/  STL [R1+0x600], R0 ;  /* 0x0006000001007387 */ /* 0x0001e80000100800 */
[----:B------:R2:W-:Y:S04]  /*8db0*/  STL [R1+0x604], R2 ;  /* 0x0006040201007387 */ /* 0x0005e80000100800 */
[----:B------:R3:W-:Y:S01]  /*8dc0*/  STL [R1+0x608], R3 ;  /* 0x0006080301007387 */ /* 0x0007e20000100800 */
[----:B------:R-:W-:-:S01]  /*8dd0*/  FADD R237, RZ, R116 ;  /* 0x00000074ffed7221 */ /* 0x000fc20000000000 */
[----:B0-----:R-:W-:Y:S01]  /*8de0*/  FADD R0, RZ, R112 ;  /* 0x00000070ff007221 */ /* 0x001fe20000000000 */
[----:B--2---:R-:W-:-:S04]  /*8df0*/  FADD R2, RZ, R111 ;  /* 0x0000006fff027221 */ /* 0x004fc80000000000 */
[----:B------:R0:W-:Y:S01]  /*8e00*/  STL [R1+0x60c], R0 ;  /* 0x00060c0001007387 */ /* 0x0001e20000100800 */
[----:B---3--:R-:W-:-:S03]  /*8e10*/  FADD R3, RZ, R110 ;  /* 0x0000006eff037221 */ /* 0x008fc60000000000 */
        /* <DEDUP_REMOVED lines=9> */
[----:B0-----:R-:W-:-:S01]  /*8eb0*/  FADD R0, RZ, R106 ;  /* 0x0000006aff007221 */ /* 0x001fc20000000000 */
[----:B--2---:R-:W-:-:S04]  /*8ec0*/  FADD R2, RZ, R105 ;  /* 0x00000069ff027221 */ /* 0x004fc80000000000 */
[----:B------:R0:W-:Y:S01]  /*8ed0*/  STL [R1+0x624], R0 ;  /* 0x0006240001007387 */ /* 0x0001e20000100800 */
[----:B---3--:R-:W-:-:S03]  /*8ee0*/  FADD R3, RZ, R104 ;  /* 0x00000068ff037221 */ /* 0x008fc60000000000 */
[----:B------:R2:W-:Y:S01]  /*8ef0*/  STL [R1+0x628], R2 ;  /* 0x0006280201007387 */ /* 0x0005e20000100800 */
[----:B0-----:R-:W-:-:S03]  /*8f00*/  IMAD.MOV.U32 R0, RZ, RZ, R103 ;  /* 0x000000ffff007224 */ /* 0x001fc600078e0067 */
[----:B--2---:R-:W2:Y:S04]  /*8f10*/  LDL R2, [R1+0x524] ;  /* 0x0005240001027983 */ /* 0x004ea80000100800 */
[----:B------:R0:W-:Y:S04]  /*8f20*/  STL [R1+0x62c], R3 ;  /* 0x00062c0301007387 */ /* 0x0001e80000100800 */
[----:B------:R-:W3:Y:S04]  /*8f30*/  LDL R4, [R1+0x52c] ;  /* 0x00052c0001047983 */ /* 0x000ee80000100800 */
[----:B------:R-:W4:Y:S04]  /*8f40*/  LDL R5, [R1+0x530] ;  /* 0x0005300001057983 */ /* 0x000f280000100800 */
[----:B0-----:R-:W3:Y:S04]  /*8f50*/  LDL R3, [R1+0x528] ;  /* 0x0005280001037983 */ /* 0x001ee80000100800 */
[----:B------:R-:W4:Y:S04]  /*8f60*/  LDL R6, [R1+0x534] ;  /* 0x0005340001067983 */ /* 0x000f280000100800 */
        /* <DEDUP_REMOVED lines=24> */
[----:B------:R-:W4:Y:S01]  /*90f0*/  LDL R103, [R1+0x598] ;  /* 0x0005980001677983 */ /* 0x000f220000100800 */
[----:B------:R-:W-:-:S05]  /*9100*/  FADD R0, RZ, R0 ;  /* 0x00000000ff007221 */ /* 0x000fca0000000000 */
[----:B------:R2:W-:Y:S02]  /*9110*/  STL [R1+0x630], R0 ;  /* 0x0006300001007387 */ /* 0x0005e40000100800 */
[----:B--2---:R-:W-:-:S05]  /*9120*/  FADD R0, RZ, R2 ;  /* 0x00000002ff007221 */ /* 0x004fca0000000000 */
[----:B------:R4:W-:Y:S01]  /*9130*/  STL [R1+0x634], R0 ;  /* 0x0006340001007387 */ /* 0x0009e20000100800 */
[----:B---3--:R-:W-:-:S01]  /*9140*/  FADD R2, RZ, R3 ;  /* 0x00000003ff027221 */ /* 0x008fc20000000000 */
[----:B------:R-:W-:Y:S01]  /*9150*/  FADD R3, RZ, R4 ;  /* 0x00000004ff037221 */ /* 0x000fe20000000000 */
[----:B----4-:R-:W-:-:S03]  /*9160*/  FADD R0, RZ, R5 ;  /* 0x00000005ff007221 */ /* 0x010fc60000000000 */
[----:B------:R0:W-:Y:S04]  /*9170*/  STL [R1+0x638], R2 ;  /* 0x0006380201007387 */ /* 0x0001e80000100800 */
[----:B------:R2:W-:Y:S04]  /*9180*/  STL [R1+0x63c], R3 ;  /* 0x00063c0301007387 */ /* 0x0005e80000100800 */
[----:B------:R3:W-:Y:S01]  /*9190*/  STL [R1+0x640], R0 ;  /* 0x0006400001007387 */ /* 0x0007e20000100800 */
[----:B0-----:R-:W-:-:S01]  /*91a0*/  FADD R2, RZ, R6 ;  /* 0x00000006ff027221 */ /* 0x001fc20000000000 */
        /* <DEDUP_REMOVED lines=48> */
[----:B--2---:R-:W-:Y:S02]  /*94b0*/  FADD R3, RZ, R103 ;  /* 0x00000067ff037221 */ /* 0x004fe40000000000 */
[----:B---3--:R-:W2:Y:S04]  /*94c0*/  LDL R0, [R1+0x59c] ;  /* 0x00059c0001007983 */ /* 0x008ea80000100800 */
[----:B------:R0:W-:Y:S04]  /*94d0*/  STL [R1+0x6a4], R2 ;  /* 0x0006a40201007387 */ /* 0x0001e80000100800 */
[----:B0-----:R-:W3:Y:S04]  /*94e0*/  LDL R2, [R1+0x5a0] ;  /* 0x0005a00001027983 */ /* 0x001ee80000100800 */
[----:B------:R0:W-:Y:S04]  /*94f0*/  STL [R1+0x6a8], R3 ;  /* 0x0006a80301007387 */ /* 0x0001e80000100800 */
[----:B------:R-:W4:Y:S04]  /*9500*/  LDL R4, [R1+0x5a8] ;  /* 0x0005a80001047983 */ /* 0x000f280000100800 */
[----:B------:R-:W4:Y:S04]  /*9510*/  LDL R5, [R1+0x5ac] ;  /* 0x0005ac0001057983 */ /* 0x000f280000100800 */
[----:B0-----:R-:W4:Y:S04]  /*9520*/  LDL R3, [R1+0x5a4] ;  /* 0x0005a40001037983 */ /* 0x001f280000100800 */
        /* <DEDUP_REMOVED lines=26> */
[----:B--2---:R-:W-:-:S05]  /*96d0*/  FADD R0, RZ, R0 ;  /* 0x00000000ff007221 */ /* 0x004fca0000000000 */
[----:B------:R3:W-:Y:S02]  /*96e0*/  STL [R1+0x6ac], R0 ;  /* 0x0006ac0001007387 */ /* 0x0007e40000100800 */
[----:B---3--:R-:W-:-:S05]  /*96f0*/  FADD R0, RZ, R2 ;  /* 0x00000002ff007221 */ /* 0x008fca0000000000 */
[----:B------:R0:W-:Y:S01]  /*9700*/  STL [R1+0x6b0], R0 ;  /* 0x0006b00001007387 */ /* 0x0001e20000100800 */
[----:B----4-:R-:W-:-:S01]  /*9710*/  FADD R2, RZ, R3 ;  /* 0x00000003ff027221 */ /* 0x010fc20000000000 */
[----:B------:R-:W-:Y:S01]  /*9720*/  FADD R3, RZ, R4 ;  /* 0x00000004ff037221 */ /* 0x000fe20000000000 */
[----:B0-----:R-:W-:-:S03]  /*9730*/  FADD R0, RZ, R5 ;  /* 0x00000005ff007221 */ /* 0x001fc60000000000 */
        /* <DEDUP_REMOVED lines=611> */
[----:B---3--:R-:W2:Y:S04]  /*bd70*/  LDL R0, [R1] ;  /* 0x0000000001007983 */ /* 0x008ea80000100800 */
        /* <DEDUP_REMOVED lines=130> */
[----:B0-----:R-:W-:Y:S01]  /*c5a0*/  FADD R0, RZ, R4 ;  /* 0x00000004ff007221 */ /* 0x001fe20000000000 */
[----:B------:R-:W-:-:S03]  /*c5b0*/  FADD R3, RZ, R5 ;  /* 0x00000005ff037221 */ /* 0x000fc60000000000 */
[----:B------:R0:W-:Y:S04]  /*c5c0*/  STL [R1+0xa94], R2 ;  /* 0x000a940201007387 */ /* 0x0001e80000100800 */
[----:B------:R2:W-:Y:S01]  /*c5d0*/  STL [R1+0xa98], R0 ;  /* 0x000a980001007387 */ /* 0x0005e20000100800 */
[----:B0-----:R-:W-:-:S03]  /*c5e0*/  FADD R2, RZ, R6 ;  /* 0x00000006ff027221 */ /* 0x001fc60000000000 */
[----:B------:R0:W-:Y:S01]  /*c5f0*/  STL [R1+0xa9c], R3 ;  /* 0x000a9c0301007387 */ /* 0x0001e20000100800 */
[----:B--2---:R-:W-:-:S03]  /*c600*/  FADD R0, RZ, R7 ;  /* 0x00000007ff007221 */ /* 0x004fc60000000000 */
        /* <DEDUP_REMOVED lines=48> */
[----:B------:R-:W2:Y:S04]  /*c910*/  LDL R103, [R1+0xf8] ;  /* 0x0000f80001677983 */ /* 0x000ea80000100800 */
[----:B------:R3:W-:Y:S04]  /*c920*/  STL [R1+0xb00], R2 ;  /* 0x000b000201007387 */ /* 0x0007e80000100800 */
[----:B------:R-:W4:Y:S04]  /*c930*/  LDL R104, [R1+0xfc] ;  /* 0x0000fc0001687983 */ /* 0x000f280000100800 */
[----:B------:R1:W-:Y:S04]  /*c940*/  STL [R1+0xb04], R0 ;  /* 0x000b040001007387 */ /* 0x0003e80000100800 */
        /* <DEDUP_REMOVED lines=26> */
[----:B0-----:R-:W4:Y:S04]  /*caf0*/  LDL R3, [R1+0x168] ;  /* 0x0001680001037983 */ /* 0x001f280000100800 */
[----:B---3--:R-:W3:Y:S04]  /*cb00*/  LDL R2, [R1+0x16c] ;  /* 0x00016c0001027983 */ /* 0x008ee80000100800 */
[----:B-1----:R-:W3:Y:S01]  /*cb10*/  LDL R0, [R1+0x170] ;  /* 0x0001700001007983 */ /* 0x002ee20000100800 */
[----:B--2---:R-:W-:-:S05]  /*cb20*/  FADD R103, RZ, R103 ;  /* 0x00000067ff677221 */ /* 0x004fca0000000000 */
[----:B------:R0:W-:Y:S01]  /*cb30*/  STL [R1+0xb08], R103 ;  /* 0x000b086701007387 */ /* 0x0001e20000100800 */
[----:B----4-:R-:W-:-:S03]  /*cb40*/  FADD R104, RZ, R104 ;  /* 0x00000068ff687221 */ /* 0x010fc60000000000 */
[----:B0-----:R-:W2:Y:S01]  /*cb50*/  LDL.LU R103, [R1+0xf1c] ;  /* 0x000f1c0001677983 */ /* 0x001ea20000300800 */
[----:B------:R-:W-:-:S03]  /*cb60*/  FADD R105, RZ, R105 ;  /* 0x00000069ff697221 */ /* 0x000fc60000000000 */
[----:B------:R0:W-:Y:S01]  /*cb70*/  STL [R1+0xb0c], R104 ;  /* 0x000b0c6801007387 */ /* 0x0001e20000100800 */
[----:B------:R-:W-:-:S01]  /*cb80*/  FADD R106, RZ, R106 ;  /* 0x0000006aff6a7221 */ /* 0x000fc20000000000 */
[----:B------:R-:W-:Y:S02]  /*cb90*/  FADD R107, RZ, R107 ;  /* 0x0000006bff6b7221 */ /* 0x000fe40000000000 */
[----:B0-----:R-:W4:Y:S01]  /*cba0*/  LDL.LU R104, [R1+0xf18] ;  /* 0x000f180001687983 */ /* 0x001f220000300800 */
[----:B------:R-:W-:-:S03]  /*cbb0*/  FADD R108, RZ, R108 ;  /* 0x0000006cff6c7221 */ /* 0x000fc60000000000 */
[----:B------:R0:W-:Y:S01]  /*cbc0*/  STL [R1+0xb10], R105 ;  /* 0x000b106901007387 */ /* 0x0001e20000100800 */
[----:B------:R-:W-:-:S01]  /*cbd0*/  FADD R109, RZ, R109 ;  /* 0x0000006dff6d7221 */ /* 0x000fc20000000000 */
[----:B------:R-:W-:Y:S02]  /*cbe0*/  FADD R110, RZ, R110 ;  /* 0x0000006eff6e7221 */ /* 0x000fe40000000000 */
[----:B0-----:R-:W4:Y:S04]  /*cbf0*/  LDL.LU R105, [R1+0xf14] ;  /* 0x000f140001697983 */ /* 0x001f280000300800 */
[----:B------:R0:W-:Y:S01]  /*cc00*/  STL [R1+0xb14], R106 ;  /* 0x000b146a01007387 */ /* 0x0001e20000100800 */
[----:B------:R-:W-:-:S01]  /*cc10*/  FADD R111, RZ, R111 ;  /* 0x0000006fff6f7221 */ /* 0x000fc20000000000 */
[----:B------:R-:W-:-:S02]  /*cc20*/  FADD R112, RZ, R112 ;  /* 0x00000070ff707221 */ /* 0x000fc40000000000 */
[----:B0-----:R-:W4:Y:S04]  /*cc30*/  LDL.LU R106, [R1+0xf10] ;  /* 0x000f1000016a7983 */ /* 0x001f280000300800 */
[----:B------:R0:W-:Y:S01]  /*cc40*/  STL [R1+0xb18], R107 ;  /* 0x000b186b01007387 */ /* 0x0001e20000100800 */
[----:B------:R-:W-:-:S01]  /*cc50*/  FADD R113, RZ, R113 ;  /* 0x00000071ff717221 */ /* 0x000fc20000000000 */
[----:B------:R-:W-:Y:S02]  /*cc60*/  FADD R114, RZ, R114 ;  /* 0x00000072ff727221 */ /* 0x000fe40000000000 */
[----:B0-----:R-:W4:Y:S04]  /*cc70*/  LDL.LU R107, [R1+0xf0c] ;  /* 0x000f0c00016b7983 */ /* 0x001f280000300800 */
[----:B------:R0:W-:Y:S01]  /*cc80*/  STL [R1+0xb1c], R108 ;  /* 0x000b1c6c01007387 */ /* 0x0001e20000100800 */
[----:B------:R-:W-:-:S03]  /*cc90*/  FADD R115, RZ, R115 ;  /* 0x00000073ff737221 */ /* 0x000fc60000000000 */
        /* <DEDUP_REMOVED lines=36> */
[----:B0-----:R0:W5:Y:S04]  /*cee0*/  LDL.LU R14, [R1+0xed8] ;  /* 0x000ed800010e7983 */ /* 0x0011680000300800 */
[----:B------:R1:W-:Y:S01]  /*cef0*/  STL [R1+0xb50], R13 ;  /* 0x000b500d01007387 */ /* 0x0003e20000100800 */
[----:B------:R-:W-:-:S03]  /*cf00*/  FADD R6, RZ, R6 ;  /* 0x00000006ff067221 */ /* 0x000fc60000000000 */
[----:B-1----:R0:W5:Y:S04]  /*cf10*/  LDL.LU R13, [R1+0xed4] ;  /* 0x000ed400010d7983 */ /* 0x0021680000300800 */
        /* <DEDUP_REMOVED lines=10> */
[----:B---3--:R-:W-:-:S03]  /*cfc0*/  FADD R2, RZ, R2 ;  /* 0x00000002ff027221 */ /* 0x008fc60000000000 */
[----:B-1----:R0:W5:Y:S04]  /*cfd0*/  LDL.LU R9, [R1+0xec4] ;  /* 0x000ec40001097983 */ /* 0x0021680000300800 */
[----:B------:R1:W-:Y:S01]  /*cfe0*/  STL [R1+0xb64], R8 ;  /* 0x000b640801007387 */ /* 0x0003e20000100800 */
[----:B------:R-:W-:-:S03]  /*cff0*/  FADD R0, RZ, R0 ;  /* 0x00000000ff007221 */ /* 0x000fc60000000000 */
[----:B-1----:R0:W5:Y:S04]  /*d000*/  LDL.LU R8, [R1+0xec0] ;  /* 0x000ec00001087983 */ /* 0x0021680000300800 */
[----:B------:R1:W-:Y:S04]  /*d010*/  STL [R1+0xb68], R7 ;  /* 0x000b680701007387 */ /* 0x0003e80000100800 */
        /* <DEDUP_REMOVED lines=14> */
[----:B------:R3:W-:Y:S04]  /*d100*/  STL [R1+0xb88], R16 ;  /* 0x000b881001007387 */ /* 0x0007e80000100800 */
[----:B------:R2:W-:Y:S01]  /*d110*/  STL [R1+0xb8c], R15 ;  /* 0x000b8c0f01007387 */ /* 0x0005e20000100800 */
[----:B-1----:R-:W-:-:S01]  /*d120*/  FADD R17, RZ, R120 ;  /* 0x00000078ff117221 */ /* 0x002fc20000000000 */
[----:B---3--:R-:W-:-:S04]  /*d130*/  FADD R16, RZ, R121 ;  /* 0x00000079ff107221 */ /* 0x008fc80000000000 */
[----:B------:R1:W-:Y:S01]  /*d140*/  STL [R1+0xb90], R17 ;  /* 0x000b901101007387 */ /* 0x0003e20000100800 */
[----:B--2---:R-:W-:-:S03]  /*d150*/  FADD R15, RZ, R122 ;  /* 0x0000007aff0f7221 */ /* 0x004fc60000000000 */
[----:B------:R2:W-:Y:S04]  /*d160*/  STL [R1+0xb94], R16 ;  /* 0x000b941001007387 */ /* 0x0005e80000100800 */
[----:B------:R3:W-:Y:S01]  /*d170*/  STL [R1+0xb98], R15 ;  /* 0x000b980f01007387 */ /* 0x0007e20000100800 */
[----:B-1----:R-:W-:-:S01]  /*d180*/  FADD R17, RZ, R123 ;  /* 0x0000007bff117221 */ /* 0x002fc20000000000 */
[----:B--2---:R-:W-:-:S04]  /*d190*/  FADD R16, RZ, R124 ;  /* 0x0000007cff107221 */ /* 0x004fc80000000000 */
[----:B------:R1:W-:Y:S01]  /*d1a0*/  STL [R1+0xb9c], R17 ;  /* 0x000b9c1101007387 */ /* 0x0003e20000100800 */
[----:B---3--:R-:W-:-:S03]  /*d1b0*/  FADD R15, RZ, R125 ;  /* 0x0000007dff0f7221 */ /* 0x008fc60000000000 */
        /* <DEDUP_REMOVED lines=341> */
[----:B----4-:R-:W-:-:S03]  /*e710*/  FADD R15, RZ, R104 ;  /* 0x00000068ff0f7221 */ /* 0x010fc60000000000 */
        /* <DEDUP_REMOVED lines=31> */
[----:B------:R0:W-:Y:S02]  /*e910*/  STL [R1+0xe8c], R15 ;  /* 0x000e8c0f01007387 */ /* 0x0001e40000100800 */
.L_x_19:
[----:B------:R-:W-:-:S04]  /*e920*/  UIADD3 UR26, UR5, 0x1, URZ ;  /* 0x00000001051a7890 */ /* 0x000fc8000fffe03f */
[----:B------:R-:W-:-:S04]  /*e930*/  UISETP.NE.AND UP0, UPT, UR26, 0x9, UPT ;  /* 0x000000091a00788c */ /* 0x000fc8000bf05270 */
[----:B------:R-:W-:Y:S02]  /*e940*/  USEL UR8, URZ, 0x1, UP0 ;  /* 0x000000013f087887 */ /* 0x000fe40008000000 */
[----:B------:R-:W-:Y:S02]  /*e950*/  USEL UR26, UR26, URZ, UP0 ;  /* 0x0000003f1a1a7287 */ /* 0x000fe40008000000 */
[----:B------:R-:W-:-:S06]  /*e960*/  ULOP3.LUT UR8, UR4, UR8, URZ, 0x3c, !UPT ;  /* 0x0000000804087292 */ /* 0x000fcc000f8e3c3f */
[----:B0-----:R-:W-:Y:S01]  /*e970*/  IMAD.U32 R15, RZ, RZ, UR8 ;  /* 0x00000008ff0f7e24 */ /* 0x001fe2000f8e00ff */
[----:B------:R-:W-:-:S06]  /*e980*/  UMOV UR8, 0x1 ;  /* 0x0000000100087882 */ /* 0x000fcc0000000000 */
.L_x_14:
[----:B------:R-:W-:-:S04]  /*e990*/  UISETP.LT.AND UP0, UPT, UR14, 0x1, UPT ;  /* 0x000000010e00788c */ /* 0x000fc8000bf01270 */
[----:B------:R-:W-:-:S04]  /*e9a0*/  USEL UR9, UR14, 0x1, UP0 ;  /* 0x000000010e097887 */ /* 0x000fc80008000000 */
[----:B------:R-:W-:-:S04]  /*e9b0*/  UIADD3 UR9, UR14, -UR9, URZ ;  /* 0x800000090e097290 */ /* 0x000fc8000fffe03f */
[----:B------:R-:W-:-:S06]  /*e9c0*/  UISETP.GE.AND UP0, UPT, UR9, 0x1, UPT ;  /* 0x000000010900788c */ /* 0x000fcc000bf06270 */
[----:B------:R-:W-:-:S13]  /*e9d0*/  PLOP3.LUT P0, PT, PT, PT, UP0, 0x80, 0x0 ;  /* 0x000000000000781c */ /* 0x000fda0003f0f008 */
[----:B------:R-:W-:Y:S05]  /*e9e0*/  @!P0 BRA `(.L_x_20) ;  /* 0x000000c000448947 */ /* 0x000fea0003800000 */
[----:B------:R-:W-:Y:S01]  /*e9f0*/  IMAD.U32 R16, RZ, RZ, UR9 ;  /* 0x00000009ff107e24 */ /* 0x000fe2000f8e00ff */
[----:B------:R-:W-:Y:S01]  /*ea00*/  UMOV UR27, UR5 ;  /* 0x00000005001b7c82 */ /* 0x000fe20008000000 */
[----:B------:R-:W-:-:S05]  /*ea10*/  ULDC UR28, c[0x0][0x50c] ;  /* 0x00014300001c7ab9 */ /* 0x000fca0000000800 */
.L_x_28:
[----:B------:R-:W-:-:S06]  /*ea20*/  UISETP.NE.AND UP0, UPT, UR25, 0x3, UPT ;  /* 0x000000031900788c */ /* 0x000fcc000bf05270 */
[----:B------:R-:W-:-:S13]  /*ea30*/  PLOP3.LUT P1, PT, PT, PT, UP0, 0x80, 0x0 ;  /* 0x000000000000781c */ /* 0x000fda0003f2f008 */
[----:B0-----:R-:W-:Y:S05]  /*ea40*/  @!P1 BRA `(.L_x_21) ;  /* 0x0000000000049947 */ /* 0x001fea0003800000 */
[----:B------:R-:W-:Y:S01]  /*ea50*/  BPT.TRAP 0x1 ;  /* 0x000000040000795c */ /* 0x000fe20000300000 */
.L_x_21:
[----:B------:R-:W0:Y:S01]  /*ea60*/  S2UR UR9, SR_CgaCtaId ;  /* 0x00000000000979c3 */ /* 0x000e220000008800 */
[----:B------:R-:W-:Y:S01]  /*ea70*/  UMOV UR15, 0x400 ;  /* 0x00000400000f7882 */ /* 0x000fe20000000000 */
[----:B------:R-:W-:Y:S01]  /*ea80*/  SHF.L.U32 R17, R15, 0x1f, RZ ;  /* 0x0000001f0f117819 */ /* 0x000fe200000006ff */
[----:B0-----:R-:W-:-:S04]  /*ea90*/  ULEA UR15, UR9, UR15, 0x18 ;  /* 0x0000000f090f7291 */ /* 0x001fc8000f8ec03f */
[----:B------:R-:W-:-:S09]  /*eaa0*/  ULEA UR9, UR26, UR15, 0x3 ;  /* 0x0000000f1a097291 */ /* 0x000fd2000f8e183f */
[----:B------:R0:W2:Y:S01]  /*eab0*/  SYNCS.PHASECHK.TRANS64.TRYWAIT P0, [UR9], R17 ;  /* 0x00000011ff0075a7 */ /* 0x0000a20008000149 */
[----:B------:R-:W-:Y:S05]  /*eac0*/  @!P1 BRA `(.L_x_22) ;  /* 0x0000000000049947 */ /* 0x000fea0003800000 */
[----:B------:R-:W-:Y:S01]  /*ead0*/  BPT.TRAP 0x1 ;  /* 0x000000040000795c */ /* 0x000fe20000300000 */
.L_x_22:
[----:B--2---:R-:W-:Y:S05]  /*eae0*/  @P0 BRA `(.L_x_23) ;  /* 0x0000000000080947 */ /* 0x004fea0003800000 */
[----:B------:R-:W2:Y:S02]  /*eaf0*/  SYNCS.PHASECHK.TRANS64.TRYWAIT P0, [UR9], R17 ;  /* 0x00000011ff0075a7 */ /* 0x000ea40008000149 */
[----:B--2---:R-:W-:Y:S05]  /*eb00*/  @!P0 BRA `(.L_x_24) ;  /* 0x0000056000148947 */ /* 0x004fea0003800000 */
.L_x_23:
        /* <DEDUP_REMOVED lines=48> */
[----:B--2---:R-:W2:Y:S04]  /*ee10*/  LDL.LU.64 R140, [R1] ;  /* 0x00000000018c7983 */ /* 0x004ea80000300a00 */
[----:B------:R-:W4:Y:S04]  /*ee20*/  LDL.LU.64 R142, [R1+0x8] ;  /* 0x00000800018e7983 */ /* 0x000f280000300a00 */
[----:B------:R-:W3:Y:S04]  /*ee30*/  LDL.LU.64 R144, [R1+0x10] ;  /* 0x0000100001907983 */ /* 0x000ee80000300a00 */
[----:B------:R-:W2:Y:S04]  /*ee40*/  LDL.LU.64 R146, [R1+0x18] ;  /* 0x0000180001927983 */ /* 0x000ea80000300a00 */
        /* <DEDUP_REMOVED lines=34> */
[----:B----4-:R-:W-:Y:S04]  /*f070*/  STL.64 [R1+0x14a0], R214 ;  /* 0x0014a0d601007387 */ /* 0x010fe80000100a00 */
[----:B--2---:R-:W-:Y:S04]  /*f080*/  STL.64 [R1+0x1498], R212 ;  /* 0x001498d401007387 */ /* 0x004fe80000100a00 */
[----:B---3--:R-:W-:Y:S04]  /*f090*/  STL.64 [R1+0x1490], R210 ;  /* 0x001490d201007387 */ /* 0x008fe80000100a00 */
        /* <DEDUP_REMOVED lines=45> */
[----:B--2---:R-:W2:Y:S04]  /*f370*/  LDL.LU.64 R120, [R1+0x480] ;  /* 0x0004800001787983 */ /* 0x004ea80000300a00 */
[----:B------:R-:W2:Y:S04]  /*f380*/  LDL.LU.64 R122, [R1+0x488] ;  /* 0x00048800017a7983 */ /* 0x000ea80000300a00 */
        /* <DEDUP_REMOVED lines=46> */
[----:B------:R-:W3:Y:S04]  /*f670*/  LDL.LU.64 R216, [R1+0x130] ;  /* 0x0001300001d87983 */ /* 0x000ee80000300a00 */
        /* <DEDUP_REMOVED lines=57> */
[----:B----4-:R-:W4:Y:S04]  /*fa10*/  LDL.LU.64 R24, [R1+0x180] ;  /* 0x0001800001187983 */ /* 0x010f280000300a00 */
[----:B------:R-:W3:Y:S04]  /*fa20*/  LDL.LU.64 R26, [R1+0x188] ;  /* 0x00018800011a7983 */ /* 0x000ee80000300a00 */
[----:B------:R-:W4:Y:S04]  /*fa30*/  LDL.LU.64 R28, [R1+0x190] ;  /* 0x00019000011c7983 */ /* 0x000f280000300a00 */
        /* <DEDUP_REMOVED lines=44> */
[----:B------:R-:W3:Y:S01]  /*fd00*/  LDL.LU.64 R118, [R1+0x2f8] ;  /* 0x0002f80001767983 */ /* 0x000ee20000300a00 */
[----:B------:R-:W-:-:S02]  /*fd10*/  UIADD3 UR9, UR15, 0x1b180, URZ ;  /* 0x0001b1800f097890 */ /* 0x000fc4000fffe03f */
[----:B------:R-:W-:Y:S02]  /*fd20*/  UISETP.NE.AND UP0, UPT, UR7, URZ, UPT ;  /* 0x0000003f0700728c */ /* 0x000fe4000bf05270 */
[----:B------:R-:W-:Y:S02]  /*fd30*/  USHF.R.U32.HI UR9, URZ, 0x4, UR9 ;  /* 0x000000043f097899 */ /* 0x000fe40008011609 */
[----:B------:R-:W-:Y:S02]  /*fd40*/  USEL UR8, UR8, URZ, !UP0 ;  /* 0x0000003f08087287 */ /* 0x000fe4000c000000 */
[----:B------:R-:W-:Y:S02]  /*fd50*/  ULOP3.LUT UR9, UR9, 0x3fff, URZ, 0xc0, !UPT ;  /* 0x00003fff09097892 */ /* 0x000fe4000f8ec03f */
[----:B------:R-:W-:Y:S02]  /*fd60*/  ULOP3.LUT UR7, UR20, 0x10000, URZ, 0xfc, !UPT ;  /* 0x0001000014077892 */ /* 0x000fe4000f8efc3f */
[----:B------:R-:W-:-:S02]  /*fd70*/  ULOP3.LUT UR9, UR9, 0x10000, URZ, 0xfc, !UPT ;  /* 0x0001000009097892 */ /* 0x000fc4000f8efc3f */
[----:B------:R-:W-:Y:S02]  /*fd80*/  UISETP.NE.U32.AND UP0, UPT, UR8, URZ, UPT ;  /* 0x0000003f0800728c */ /* 0x000fe4000bf05070 */
[----:B------:R-:W-:Y:S02]  /*fd90*/  UIMAD UR7, UR26, 0x300, UR7 ;  /* 0x000003001a0778a4 */ /* 0x000fe4000f8e0207 */
[----:B------:R-:W-:Y:S01]  /*fda0*/  UIMAD UR18, UR26, 0x300, UR9 ;  /* 0x000003001a1278a4 */ /* 0x000fe2000f8e0209 */
[----:B--2---:R-:W-:Y:S01]  /*fdb0*/  WARPGROUP.ARRIVE ;  /* 0x00000000000079c5 */ /* 0x004fe20000000000 */
[----:B------:R-:W-:Y:S01]  /*fdc0*/  UMOV UR17, 0xc0000010 ;  /* 0xc000001000117882 */ /* 0x000fe20000000000 */
[----:B------:R-:W-:Y:S02]  /*fdd0*/  UMOV UR19, 0xc0000010 ;  /* 0xc000001000137882 */ /* 0x000fe40000000000 */
[----:B------:R-:W-:-:S04]  /*fde0*/  UMOV UR16, UR7 ;  /* 0x0000000700107c82 */ /* 0x000fc80008000000 */
[----:B------:R-:W-:Y:S01]  /*fdf0*/  QGMMA.64x192x32.F32.E4M3.E4M3 R120, gdesc[UR16], R120, UP0, gsb0 ;  /* 0x02e00000107879f3 */ /* 0x000fe2000b800878 */
[----:B---3--:R-:W-:Y:S04]  /*fe00*/  STL.64 [R1+0x11a0], R118 ;  /* 0x0011a07601007387 */ /* 0x008fe80000100a00 */
[----:B----4-:R-:W-:Y:S04]  /*fe10*/  STL.64 [R1+0x1198], R116 ;  /* 0x0011987401007387 */ /* 0x010fe80000100a00 */
        /* <DEDUP_REMOVED lines=90> */
[----:B------:R-:W2:Y:S01]  /*103c0*/  LDL.LU.64 R112, [R1+0x460] ;  /* 0x0004600001707983 */ /* 0x000ea20000300a00 */
[----:B------:R-:W-:-:S03]  /*103d0*/  WARPGROUP.DEPBAR.LE gsb0, 0x0 ;  /* 0x00008000000079c5 */ /* 0x000fc60000010000 */
[----:B------:R-:W2:Y:S04]  /*103e0*/  LDL.LU.64 R114, [R1+0x468] ;  /* 0x0004680001727983 */ /* 0x000ea80000300a00 */
[----:B------:R-:W2:Y:S04]  /*103f0*/  LDL.LU.64 R116, [R1+0x470] ;  /* 0x0004700001747983 */ /* 0x000ea80000300a00 */
[----:B------:R-:W2:Y:S04]  /*10400*/  LDL.LU.64 R118, [R1+0x478] ;  /* 0x0004780001767983 */ /* 0x000ea80000300a00 */
        /* <DEDUP_REMOVED lines=48> */
[----:B---3--:R-:W3:Y:S04]  /*10710*/  LDL.LU.64 R214, [R1+0x14a0] ;  /* 0x0014a00001d67983 */ /* 0x008ee80000300a00 */
        /* <DEDUP_REMOVED lines=36> */
[----:B------:R-:W3:Y:S01]  /*10960*/  LDL.LU.64 R140, [R1+0x1378] ;  /* 0x00137800018c7983 */ /* 0x000ee20000300a00 */
[----:B------:R-:W-:Y:S01]  /*10970*/  UIADD3 UR10, UR18, 0x180, URZ ;  /* 0x00000180120a7890 */ /* 0x000fe2000fffe03f */
[----:B------:R-:W-:Y:S01]  /*10980*/  UMOV UR8, UR16 ;  /* 0x0000001000087c82 */ /* 0x000fe20008000000 */
[----:B------:R-:W-:Y:S01]  /*10990*/  UMOV UR9, UR17 ;  /* 0x0000001100097c82 */ /* 0x000fe20008000000 */
[----:B------:R-:W-:Y:S01]  /*109a0*/  UMOV UR11, 0xc0000010 ;  /* 0xc0000010000b7882 */ /* 0x000fe20000000000 */
[----:B------:R-:W4:Y:S04]  /*109b0*/  LDL.LU.64 R138, [R1+0x1370] ;  /* 0x00137000018a7983 */ /* 0x000f280000300a00 */
        /* <DEDUP_REMOVED lines=8> */
[----:B------:R-:W4:Y:S01]  /*10a40*/  LDL.LU.64 R120, [R1+0x1328] ;  /* 0x0013280001787983 */ /* 0x000f220000300a00 */
[----:B---3--:R-:W-:-:S06]  /*10a50*/  WARPGROUP.ARRIVE ;  /* 0x00000000000079c5 */ /* 0x008fcc0000000000 */
[----:B------:R-:W-:Y:S03]  /*10a60*/  QGMMA.64x192x32.F32.E4M3.E4M3 R140, gdesc[UR8], R140, UP0, gsb0 ;  /* 0x02e00000088c79f3 */ /* 0x000fe6000b80088c */
[----:B------:R-:W-:Y:S02]  /*10a70*/  WARPGROUP.DEPBAR.LE gsb0, 0x0 ;  /* 0x00008000000079c5 */ /* 0x000fe40000010000 */
[----:B------:R-:W-:Y:S01]  /*10a80*/  STL.64 [R1], R140 ;  /* 0x0000008c01007387 */ /* 0x000fe20000100a00 */
[----:B0-----:R-:W-:-:S03]  /*10a90*/  IMAD.MOV.U32 R17, RZ, RZ, R235 ;  /* 0x000000ffff117224 */ /* 0x001fc600078e00eb */
        /* <DEDUP_REMOVED lines=47> */
[----:B0-----:R0:W5:Y:S04]  /*10d90*/  LDL.LU.64 R234, [R1+0x1320] ;  /* 0x0013200001ea7983 */ /* 0x0011680000300a00 */
[----:B------:R0:W5:Y:S04]  /*10da0*/  LDL.LU.64 R232, [R1+0x1318] ;  /* 0x0013180001e87983 */ /* 0x0001680000300a00 */
        /* <DEDUP_REMOVED lines=46> */
[----:B------:R-:W-:Y:S01]  /*11090*/  UIADD3 UR8, UR7, 0x100, URZ ;  /* 0x0000010007087890 */ /* 0x000fe2000fffe03f */
[----:B------:R-:W-:-:S02]  /*110a0*/  UMOV UR9, 0xc0000010 ;  /* 0xc000001000097882 */ /* 0x000fc40000000000 */
[----:B------:R-:W-:-:S04]  /*110b0*/  UMOV UR17, UR9 ;  /* 0x0000000900117c82 */ /* 0x000fc80008000000 */
[----:B------:R-:W-:Y:S01]  /*110c0*/  UMOV UR16, UR8 ;  /* 0x0000000800107c82 */ /* 0x000fe20008000000 */
[----:B----4-:R-:W-:-:S06]  /*110d0*/  WARPGROUP.ARRIVE ;  /* 0x00000000000079c5 */ /* 0x010fcc0000000000 */
[----:B------:R-:W-:Y:S03]  /*110e0*/  QGMMA.64x192x32.F32.E4M3.E4M3 R120, gdesc[UR8], R120, UP0, gsb0 ;  /* 0x02e00000087879f3 */ /* 0x000fe6000b800878 */
[----:B------:R-:W-:Y:S02]  /*110f0*/  WARPGROUP.DEPBAR.LE gsb0, 0x0 ;  /* 0x00008000000079c5 */ /* 0x000fe40000010000 */
[----:B--2---:R-:W-:-:S15]  /*11100*/  WARPGROUP.ARRIVE ;  /* 0x00000000000079c5 */ /* 0x004fde0000000000 */
[----:B------:R-:W-:Y:S03]  /*11110*/  QGMMA.64x192x32.F32.E4M3.E4M3 R24, gdesc[UR16], R24, UP0, gsb0 ;  /* 0x02e00000101879f3 */ /* 0x000fe6000b800818 */
        /* <DEDUP_REMOVED lines=97> */
[----:B------:R-:W-:Y:S01]  /*11730*/  UIADD3 UR16, UR7, 0x200, URZ ;  /* 0x0000020007107890 */ /* 0x000fe2000fffe03f */
[----:B------:R-:W-:Y:S01]  /*11740*/  UMOV UR17, 0xc0000010 ;  /* 0xc000001000117882 */ /* 0x000fe20000000000 */
[----:B--2---:R-:W-:-:S07]  /*11750*/  WARPGROUP.ARRIVE ;  /* 0x00000000000079c5 */ /* 0x004fce0000000000 */
        /* <DEDUP_REMOVED lines=98> */
[----:B------:R-:W-:Y:S01]  /*11d80*/  UMOV UR8, UR16 ;  /* 0x0000001000087c82 */ /* 0x000fe20008000000 */
[----:B------:R-:W-:Y:S01]  /*11d90*/  UMOV UR9, UR17 ;  /* 0x0000001100097c82 */ /* 0x000fe20008000000 */
[----:B------:R-:W-:Y:S01]  /*11da0*/  UIADD3 UR6, UR6, 0x1, URZ ;  /* 0x0000000106067890 */ /* 0x000fe2000fffe03f */
[----:B--2---:R-:W-:-:S06]  /*11db0*/  WARPGROUP.ARRIVE ;  /* 0x00000000000079c5 */ /* 0x004fcc0000000000 */
[----:B------:R-:W-:Y:S01]  /*11dc0*/  QGMMA.64x192x32.F32.E4M3.E4M3 R24, gdesc[UR8], R24, UP0, gsb0 ;  /* 0x02e00000081879f3 */ /* 0x000fe2000b800818 */
[----:B------:R-:W-:-:S04]  /*11dd0*/  UISETP.NE.AND UP0, UPT, UR6, UR28, UPT ;  /* 0x0000001c0600728c */ /* 0x000fc8000bf05270 */
[----:B------:R-:W-:-:S06]  /*11de0*/  USEL UR7, URZ, 0x1, UP0 ;  /* 0x000000013f077887 */ /* 0x000fcc0008000000 */
[----:B------:R-:W-:Y:S01]  /*11df0*/  ISETP.NE.AND P0, PT, RZ, UR7, PT ;  /* 0x00000007ff007c0c */ /* 0x000fe2000bf05270 */
[----:B------:R-:W-:-:S12]  /*11e00*/  WARPGROUP.DEPBAR.LE gsb0, 0x0 ;  /* 0x00008000000079c5 */ /* 0x000fd80000010000 */
[----:B0-----:R-:W-:Y:S05]  /*11e10*/  @!P0 BRA `(.L_x_25) ;  /* 0x0000008800e08947 */ /* 0x001fea0003800000 */
[----:B------:R0:W-:Y:S04]  /*11e20*/  STL [R1+0x1000], R48 ;  /* 0x0010003001007387 */ /* 0x0001e80000100800 */
[----:B0-----:R-:W2:Y:S04]  /*11e30*/  LDL R48, [R1+0x480] ;  /* 0x0004800001307983 */ /* 0x001ea80000100800 */
[----:B------:R0:W-:Y:S04]  /*11e40*/  STL [R1+0xffc], R49 ;  /* 0x000ffc3101007387 */ /* 0x0001e80000100800 */
[----:B0-----:R-:W3:Y:S04]  /*11e50*/  LDL R49, [R1+0x484] ;  /* 0x0004840001317983 */ /* 0x001ee80000100800 */
[----:B------:R0:W-:Y:S04]  /*11e60*/  STL [R1+0xff8], R50 ;  /* 0x000ff83201007387 */ /* 0x0001e80000100800 */
[----:B0-----:R-:W4:Y:S04]  /*11e70*/  LDL R50, [R1+0x488] ;  /* 0x0004880001327983 */ /* 0x001f280000100800 */
        /* <DEDUP_REMOVED lines=47> */
[----:B0-----:R-:W4:Y:S04]  /*12170*/  LDL.LU R74, [R1+0x674] ;  /* 0x00067400014a7983 */ /* 0x001f280000300800 */
        /* <DEDUP_REMOVED lines=94> */
[----:B-----5:R0:W-:Y:S04]  /*12760*/  STL [R1+0xed8], R14 ;  /* 0x000ed80e01007387 */ /* 0x0201e80000100800 */
        /* <DEDUP_REMOVED lines=24> */
[----:B0-----:R-:W4:Y:S04]  /*128f0*/  LDL R2, [R1+0x4ec] ;  /* 0x0004ec0001027983 */ /* 0x001f280000100800 */
[----:B------:R0:W-:Y:S04]  /*12900*/  STL [R1+0xea4], R0 ;  /* 0x000ea40001007387 */ /* 0x0001e80000100800 */
[----:B0-----:R-:W4:Y:S01]  /*12910*/  LDL R0, [R1+0x4e8] ;  /* 0x0004e80001007983 */ /* 0x001f220000100800 */
[----:B--2---:R-:W-:-:S01]  /*12920*/  FADD R18, R48, R18 ;  /* 0x0000001230127221 */ /* 0x004fc20000000000 */
[----:B---3--:R-:W-:Y:S01]  /*12930*/  FADD R19, R49, R19 ;  /* 0x0000001331137221 */ /* 0x008fe20000000000 */
[----:B----4-:R-:W-:-:S01]  /*12940*/  FADD R20, R50, R20 ;  /* 0x0000001432147221 */ /* 0x010fc20000000000 */
[----:B------:R-:W2:Y:S01]  /*12950*/  LDL.LU R48, [R1+0x1000] ;  /* 0x0010000001307983 */ /* 0x000ea20000300800 */
[----:B------:R-:W-:-:S01]  /*12960*/  FADD R21, R51, R21 ;  /* 0x0000001533157221 */ /* 0x000fc20000000000 */
[----:B------:R-:W-:-:S02]  /*12970*/  FADD R22, R52, R22 ;  /* 0x0000001634167221 */ /* 0x000fc40000000000 */
[----:B------:R-:W3:Y:S01]  /*12980*/  LDL.LU R49, [R1+0xffc] ;  /* 0x000ffc0001317983 */ /* 0x000ee20000300800 */
[----:B------:R-:W-:-:S03]  /*12990*/  FADD R23, R53, R23 ;  /* 0x0000001735177221 */ /* 0x000fc60000000000 */
[----:B------:R-:W4:Y:S01]  /*129a0*/  LDL.LU R50, [R1+0xff8] ;  /* 0x000ff80001327983 */ /* 0x000f220000300800 */
        /* <DEDUP_REMOVED lines=39> */
[----:B------:R-:W4:Y:S04]  /*12c20*/  LDL.LU R70, [R1+0xfa8] ;  /* 0x000fa80001467983 */ /* 0x000f280000300800 */
[----:B------:R-:W4:Y:S04]  /*12c30*/  LDL.LU R71, [R1+0xfa4] ;  /* 0x000fa40001477983 */ /* 0x000f280000300800 */
[----:B------:R-:W4:Y:S01]  /*12c40*/  LDL.LU R72, [R1+0xfa0] ;  /* 0x000fa00001487983 */ /* 0x000f220000300800 */
[----:B------:R-:W-:-:S03]  /*12c50*/  FADD R118, R119, R118 ;  /* 0x0000007677767221 */ /* 0x000fc60000000000 */
[----:B------:R-:W4:Y:S01]  /*12c60*/  LDL.LU R73, [R1+0xf9c] ;  /* 0x000f9c0001497983 */ /* 0x000f220000300800 */
[----:B------:R-:W-:-:S01]  /*12c70*/  FADD R16, R15, R16 ;  /* 0x000000100f107221 */ /* 0x000fc20000000000 */
[----:B------:R-:W-:Y:S01]  /*12c80*/  FADD R116, R117, R116 ;  /* 0x0000007475747221 */ /* 0x000fe20000000000 */
        /* <DEDUP_REMOVED lines=26> */
[----:B------:R-:W-:-:S05]  /*12e30*/  FADD R4, R3, R4 ;  /* 0x0000000403047221 */ /* 0x000fca0000000000 */
[----:B------:R-:W-:Y:S04]  /*12e40*/  STL [R1+0x600], R4 ;  /* 0x0006000401007387 */ /* 0x000fe80000100800 */
[----:B------:R-:W-:Y:S04]  /*12e50*/  STL [R1+0x604], R6 ;  /* 0x0006040601007387 */ /* 0x000fe80000100800 */
[----:B------:R-:W-:Y:S01]  /*12e60*/  STL [R1+0x608], R8 ;  /* 0x0006080801007387 */ /* 0x000fe20000100800 */
[----:B------:R-:W-:-:S03]  /*12e70*/  FADD R237, R2, R237 ;  /* 0x000000ed02ed7221 */ /* 0x000fc60000000000 */
[----:B------:R-:W-:Y:S04]  /*12e80*/  STL [R1+0x60c], R10 ;  /* 0x00060c0a01007387 */ /* 0x000fe80000100800 */
[----:B------:R-:W-:Y:S04]  /*12e90*/  STL [R1+0x610], R12 ;  /* 0x0006100c01007387 */ /* 0x000fe80000100800 */
[----:B------:R-:W-:Y:S01]  /*12ea0*/  STL [R1+0x614], R14 ;  /* 0x0006140e01007387 */ /* 0x000fe20000100800 */
[----:B------:R-:W-:-:S03]  /*12eb0*/  FADD R236, R0, R236 ;  /* 0x000000ec00ec7221 */ /* 0x000fc60000000000 */
[----:B------:R-:W-:Y:S04]  /*12ec0*/  STL [R1+0x618], R16 ;  /* 0x0006181001007387 */ /* 0x000fe80000100800 */
[----:B------:R0:W-:Y:S04]  /*12ed0*/  STL [R1+0x61c], R118 ;  /* 0x00061c7601007387 */ /* 0x0001e80000100800 */
        /* <DEDUP_REMOVED lines=19> */
[----:B------:R-:W4:Y:S04]  /*13010*/  LDL R119, [R1+0x568] ;  /* 0x0005680001777983 */ /* 0x000f280000100800 */
[----:B------:R4:W-:Y:S04]  /*13020*/  STL [R1+0x66c], R78 ;  /* 0x00066c4e01007387 */ /* 0x0009e80000100800 */
[----:B0-----:R-:W4:Y:S04]  /*13030*/  LDL.LU R118, [R1+0x678] ;  /* 0x0006780001767983 */ /* 0x001f280000300800 */
[----:B------:R0:W-:Y:S04]  /*13040*/  STL [R1+0x670], R76 ;  /* 0x0006704c01007387 */ /* 0x0001e80000100800 */
[----:B------:R-:W4:Y:S04]  /*13050*/  LDL R117, [R1+0x56c] ;  /* 0x00056c0001757983 */ /* 0x000f280000100800 */
[----:B------:R0:W-:Y:S04]  /*13060*/  STL [R1+0x674], R74 ;  /* 0x0006744a01007387 */ /* 0x0001e80000100800 */
[----:B-1----:R-:W4:Y:S04]  /*13070*/  LDL.LU R116, [R1+0x67c] ;  /* 0x00067c0001747983 */ /* 0x002f280000300800 */
[----:B------:R-:W4:Y:S04]  /*13080*/  LDL R115, [R1+0x570] ;  /* 0x0005700001737983 */ /* 0x000f280000100800 */
[----:B--2---:R-:W2:Y:S04]  /*13090*/  LDL.LU R114, [R1+0x680] ;  /* 0x0006800001727983 */ /* 0x004ea80000300800 */
[----:B------:R-:W2:Y:S04]  /*130a0*/  LDL R113, [R1+0x574] ;  /* 0x0005740001717983 */ /* 0x000ea80000100800 */
[----:B---3--:R-:W3:Y:S04]  /*130b0*/  LDL.LU R112, [R1+0x684] ;  /* 0x0006840001707983 */ /* 0x008ee80000300800 */
[----:B------:R-:W3:Y:S04]  /*130c0*/  LDL R111, [R1+0x578] ;  /* 0x00057800016f7983 */ /* 0x000ee80000100800 */
[----:B------:R-:W3:Y:S04]  /*130d0*/  LDL.LU R110, [R1+0x688] ;  /* 0x00068800016e7983 */ /* 0x000ee80000300800 */
        /* <DEDUP_REMOVED lines=11> */
[----:B----4-:R-:W4:Y:S04]  /*13190*/  LDL.LU R98, [R1+0x6a0] ;  /* 0x0006a00001627983 */ /* 0x010f280000300800 */
[----:B------:R-:W4:Y:S04]  /*131a0*/  LDL R97, [R1+0x594] ;  /* 0x0005940001617983 */ /* 0x000f280000100800 */
[----:B------:R-:W4:Y:S04]  /*131b0*/  LDL.LU R96, [R1+0x6a4] ;  /* 0x0006a40001607983 */ /* 0x000f280000300800 */
        /* <DEDUP_REMOVED lines=32> */
[----:B0-----:R-:W4:Y:S04]  /*133c0*/  LDL R76, [R1+0x5d8] ;  /* 0x0005d800014c7983 */ /* 0x001f280000100800 */
[----:B------:R-:W4:Y:S04]  /*133d0*/  LDL.LU R3, [R1+0x6e8] ;  /* 0x0006e80001037983 */ /* 0x000f280000300800 */
[----:B------:R-:W4:Y:S04]  /*133e0*/  LDL R75, [R1+0x5dc] ;  /* 0x0005dc00014b7983 */ /* 0x000f280000100800 */
[----:B------:R-:W4:Y:S04]  /*133f0*/  LDL.LU R2, [R1+0x6ec] ;  /* 0x0006ec0001027983 */ /* 0x000f280000300800 */
[----:B------:R-:W4:Y:S04]  /*13400*/  LDL R74, [R1+0x5e0] ;  /* 0x0005e000014a7983 */ /* 0x000f280000100800 */
[----:B------:R-:W4:Y:S01]  /*13410*/  LDL.LU R0, [R1+0x6f0] ;  /* 0x0006f00001007983 */ /* 0x000f220000300800 */
[----:B------:R-:W-:-:S05]  /*13420*/  FADD R118, R119, R118 ;  /* 0x0000007677767221 */ /* 0x000fca0000000000 */
[----:B------:R0:W-:Y:S01]  /*13430*/  STL [R1+0x678], R118 ;  /* 0x0006787601007387 */ /* 0x0001e20000100800 */
[----:B------:R-:W-:-:S05]  /*13440*/  FADD R116, R117, R116 ;  /* 0x0000007475747221 */ /* 0x000fca0000000000 */
[----:B------:R1:W-:Y:S01]  /*13450*/  STL [R1+0x67c], R116 ;  /* 0x00067c7401007387 */ /* 0x0003e20000100800 */
[----:B--2---:R-:W-:-:S05]  /*13460*/  FADD R114, R115, R114 ;  /* 0x0000007273727221 */ /* 0x004fca0000000000 */
[----:B------:R2:W-:Y:S01]  /*13470*/  STL [R1+0x680], R114 ;  /* 0x0006807201007387 */ /* 0x0005e20000100800 */
[----:B---3--:R-:W-:-:S05]  /*13480*/  FADD R112, R113, R112 ;  /* 0x0000007071707221 */ /* 0x008fca0000000000 */
[----:B------:R3:W-:Y:S01]  /*13490*/  STL [R1+0x684], R112 ;  /* 0x0006847001007387 */ /* 0x0007e20000100800 */
[----:B------:R-:W-:-:S05]  /*134a0*/  FADD R110, R111, R110 ;  /* 0x0000006e6f6e7221 */ /* 0x000fca0000000000 */
        /* <DEDUP_REMOVED lines=11> */
[----:B----4-:R-:W-:-:S05]  /*13560*/  FADD R98, R99, R98 ;  /* 0x0000006263627221 */ /* 0x010fca0000000000 */
        /* <DEDUP_REMOVED lines=35> */
[----:B------:R-:W-:-:S03]  /*137a0*/  FADD R3, R76, R3 ;  /* 0x000000034c037221 */ /* 0x000fc60000000000 */
[----:B------:R-:W4:Y:S04]  /*137b0*/  LDL R119, [R1+0x5e4] ;  /* 0x0005e40001777983 */ /* 0x000f280000100800 */
[----:B------:R4:W-:Y:S01]  /*137c0*/  STL [R1+0x6e8], R3 ;  /* 0x0006e80301007387 */ /* 0x0009e20000100800 */
[----:B------:R-:W-:-:S03]  /*137d0*/  FADD R2, R75, R2 ;  /* 0x000000024b027221 */ /* 0x000fc60000000000 */
[----:B0-----:R-:W4:Y:S04]  /*137e0*/  LDL.LU R118, [R1+0x6f4] ;  /* 0x0006f40001767983 */ /* 0x001f280000300800 */
[----:B------:R0:W-:Y:S01]  /*137f0*/  STL [R1+0x6ec], R2 ;  /* 0x0006ec0201007387 */ /* 0x0001e20000100800 */
[----:B------:R-:W-:-:S03]  /*13800*/  FADD R0, R74, R0 ;  /* 0x000000004a007221 */ /* 0x000fc60000000000 */
        /* <DEDUP_REMOVED lines=58> */
[----:B0-----:R-:W4:Y:S04]  /*13bb0*/  LDL.LU R2, [R1+0x768] ;  /* 0x0007680001027983 */ /* 0x001f280000300800 */
[----:B------:R-:W4:Y:S04]  /*13bc0*/  LDL R74, [R1+0x35c] ;  /* 0x00035c00014a7983 */ /* 0x000f280000100800 */
[----:B------:R-:W4:Y:S01]  /*13bd0*/  LDL.LU R0, [R1+0x76c] ;  /* 0x00076c0001007983 */ /* 0x000f220000300800 */
[----:B------:R-:W-:-:S05]  /*13be0*/  FADD R118, R119, R118 ;  /* 0x0000007677767221 */ /* 0x000fca0000000000 */
[----:B------:R0:W-:Y:S01]  /*13bf0*/  STL [R1+0x6f4], R118 ;  /* 0x0006f47601007387 */ /* 0x0001e20000100800 */
[----:B------:R-:W-:-:S01]  /*13c00*/  FADD R116, R117, R116 ;  /* 0x0000007475747221 */ /* 0x000fc20000000000 */
[----:B--2---:R-:W-:-:S04]  /*13c10*/  FADD R114, R115, R114 ;  /* 0x0000007273727221 */ /* 0x004fc80000000000 */
[----:B------:R1:W-:Y:S01]  /*13c20*/  STL [R1+0x6f8], R116 ;  /* 0x0006f87401007387 */ /* 0x0003e20000100800 */
[----:B---3--:R-:W-:-:S03]  /*13c30*/  FADD R112, R113, R112 ;  /* 0x0000007071707221 */ /* 0x008fc60000000000 */
[----:B------:R2:W-:Y:S01]  /*13c40*/  STL [R1+0x6fc], R114 ;  /* 0x0006fc7201007387 */ /* 0x0005e20000100800 */
[----:B------:R-:W-:-:S03]  /*13c50*/  FADD R110, R111, R110 ;  /* 0x0000006e6f6e7221 */ /* 0x000fc60000000000 */
        /* <DEDUP_REMOVED lines=11> */
[----:B----4-:R-:W-:-:S03]  /*13d10*/  FADD R98, R99, R98 ;  /* 0x0000006263627221 */ /* 0x010fc60000000000 */
        /* <DEDUP_REMOVED lines=34> */
[----:B------:R4:W-:Y:S04]  /*13f40*/  STL [R1+0x75c], R5 ;  /* 0x00075c0501007387 */ /* 0x0009e80000100800 */
        /* <DEDUP_REMOVED lines=583> */
[----:B------:R-:W-:Y:S01]  /*163c0*/  STL [R1+0x980], R102 ;  /* 0x0009806601007387 */ /* 0x000fe20000100800 */
        /* <DEDUP_REMOVED lines=37> */
[----:B------:R-:W-:-:S01]  /*16620*/  FADD R3, R76, R3 ;  /* 0x000000034c037221 */ /* 0x000fc20000000000 */
[----:B------:R-:W-:Y:S01]  /*16630*/  FADD R2, R75, R2 ;  /* 0x000000024b027221 */ /* 0x000fe20000000000 */
[----:B------:R-:W-:-:S02]  /*16640*/  FADD R0, R74, R0 ;  /* 0x000000004a007221 */ /* 0x000fc40000000000 */
[----:B------:R-:W4:Y:S04]  /*16650*/  LDL R74, [R1+0x2cc] ;  /* 0x0002cc00014a7983 */ /* 0x000f280000100800 */
[----:B------:R4:W-:Y:S04]  /*16660*/  STL [R1+0x9d0], R3 ;  /* 0x0009d00301007387 */ /* 0x0009e80000100800 */
[----:B------:R-:W4:Y:S04]  /*16670*/  LDL.LU R75, [R1+0x9dc] ;  /* 0x0009dc00014b7983 */ /* 0x000f280000300800 */
[----:B------:R4:W-:Y:S04]  /*16680*/  STL [R1+0x9d4], R2 ;  /* 0x0009d40201007387 */ /* 0x0009e80000100800 */
[----:B------:R-:W4:Y:S04]  /*16690*/  LDL R76, [R1+0x2d0] ;  /* 0x0002d000014c7983 */ /* 0x000f280000100800 */
[----:B------:R4:W-:Y:S04]  /*166a0*/  STL [R1+0x9d8], R0 ;  /* 0x0009d80001007387 */ /* 0x0009e80000100800 */
        /* <DEDUP_REMOVED lines=14> */
[----:B-1----:R-:W4:Y:S04]  /*16790*/  LDL.LU R116, [R1+0x9fc] ;  /* 0x0009fc0001747983 */ /* 0x002f280000300800 */
[----:B------:R-:W4:Y:S04]  /*167a0*/  LDL R115, [R1+0x2f0] ;  /* 0x0002f00001737983 */ /* 0x000f280000100800 */
[----:B--2---:R-:W2:Y:S04]  /*167b0*/  LDL.LU R114, [R1+0xa00] ;  /* 0x000a000001727983 */ /* 0x004ea80000300800 */
[----:B------:R-:W2:Y:S04]  /*167c0*/  LDL R113, [R1+0x2f4] ;  /* 0x0002f40001717983 */ /* 0x000ea80000100800 */
[----:B---3--:R-:W3:Y:S04]  /*167d0*/  LDL.LU R112, [R1+0xa04] ;  /* 0x000a040001707983 */ /* 0x008ee80000300800 */
[----:B------:R-:W3:Y:S04]  /*167e0*/  LDL R111, [R1+0x2f8] ;  /* 0x0002f800016f7983 */ /* 0x000ee80000100800 */
[----:B----4-:R-:W4:Y:S04]  /*167f0*/  LDL.LU R110, [R1+0xa08] ;  /* 0x000a0800016e7983 */ /* 0x010f280000300800 */
[----:B------:R-:W4:Y:S04]  /*16800*/  LDL R109, [R1+0x2fc] ;  /* 0x0002fc00016d7983 */ /* 0x000f280000100800 */
[----:B------:R-:W4:Y:S04]  /*16810*/  LDL.LU R108, [R1+0xa0c] ;  /* 0x000a0c00016c7983 */ /* 0x000f280000300800 */
[----:B------:R-:W4:Y:S04]  /*16820*/  LDL R107, [R1] ;  /* 0x00000000016b7983 */ /* 0x000f280000100800 */
        /* <DEDUP_REMOVED lines=34> */
[----:B------:R-:W4:Y:S01]  /*16a50*/  LDL.LU R0, [R1+0xa54] ;  /* 0x000a540001007983 */ /* 0x000f220000300800 */
[----:B------:R-:W-:-:S03]  /*16a60*/  FADD R75, R74, R75 ;  /* 0x0000004b4a4b7221 */ /* 0x000fc60000000000 */
[----:B------:R-:W4:Y:S04]  /*16a70*/  LDL.LU R74, [R1+0xf98] ;  /* 0x000f9800014a7983 */ /* 0x000f280000300800 */
[----:B------:R0:W-:Y:S01]  /*16a80*/  STL [R1+0x9dc], R75 ;  /* 0x0009dc4b01007387 */ /* 0x0001e20000100800 */
[----:B------:R-:W-:-:S03]  /*16a90*/  FADD R77, R76, R77 ;  /* 0x0000004d4c4d7221 */ /* 0x000fc60000000000 */
[----:B0-----:R-:W4:Y:S04]  /*16aa0*/  LDL.LU R75, [R1+0xf94] ;  /* 0x000f9400014b7983 */ /* 0x001f280000300800 */
[----:B------:R-:W4:Y:S01]  /*16ab0*/  LDL.LU R76, [R1+0xf90] ;  /* 0x000f9000014c7983 */ /* 0x000f220000300800 */
[----:B------:R-:W-:-:S03]  /*16ac0*/  FADD R79, R78, R79 ;  /* 0x0000004f4e4f7221 */ /* 0x000fc60000000000 */
        /* <DEDUP_REMOVED lines=8> */
[----:B------:R-:W4:Y:S04]  /*16b50*/  LDL.LU R80, [R1+0xf80] ;  /* 0x000f800001507983 */ /* 0x000f280000300800 */
[----:B------:R0:W-:Y:S01]  /*16b60*/  STL [R1+0x9e8], R81 ;  /* 0x0009e85101007387 */ /* 0x0001e20000100800 */
[----:B------:R-:W-:-:S01]  /*16b70*/  FADD R87, R86, R87 ;  /* 0x0000005756577221 */ /* 0x000fc20000000000 */
[----:B------:R-:W-:-:S02]  /*16b80*/  FADD R118, R119, R118 ;  /* 0x0000007677767221 */ /* 0x000fc40000000000 */
[----:B0-----:R-:W4:Y:S04]  /*16b90*/  LDL.LU R81, [R1+0xf7c] ;  /* 0x000f7c0001517983 */ /* 0x001f280000300800 */
[----:B------:R-:W4:Y:S04]  /*16ba0*/  LDL.LU R82, [R1+0xf78] ;  /* 0x000f780001527983 */ /* 0x000f280000300800 */
[----:B------:R0:W-:Y:S01]  /*16bb0*/  STL [R1+0x9ec], R83 ;  /* 0x0009ec5301007387 */ /* 0x0001e20000100800 */
[----:B------:R-:W-:-:S01]  /*16bc0*/  FADD R116, R117, R116 ;  /* 0x0000007475747221 */ /* 0x000fc20000000000 */
[----:B--2---:R-:W-:-:S02]  /*16bd0*/  FADD R114, R115, R114 ;  /* 0x0000007273727221 */ /* 0x004fc40000000000 */
[----:B0-----:R-:W2:Y:S04]  /*16be0*/  LDL.LU R83, [R1+0xf74] ;  /* 0x000f740001537983 */ /* 0x001ea80000300800 */
[----:B------:R-:W2:Y:S01]  /*16bf0*/  LDL.LU R84, [R1+0xf70] ;  /* 0x000f700001547983 */ /* 0x000ea20000300800 */
[----:B---3--:R-:W-:-:S03]  /*16c00*/  FADD R112, R113, R112 ;  /* 0x0000007071707221 */ /* 0x008fc60000000000 */
[----:B------:R0:W-:Y:S01]  /*16c10*/  STL [R1+0x9f0], R85 ;  /* 0x0009f05501007387 */ /* 0x0001e20000100800 */
[----:B----4-:R-:W-:-:S03]  /*16c20*/  FADD R110, R111, R110 ;  /* 0x0000006e6f6e7221 */ /* 0x010fc60000000000 */
[----:B0-----:R-:W3:Y:S01]  /*16c30*/  LDL.LU R85, [R1+0xf6c] ;  /* 0x000f6c0001557983 */ /* 0x001ee20000300800 */
[----:B------:R-:W-:-:S03]  /*16c40*/  FADD R108, R109, R108 ;  /* 0x0000006c6d6c7221 */ /* 0x000fc60000000000 */
[----:B------:R-:W4:Y:S01]  /*16c50*/  LDL.LU R86, [R1+0xf68] ;  /* 0x000f680001567983 */ /* 0x000f220000300800 */
[----:B------:R-:W-:-:S03]  /*16c60*/  FADD R106, R107, R106 ;  /* 0x0000006a6b6a7221 */ /* 0x000fc60000000000 */
[----:B------:R0:W-:Y:S01]  /*16c70*/  STL [R1+0x9f4], R87 ;  /* 0x0009f45701007387 */ /* 0x0001e20000100800 */
[----:B------:R-:W-:-:S03]  /*16c80*/  FADD R104, R105, R104 ;  /* 0x0000006869687221 */ /* 0x000fc60000000000 */
[----:B0-----:R-:W4:Y:S04]  /*16c90*/  LDL.LU R87, [R1+0xf64] ;  /* 0x000f640001577983 */ /* 0x001f280000300800 */
[----:B------:R-:W-:Y:S01]  /*16ca0*/  STL [R1+0x9f8], R118 ;  /* 0x0009f87601007387 */ /* 0x000fe20000100800 */
[----:B------:R-:W-:-:S03]  /*16cb0*/  FADD R16, R103, R16 ;  /* 0x0000001067107221 */ /* 0x000fc60000000000 */
[----:B------:R-:W-:Y:S04]  /*16cc0*/  STL [R1+0x9fc], R116 ;  /* 0x0009fc7401007387 */ /* 0x000fe80000100800 */
[----:B------:R-:W-:Y:S01]  /*16cd0*/  STL [R1+0xa00], R114 ;  /* 0x000a007201007387 */ /* 0x000fe20000100800 */
[----:B------:R-:W-:-:S03]  /*16ce0*/  FADD R15, R102, R15 ;  /* 0x0000000f660f7221 */ /* 0x000fc60000000000 */
[----:B------:R-:W-:Y:S01]  /*16cf0*/  STL [R1+0xa04], R112 ;  /* 0x000a047001007387 */ /* 0x000fe20000100800 */
[----:B------:R-:W-:-:S03]  /*16d00*/  FADD R14, R101, R14 ;  /* 0x0000000e650e7221 */ /* 0x000fc60000000000 */
[----:B------:R-:W-:Y:S04]  /*16d10*/  STL [R1+0xa08], R110 ;  /* 0x000a086e01007387 */ /* 0x000fe80000100800 */
        /* <DEDUP_REMOVED lines=29> */
[----:B------:R-:W2:Y:S04]  /*16ef0*/  LDL R88, [R1+0x48] ;  /* 0x0000480001587983 */ /* 0x000ea80000100800 */
[----:B------:R1:W-:Y:S04]  /*16f00*/  STL [R1+0xa4c], R3 ;  /* 0x000a4c0301007387 */ /* 0x0003e80000100800 */
[----:B0-----:R-:W2:Y:S04]  /*16f10*/  LDL.LU R10, [R1+0xa58] ;  /* 0x000a5800010a7983 */ /* 0x001ea80000300800 */
[----:B------:R0:W-:Y:S04]  /*16f20*/  STL [R1+0xa50], R2 ;  /* 0x000a500201007387 */ /* 0x0001e80000100800 */
[----:B------:R-:W3:Y:S04]  /*16f30*/  LDL R89, [R1+0x4c] ;  /* 0x00004c0001597983 */ /* 0x000ee80000100800 */
[----:B------:R0:W-:Y:S04]  /*16f40*/  STL [R1+0xa54], R0 ;  /* 0x000a540001007387 */ /* 0x0001e80000100800 */
[----:B------:R-:W3:Y:S04]  /*16f50*/  LDL.LU R11, [R1+0xa5c] ;  /* 0x000a5c00010b7983 */ /* 0x000ee80000300800 */
        /* <DEDUP_REMOVED lines=25> */
[----:B-1----:R-:W4:Y:S04]  /*170f0*/  LDL.LU R9, [R1+0xa90] ;  /* 0x000a900001097983 */ /* 0x002f280000300800 */
[----:B------:R-:W4:Y:S04]  /*17100*/  LDL R101, [R1+0x84] ;  /* 0x0000840001657983 */ /* 0x000f280000100800 */
[----:B------:R-:W4:Y:S04]  /*17110*/  LDL.LU R8, [R1+0xa94] ;  /* 0x000a940001087983 */ /* 0x000f280000300800 */
[----:B------:R-:W4:Y:S04]  /*17120*/  LDL R99, [R1+0x88] ;  /* 0x0000880001637983 */ /* 0x000f280000100800 */
[----:B------:R-:W4:Y:S04]  /*17130*/  LDL.LU R7, [R1+0xa98] ;  /* 0x000a980001077983 */ /* 0x000f280000300800 */
[----:B------:R-:W4:Y:S04]  /*17140*/  LDL R109, [R1+0x8c] ;  /* 0x00008c00016d7983 */ /* 0x000f280000100800 */
[----:B------:R-:W4:Y:S04]  /*17150*/  LDL R108, [R1+0x90] ;  /* 0x00009000016c7983 */ /* 0x000f280000100800 */
        /* <DEDUP_REMOVED lines=12> */
[----:B--2---:R-:W-:-:S03]  /*17220*/  FADD R10, R88, R10 ;  /* 0x0000000a580a7221 */ /* 0x004fc60000000000 */
[----:B------:R-:W2:Y:S04]  /*17230*/  LDL.LU R88, [R1+0xf60] ;  /* 0x000f600001587983 */ /* 0x000ea80000300800 */
[----:B------:R0:W-:Y:S01]  /*17240*/  STL [R1+0xa58], R10 ;  /* 0x000a580a01007387 */ /* 0x0001e20000100800 */
[----:B---3--:R-:W-:-:S03]  /*17250*/  FADD R11, R89, R11 ;  /* 0x0000000b590b7221 */ /* 0x008fc60000000000 */
[----:B0-----:R-:W3:Y:S04]  /*17260*/  LDL.LU R10, [R1+0xaa0] ;  /* 0x000aa000010a7983 */ /* 0x001ee80000300800 */
[----:B------:R-:W2:Y:S04]  /*17270*/  LDL.LU R89, [R1+0xf5c] ;  /* 0x000f5c0001597983 */ /* 0x000ea80000300800 */
[----:B------:R0:W-:Y:S01]  /*17280*/  STL [R1+0xa5c], R11 ;  /* 0x000a5c0b01007387 */ /* 0x0001e20000100800 */
[----:B----4-:R-:W-:-:S03]  /*17290*/  FADD R91, R90, R91 ;  /* 0x0000005b5a5b7221 */ /* 0x010fc60000000000 */
[----:B0-----:R-:W4:Y:S01]  /*172a0*/  LDL.LU R11, [R1+0xa9c] ;  /* 0x000a9c00010b7983 */ /* 0x001f220000300800 */
[----:B------:R-:W-:-:S03]  /*172b0*/  FADD R93, R92, R93 ;  /* 0x0000005d5c5d7221 */ /* 0x000fc60000000000 */
[----:B------:R-:W2:Y:S01]  /*172c0*/  LDL.LU R90, [R1+0xf58] ;  /* 0x000f5800015a7983 */ /* 0x000ea20000300800 */
[----:B------:R-:W-:-:S03]  /*172d0*/  FADD R95, R94, R95 ;  /* 0x0000005f5e5f7221 */ /* 0x000fc60000000000 */
[----:B------:R0:W-:Y:S01]  /*172e0*/  STL [R1+0xa60], R91 ;  /* 0x000a605b01007387 */ /* 0x0001e20000100800 */
[----:B------:R-:W-:-:S03]  /*172f0*/  FADD R97, R96, R97 ;  /* 0x0000006160617221 */ /* 0x000fc60000000000 */
[----:B0-----:R-:W2:Y:S04]  /*17300*/  LDL.LU R91, [R1+0xf54] ;  /* 0x000f5400015b7983 */ /* 0x001ea80000300800 */
[----:B------:R-:W2:Y:S04]  /*17310*/  LDL.LU R92, [R1+0xf50] ;  /* 0x000f5000015c7983 */ /* 0x000ea80000300800 */
[----:B------:R0:W-:Y:S01]  /*17320*/  STL [R1+0xa64], R93 ;  /* 0x000a645d01007387 */ /* 0x0001e20000100800 */
[----:B------:R-:W-:-:S01]  /*17330*/  FADD R119, R98, R119 ;  /* 0x0000007762777221 */ /* 0x000fc20000000000 */
[----:B------:R-:W-:-:S02]  /*17340*/  FADD R117, R118, R117 ;  /* 0x0000007576757221 */ /* 0x000fc40000000000 */
[----:B0-----:R-:W2:Y:S04]  /*17350*/  LDL.LU R93, [R1+0xf4c] ;  /* 0x000f4c00015d7983 */ /* 0x001ea80000300800 */
[----:B------:R-:W2:Y:S01]  /*17360*/  LDL.LU R94, [R1+0xf48] ;  /* 0x000f4800015e7983 */ /* 0x000ea20000300800 */
[----:B------:R-:W-:-:S03]  /*17370*/  FADD R115, R116, R115 ;  /* 0x0000007374737221 */ /* 0x000fc60000000000 */
[----:B------:R0:W-:Y:S01]  /*17380*/  STL [R1+0xa68], R95 ;  /* 0x000a685f01007387 */ /* 0x0001e20000100800 */
[----:B------:R-:W-:-:S03]  /*17390*/  FADD R16, R114, R16 ;  /* 0x0000001072107221 */ /* 0x000fc60000000000 */
[----:B0-----:R-:W2:Y:S01]  /*173a0*/  LDL.LU R95, [R1+0xf44] ;  /* 0x000f4400015f7983 */ /* 0x001ea20000300800 */
[----:B------:R-:W-:-:S03]  /*173b0*/  FADD R15, R113, R15 ;  /* 0x0000000f710f7221 */ /* 0x000fc60000000000 */
[----:B------:R-:W2:Y:S04]  /*173c0*/  LDL.LU R96, [R1+0xf40] ;  /* 0x000f400001607983 */ /* 0x000ea80000300800 */
[----:B------:R0:W-:Y:S01]  /*173d0*/  STL [R1+0xa6c], R97 ;  /* 0x000a6c6101007387 */ /* 0x0001e20000100800 */
[----:B------:R-:W-:-:S03]  /*173e0*/  FADD R14, R112, R14 ;  /* 0x0000000e700e7221 */ /* 0x000fc60000000000 */
[----:B0-----:R-:W2:Y:S01]  /*173f0*/  LDL.LU R97, [R1+0xf3c] ;  /* 0x000f3c0001617983 */ /* 0x001ea20000300800 */
[----:B------:R-:W-:-:S03]  /*17400*/  FADD R13, R111, R13 ;  /* 0x0000000d6f0d7221 */ /* 0x000fc60000000000 */
[----:B------:R-:W2:Y:S04]  /*17410*/  LDL.LU R98, [R1+0xf38] ;  /* 0x000f380001627983 */ /* 0x000ea80000300800 */
[----:B------:R-:W-:Y:S01]  /*17420*/  STL [R1+0xa70], R119 ;  /* 0x000a707701007387 */ /* 0x000fe20000100800 */
[----:B------:R-:W-:-:S03]  /*17430*/  FADD R12, R110, R12 ;  /* 0x0000000c6e0c7221 */ /* 0x000fc60000000000 */
[----:B------:R-:W-:Y:S01]  /*17440*/  STL [R1+0xa74], R117 ;  /* 0x000a747501007387 */ /* 0x000fe20000100800 */
[----:B------:R-:W-:-:S03]  /*17450*/  FADD R9, R103, R9 ;  /* 0x0000000967097221 */ /* 0x000fc60000000000 */
[----:B------:R-:W-:Y:S04]  /*17460*/  STL [R1+0xa78], R115 ;  /* 0x000a787301007387 */ /* 0x000fe80000100800 */
[----:B------:R-:W-:Y:S04]  /*17470*/  STL [R1+0xa7c], R16 ;  /* 0x000a7c1001007387 */ /* 0x000fe80000100800 */
[----:B------:R-:W-:Y:S04]  /*17480*/  STL [R1+0xa80], R15 ;  /* 0x000a800f01007387 */ /* 0x000fe80000100800 */
[----:B------:R-:W-:Y:S04]  /*17490*/  STL [R1+0xa84], R14 ;  /* 0x000a840e01007387 */ /* 0x000fe80000100800 */
[----:B------:R-:W2:Y:S04]  /*174a0*/  LDL R103, [R1+0xac] ;  /* 0x0000ac0001677983 */ /* 0x000ea80000100800 */
[----:B------:R-:W-:Y:S04]  /*174b0*/  STL [R1+0xa88], R13 ;  /* 0x000a880d01007387 */ /* 0x000fe80000100800 */
[----:B------:R0:W-:Y:S04]  /*174c0*/  STL [R1+0xa90], R9 ;  /* 0x000a900901007387 */ /* 0x0001e80000100800 */
[----:B------:R-:W-:Y:S04]  /*174d0*/  STL [R1+0xa8c], R12 ;  /* 0x000a8c0c01007387 */ /* 0x000fe80000100800 */
[----:B0-----:R-:W2:Y:S01]  /*174e0*/  LDL.LU R9, [R1+0xabc] ;  /* 0x000abc0001097983 */ /* 0x001ea20000300800 */
[----:B------:R-:W-:-:S01]  /*174f0*/  FADD R8, R101, R8 ;  /* 0x0000000865087221 */ /* 0x000fc20000000000 */
[----:B------:R-:W-:-:S02]  /*17500*/  FADD R7, R99, R7 ;  /* 0x0000000763077221 */ /* 0x000fc40000000000 */
[----:B------:R-:W2:Y:S01]  /*17510*/  LDL R101, [R1+0xb0] ;  /* 0x0000b00001657983 */ /* 0x000ea20000100800 */
[----:B------:R-:W-:-:S03]  /*17520*/  FADD R6, R107, R6 ;  /* 0x000000066b067221 */ /* 0x000fc60000000000 */
[----:B------:R0:W-:Y:S01]  /*17530*/  STL [R1+0xa94], R8 ;  /* 0x000a940801007387 */ /* 0x0001e20000100800 */
[----:B------:R-:W-:-:S01]  /*17540*/  FADD R5, R106, R5 ;  /* 0x000000056a057221 */ /* 0x000fc20000000000 */
[----:B------:R-:W-:Y:S02]  /*17550*/  FADD R4, R105, R4 ;  /* 0x0000000469047221 */ /* 0x000fe40000000000 */
[----:B0-----:R-:W2:Y:S04]  /*17560*/  LDL.LU R8, [R1+0xac0] ;  /* 0x000ac00001087983 */ /* 0x001ea80000300800 */
[----:B------:R-:W2:Y:S01]  /*17570*/  LDL R99, [R1+0xb4] ;  /* 0x0000b40001637983 */ /* 0x000ea20000100800 */
[----:B------:R-:W-:-:S03]  /*17580*/  FADD R3, R104, R3 ;  /* 0x0000000368037221 */ /* 0x000fc60000000000 */
[----:B------:R0:W-:Y:S01]  /*17590*/  STL [R1+0xa98], R7 ;  /* 0x000a980701007387 */ /* 0x0001e20000100800 */
[----:B------:R-:W-:-:S03]  /*175a0*/  FADD R2, R102, R2 ;  /* 0x0000000266027221 */ /* 0x000fc60000000000 */
[----:B0-----:R-:W2:Y:S01]  /*175b0*/  LDL.LU R7, [R1+0xac4] ;  /* 0x000ac40001077983 */ /* 0x001ea20000300800 */
[----:B------:R-:W-:-:S01]  /*175c0*/  FADD R0, R100, R0 ;  /* 0x0000000064007221 */ /* 0x000fc20000000000 */
[----:B---3--:R-:W-:Y:S01]  /*175d0*/  FADD R10, R108, R10 ;  /* 0x0000000a6c0a7221 */ /* 0x008fe20000000000 */
[----:B----4-:R-:W-:-:S05]  /*175e0*/  FADD R11, R109, R11 ;  /* 0x0000000b6d0b7221 */ /* 0x010fca0000000000 */
[----:B------:R-:W-:Y:S04]  /*175f0*/  STL [R1+0xa9c], R11 ;  /* 0x000a9c0b01007387 */ /* 0x000fe80000100800 */
[----:B------:R-:W-:Y:S04]  /*17600*/  STL [R1+0xaa0], R10 ;  /* 0x000aa00a01007387 */ /* 0x000fe80000100800 */
[----:B------:R0:W-:Y:S04]  /*17610*/  STL [R1+0xaa4], R6 ;  /* 0x000aa40601007387 */ /* 0x0001e80000100800 */
[----:B------:R1:W-:Y:S04]  /*17620*/  STL [R1+0xaa8], R5 ;  /* 0x000aa80501007387 */ /* 0x0003e80000100800 */
[----:B------:R3:W-:Y:S04]  /*17630*/  STL [R1+0xaac], R4 ;  /* 0x000aac0401007387 */ /* 0x0007e80000100800 */
[----:B------:R-:W4:Y:S04]  /*17640*/  LDL R117, [R1+0xb8] ;  /* 0x0000b80001757983 */ /* 0x000f280000100800 */
[----:B------:R3:W-:Y:S04]  /*17650*/  STL [R1+0xab0], R3 ;  /* 0x000ab00301007387 */ /* 0x0007e80000100800 */
[----:B------:R-:W4:Y:S04]  /*17660*/  LDL R116, [R1+0xbc] ;  /* 0x0000bc0001747983 */ /* 0x000f280000100800 */
[----:B------:R3:W-:Y:S04]  /*17670*/  STL [R1+0xab4], R2 ;  /* 0x000ab40201007387 */ /* 0x0007e80000100800 */
[----:B------:R-:W4:Y:S04]  /*17680*/  LDL R115, [R1+0xc0] ;  /* 0x0000c00001737983 */ /* 0x000f280000100800 */
[----:B------:R3:W-:Y:S04]  /*17690*/  STL [R1+0xab8], R0 ;  /* 0x000ab80001007387 */ /* 0x0007e80000100800 */
[----:B------:R-:W4:Y:S04]  /*176a0*/  LDL R114, [R1+0xc4] ;  /* 0x0000c40001727983 */ /* 0x000f280000100800 */
[----:B------:R-:W4:Y:S04]  /*176b0*/  LDL R110, [R1+0xc8] ;  /* 0x0000c800016e7983 */ /* 0x000f280000100800 */
[----:B0-----:R-:W4:Y:S04]  /*176c0*/  LDL.LU R6, [R1+0xad8] ;  /* 0x000ad80001067983 */ /* 0x001f280000300800 */
[----:B------:R-:W4:Y:S04]  /*176d0*/  LDL R108, [R1+0xcc] ;  /* 0x0000cc00016c7983 */ /* 0x000f280000100800 */
[----:B-1----:R-:W4:Y:S04]  /*176e0*/  LDL.LU R5, [R1+0xadc] ;  /* 0x000adc0001057983 */ /* 0x002f280000300800 */
[----:B------:R-:W4:Y:S04]  /*176f0*/  LDL R106, [R1+0xd0] ;  /* 0x0000d000016a7983 */ /* 0x000f280000100800 */
[----:B---3--:R-:W3:Y:S04]  /*17700*/  LDL.LU R4, [R1+0xae0] ;  /* 0x000ae00001047983 */ /* 0x008ee80000300800 */
[----:B------:R-:W3:Y:S04]  /*17710*/  LDL R104, [R1+0xd4] ;  /* 0x0000d40001687983 */ /* 0x000ee80000100800 */
[----:B------:R-:W3:Y:S04]  /*17720*/  LDL.LU R3, [R1+0xae4] ;  /* 0x000ae40001037983 */ /* 0x000ee80000300800 */
[----:B------:R-:W3:Y:S04]  /*17730*/  LDL R102, [R1+0xd8] ;  /* 0x0000d80001667983 */ /* 0x000ee80000100800 */
[----:B------:R-:W3:Y:S04]  /*17740*/  LDL.LU R2, [R1+0xae8] ;  /* 0x000ae80001027983 */ /* 0x000ee80000300800 */
[----:B------:R-:W3:Y:S04]  /*17750*/  LDL R100, [R1+0xdc] ;  /* 0x0000dc0001647983 */ /* 0x000ee80000100800 */
[----:B------:R-:W3:Y:S04]  /*17760*/  LDL.LU R0, [R1+0xaec] ;  /* 0x000aec0001007983 */ /* 0x000ee80000300800 */
[----:B------:R-:W3:Y:S04]  /*17770*/  LDL.LU R13, [R1+0xac8] ;  /* 0x000ac800010d7983 */ /* 0x000ee80000300800 */
[----:B------:R-:W3:Y:S04]  /*17780*/  LDL.LU R14, [R1+0xacc] ;  /* 0x000acc00010e7983 */ /* 0x000ee80000300800 */
[----:B------:R-:W3:Y:S01]  /*17790*/  LDL.LU R15, [R1+0xad0] ;  /* 0x000ad000010f7983 */ /* 0x000ee20000300800 */
[----:B--2---:R-:W-:-:S05]  /*177a0*/  FADD R9, R103, R9 ;  /* 0x0000000967097221 */ /* 0x004fca0000000000 */
[----:B------:R0:W-:Y:S04]  /*177b0*/  STL [R1+0xabc], R9 ;  /* 0x000abc0901007387 */ /* 0x0001e80000100800 */
[----:B------:R-:W2:Y:S04]  /*177c0*/  LDL.LU R16, [R1+0xad4] ;  /* 0x000ad40001107983 */ /* 0x000ea80000300800 */
[----:B------:R-:W2:Y:S04]  /*177d0*/  LDL R113, [R1+0xe0] ;  /* 0x0000e00001717983 */ /* 0x000ea80000100800 */
[----:B------:R-:W2:Y:S01]  /*177e0*/  LDL R112, [R1+0xe4] ;  /* 0x0000e40001707983 */ /* 0x000ea20000100800 */
[----:B------:R-:W-:-:S05]  /*177f0*/  FADD R8, R101, R8 ;  /* 0x0000000865087221 */ /* 0x000fca0000000000 */
[----:B------:R1:W-:Y:S04]  /*17800*/  STL [R1+0xac0], R8 ;  /* 0x000ac00801007387 */ /* 0x0003e80000100800 */
[----:B------:R-:W2:Y:S01]  /*17810*/  LDL R111, [R1+0xe8] ;  /* 0x0000e800016f7983 */ /* 0x000ea20000100800 */
[----:B------:R-:W-:-:S05]  /*17820*/  FADD R7, R99, R7 ;  /* 0x0000000763077221 */ /* 0x000fca0000000000 */
[----:B------:R1:W-:Y:S04]  /*17830*/  STL [R1+0xac4], R7 ;  /* 0x000ac40701007387 */ /* 0x0003e80000100800 */
[----:B------:R-:W2:Y:S04]  /*17840*/  LDL R109, [R1+0xec] ;  /* 0x0000ec00016d7983 */ /* 0x000ea80000100800 */
[----:B------:R-:W2:Y:S04]  /*17850*/  LDL.LU R12, [R1+0xafc] ;  /* 0x000afc00010c7983 */ /* 0x000ea80000300800 */
[----:B------:R-:W2:Y:S04]  /*17860*/  LDL R107, [R1+0xf0] ;  /* 0x0000f000016b7983 */ /* 0x000ea80000100800 */
[----:B------:R-:W2:Y:S04]  /*17870*/  LDL.LU R11, [R1+0xb00] ;  /* 0x000b0000010b7983 */ /* 0x000ea80000300800 */
[----:B------:R-:W2:Y:S04]  /*17880*/  LDL R105, [R1+0xf4] ;  /* 0x0000f40001697983 */ /* 0x000ea80000100800 */
[----:B------:R-:W2:Y:S04]  /*17890*/  LDL.LU R10, [R1+0xb04] ;  /* 0x000b0400010a7983 */ /* 0x000ea80000300800 */
[----:B------:R-:W2:Y:S04]  /*178a0*/  LDL R103, [R1+0xf8] ;  /* 0x0000f80001677983 */ /* 0x000ea80000100800 */
[----:B0-----:R-:W2:Y:S04]  /*178b0*/  LDL.LU R9, [R1+0xb08] ;  /* 0x000b080001097983 */ /* 0x001ea80000300800 */
[----:B------:R-:W2:Y:S04]  /*178c0*/  LDL R101, [R1+0xfc] ;  /* 0x0000fc0001657983 */ /* 0x000ea80000100800 */
[----:B-1----:R-:W2:Y:S04]  /*178d0*/  LDL.LU R8, [R1+0xb0c] ;  /* 0x000b0c0001087983 */ /* 0x002ea80000300800 */
[----:B------:R-:W2:Y:S04]  /*178e0*/  LDL R99, [R1+0x100] ;  /* 0x0001000001637983 */ /* 0x000ea80000100800 */
[----:B------:R-:W2:Y:S01]  /*178f0*/  LDL.LU R7, [R1+0xb10] ;  /* 0x000b100001077983 */ /* 0x000ea20000300800 */
[----:B----4-:R-:W-:-:S01]  /*17900*/  FADD R6, R110, R6 ;  /* 0x000000066e067221 */ /* 0x010fc20000000000 */
[----:B------:R-:W-:Y:S01]  /*17910*/  FADD R5, R108, R5 ;  /* 0x000000056c057221 */ /* 0x000fe20000000000 */
[----:B---3--:R-:W-:-:S01]  /*17920*/  FADD R4, R106, R4 ;  /* 0x000000046a047221 */ /* 0x008fc20000000000 */
[----:B------:R-:W-:Y:S01]  /*17930*/  FADD R3, R104, R3 ;  /* 0x0000000368037221 */ /* 0x000fe20000000000 */
[----:B------:R-:W-:-:S01]  /*17940*/  FADD R13, R117, R13 ;  /* 0x0000000d750d7221 */ /* 0x000fc20000000000 */
[----:B------:R-:W-:-:S04]  /*17950*/  FADD R14, R116, R14 ;  /* 0x0000000e740e7221 */ /* 0x000fc80000000000 */
[----:B------:R0:W-:Y:S01]  /*17960*/  STL [R1+0xac8], R13 ;  /* 0x000ac80d01007387 */ /* 0x0001e20000100800 */
[----:B------:R-:W-:-:S03]  /*17970*/  FADD R15, R115, R15 ;  /* 0x0000000f730f7221 */ /* 0x000fc60000000000 */
[----:B0-----:R-:W3:Y:S04]  /*17980*/  LDL.LU R13, [R1+0xaf8] ;  /* 0x000af800010d7983 */ /* 0x001ee80000300800 */
[----:B------:R0:W-:Y:S01]  /*17990*/  STL [R1+0xacc], R14 ;  /* 0x000acc0e01007387 */ /* 0x0001e20000100800 */
[----:B------:R-:W-:-:S01]  /*179a0*/  FADD R2, R102, R2 ;  /* 0x0000000266027221 */ /* 0x000fc20000000000 */
[----:B------:R-:W-:Y:S02]  /*179b0*/  FADD R0, R100, R0 ;  /* 0x0000000064007221 */ /* 0x000fe40000000000 */
[----:B0-----:R-:W4:Y:S01]  /*179c0*/  LDL.LU R14, [R1+0xaf4] ;  /* 0x000af400010e7983 */ /* 0x001f220000300800 */
[----:B--2---:R-:W-:-:S03]  /*179d0*/  FADD R16, R114, R16 ;  /* 0x0000001072107221 */ /* 0x004fc60000000000 */
[----:B------:R0:W-:Y:S04]  /*179e0*/  STL [R1+0xad0], R15 ;  /* 0x000ad00f01007387 */ /* 0x0001e80000100800 */
[----:B0-----:R-:W2:Y:S04]  /*179f0*/  LDL.LU R15, [R1+0xaf0] ;  /* 0x000af000010f7983 */ /* 0x001ea80000300800 */
[----:B------:R-:W-:Y:S04]  /*17a00*/  STL [R1+0xad4], R16 ;  /* 0x000ad41001007387 */ /* 0x000fe80000100800 */
[----:B------:R0:W-:Y:S04]  /*17a10*/  STL [R1+0xad8], R6 ;  /* 0x000ad80601007387 */ /* 0x0001e80000100800 */
[----:B------:R1:W-:Y:S04]  /*17a20*/  STL [R1+0xadc], R5 ;  /* 0x000adc0501007387 */ /* 0x0003e80000100800 */
[----:B------:R-:W-:Y:S04]  /*17a30*/  STL [R1+0xae0], R4 ;  /* 0x000ae00401007387 */ /* 0x000fe80000100800 */
[----:B------:R-:W2:Y:S04]  /*17a40*/  LDL R110, [R1+0x104] ;  /* 0x00010400016e7983 */ /* 0x000ea80000100800 */
[----:B------:R-:W-:Y:S04]  /*17a50*/  STL [R1+0xae4], R3 ;  /* 0x000ae40301007387 */ /* 0x000fe80000100800 */
[----:B0-----:R-:W2:Y:S04]  /*17a60*/  LDL.LU R6, [R1+0xb14] ;  /* 0x000b140001067983 */ /* 0x001ea80000300800 */
[----:B------:R-:W-:Y:S04]  /*17a70*/  STL [R1+0xae8], R2 ;  /* 0x000ae80201007387 */ /* 0x000fe80000100800 */
[----:B------:R-:W2:Y:S04]  /*17a80*/  LDL R108, [R1+0x108] ;  /* 0x00010800016c7983 */ /* 0x000ea80000100800 */
[----:B------:R0:W-:Y:S04]  /*17a90*/  STL [R1+0xaec], R0 ;  /* 0x000aec0001007387 */ /* 0x0001e80000100800 */
[----:B-1----:R-:W2:Y:S04]  /*17aa0*/  LDL.LU R5, [R1+0xb18] ;  /* 0x000b180001057983 */ /* 0x002ea80000300800 */
[----:B------:R-:W2:Y:S04]  /*17ab0*/  LDL R106, [R1+0x10c] ;  /* 0x00010c00016a7983 */ /* 0x000ea80000100800 */
[----:B0-----:R-:W2:Y:S04]  /*17ac0*/  LDL.LU R0, [R1+0xb1c] ;  /* 0x000b1c0001007983 */ /* 0x001ea80000300800 */
[----:B------:R-:W2:Y:S04]  /*17ad0*/  LDL R104, [R1+0x110] ;  /* 0x0001100001687983 */ /* 0x000ea80000100800 */
[----:B------:R-:W2:Y:S04]  /*17ae0*/  LDL.LU R2, [R1+0xb20] ;  /* 0x000b200001027983 */ /* 0x000ea80000300800 */
[----:B------:R-:W2:Y:S04]  /*17af0*/  LDL R102, [R1+0x114] ;  /* 0x0001140001667983 */ /* 0x000ea80000100800 */
[----:B------:R-:W2:Y:S04]  /*17b00*/  LDL.LU R3, [R1+0xb24] ;  /* 0x000b240001037983 */ /* 0x000ea80000300800 */
[----:B------:R-:W2:Y:S04]  /*17b10*/  LDL R100, [R1+0x118] ;  /* 0x0001180001647983 */ /* 0x000ea80000100800 */
[----:B------:R-:W2:Y:S01]  /*17b20*/  LDL.LU R4, [R1+0xb28] ;  /* 0x000b280001047983 */ /* 0x000ea20000300800 */
[----:B------:R-:W-:-:S01]  /*17b30*/  FADD R12, R109, R12 ;  /* 0x0000000c6d0c7221 */ /* 0x000fc20000000000 */
[----:B------:R-:W-:Y:S01]  /*17b40*/  FADD R11, R107, R11 ;  /* 0x0000000b6b0b7221 */ /* 0x000fe20000000000 */
[----:B------:R-:W-:-:S01]  /*17b50*/  FADD R10, R105, R10 ;  /* 0x0000000a690a7221 */ /* 0x000fc20000000000 */
[----:B------:R-:W-:Y:S01]  /*17b60*/  FADD R9, R103, R9 ;  /* 0x0000000967097221 */ /* 0x000fe20000000000 */
[----:B------:R-:W-:-:S01]  /*17b70*/  FADD R8, R101, R8 ;  /* 0x0000000865087221 */ /* 0x000fc20000000000 */
[----:B------:R-:W-:Y:S01]  /*17b80*/  FADD R7, R99, R7 ;  /* 0x0000000763077221 */ /* 0x000fe20000000000 */
[----:B---3--:R-:W-:-:S01]  /*17b90*/  FADD R13, R111, R13 ;  /* 0x0000000d6f0d7221 */ /* 0x008fc20000000000 */
[----:B----4-:R-:W-:Y:S01]  /*17ba0*/  FADD R14, R112, R14 ;  /* 0x0000000e700e7221 */ /* 0x010fe20000000000 */
[----:B--2---:R-:W-:-:S05]  /*17bb0*/  FADD R15, R113, R15 ;  /* 0x0000000f710f7221 */ /* 0x004fca0000000000 */
[----:B------:R-:W-:Y:S04]  /*17bc0*/  STL [R1+0xaf0], R15 ;  /* 0x000af00f01007387 */ /* 0x000fe80000100800 */
[----:B------:R-:W-:Y:S04]  /*17bd0*/  STL [R1+0xaf4], R14 ;  /* 0x000af40e01007387 */ /* 0x000fe80000100800 */
[----:B------:R-:W-:Y:S04]  /*17be0*/  STL [R1+0xaf8], R13 ;  /* 0x000af80d01007387 */ /* 0x000fe80000100800 */
[----:B------:R-:W-:Y:S04]  /*17bf0*/  STL [R1+0xafc], R12 ;  /* 0x000afc0c01007387 */ /* 0x000fe80000100800 */
[----:B------:R-:W-:Y:S04]  /*17c00*/  STL [R1+0xb00], R11 ;  /* 0x000b000b01007387 */ /* 0x000fe80000100800 */
[----:B------:R0:W-:Y:S04]  /*17c10*/  STL [R1+0xb04], R10 ;  /* 0x000b040a01007387 */ /* 0x0001e80000100800 */
[----:B------:R-:W2:Y:S01]  /*17c20*/  LDL R99, [R1+0x11c] ;  /* 0x00011c0001637983 */ /* 0x000ea20000100800 */
[----:B------:R-:W-:-:S03]  /*17c30*/  FADD R6, R110, R6 ;  /* 0x000000066e067221 */ /* 0x000fc60000000000 */
[----:B------:R-:W-:Y:S04]  /*17c40*/  STL [R1+0xb08], R9 ;  /* 0x000b080901007387 */ /* 0x000fe80000100800 */
[----:B------:R-:W3:Y:S04]  /*17c50*/  LDL R101, [R1+0x120] ;  /* 0x0001200001657983 */ /* 0x000ee80000100800 */
[----:B------:R-:W-:Y:S01]  /*17c60*/  STL [R1+0xb0c], R8 ;  /* 0x000b0c0801007387 */ /* 0x000fe20000100800 */
[----:B------:R-:W-:-:S03]  /*17c70*/  FADD R5, R108, R5 ;  /* 0x000000056c057221 */ /* 0x000fc60000000000 */
[----:B------:R-:W4:Y:S04]  /*17c80*/  LDL R103, [R1+0x124] ;  /* 0x0001240001677983 */ /* 0x000f280000100800 */
[----:B------:R-:W-:Y:S01]  /*17c90*/  STL [R1+0xb10], R7 ;  /* 0x000b100701007387 */ /* 0x000fe20000100800 */
[----:B------:R-:W-:-:S03]  /*17ca0*/  FADD R0, R106, R0 ;  /* 0x000000006a007221 */ /* 0x000fc60000000000 */
[----:B------:R-:W4:Y:S04]  /*17cb0*/  LDL R105, [R1+0x128] ;  /* 0x0001280001697983 */ /* 0x000f280000100800 */
[----:B------:R-:W4:Y:S01]  /*17cc0*/  LDL R107, [R1+0x12c] ;  /* 0x00012c00016b7983 */ /* 0x000f220000100800 */
[----:B------:R-:W-:-:S03]  /*17cd0*/  FADD R2, R104, R2 ;  /* 0x0000000268027221 */ /* 0x000fc60000000000 */
[----:B0-----:R-:W4:Y:S04]  /*17ce0*/  LDL R10, [R1+0x130] ;  /* 0x00013000010a7983 */ /* 0x001f280000100800 */
[----:B------:R-:W4:Y:S04]  /*17cf0*/  LDL R11, [R1+0x134] ;  /* 0x00013400010b7983 */ /* 0x000f280000100800 */
[----:B------:R-:W4:Y:S01]  /*17d00*/  LDL R119, [R1+0x138] ;  /* 0x0001380001777983 */ /* 0x000f220000100800 */
[----:B------:R-:W-:-:S03]  /*17d10*/  FADD R3, R102, R3 ;  /* 0x0000000366037221 */ /* 0x000fc60000000000 */
[----:B------:R-:W4:Y:S04]  /*17d20*/  LDL R117, [R1+0x13c] ;  /* 0x00013c0001757983 */ /* 0x000f280000100800 */
[----:B------:R-:W4:Y:S04]  /*17d30*/  LDL R115, [R1+0x140] ;  /* 0x0001400001737983 */ /* 0x000f280000100800 */
[----:B------:R-:W4:Y:S04]  /*17d40*/  LDL R113, [R1+0x144] ;  /* 0x0001440001717983 */ /* 0x000f280000100800 */
[----:B------:R-:W4:Y:S04]  /*17d50*/  LDL R111, [R1+0x148] ;  /* 0x00014800016f7983 */ /* 0x000f280000100800 */
[----:B------:R-:W2:Y:S04]  /*17d60*/  LDL R109, [R1+0x14c] ;  /* 0x00014c00016d7983 */ /* 0x000ea80000100800 */
[----:B------:R0:W-:Y:S04]  /*17d70*/  STL [R1+0xb1c], R0 ;  /* 0x000b1c0001007387 */ /* 0x0001e80000100800 */
[----:B------:R-:W-:Y:S01]  /*17d80*/  STL [R1+0xb14], R6 ;  /* 0x000b140601007387 */ /* 0x000fe20000100800 */
[----:B------:R-:W-:-:S03]  /*17d90*/  FADD R4, R100, R4 ;  /* 0x0000000464047221 */ /* 0x000fc60000000000 */
[----:B0-----:R-:W2:Y:S04]  /*17da0*/  LDL.LU R0, [R1+0xb5c] ;  /* 0x000b5c0001007983 */ /* 0x001ea80000300800 */
[----:B------:R-:W-:Y:S04]  /*17db0*/  STL [R1+0xb18], R5 ;  /* 0x000b180501007387 */ /* 0x000fe80000100800 */
[----:B------:R0:W-:Y:S04]  /*17dc0*/  STL [R1+0xb20], R2 ;  /* 0x000b200201007387 */ /* 0x0001e80000100800 */
[----:B0-----:R-:W4:Y:S04]  /*17dd0*/  LDL.LU R2, [R1+0xb58] ;  /* 0x000b580001027983 */ /* 0x001f280000300800 */
[----:B------:R0:W-:Y:S04]  /*17de0*/  STL [R1+0xb24], R3 ;  /* 0x000b240301007387 */ /* 0x0001e80000100800 */
[----:B0-----:R-:W4:Y:S04]  /*17df0*/  LDL.LU R3, [R1+0xb54] ;  /* 0x000b540001037983 */ /* 0x001f280000300800 */
[----:B------:R-:W3:Y:S04]  /*17e00*/  LDL.LU R100, [R1+0xb2c] ;  /* 0x000b2c0001647983 */ /* 0x000ee80000300800 */
[----:B------:R-:W4:Y:S04]  /*17e10*/  LDL.LU R102, [R1+0xb30] ;  /* 0x000b300001667983 */ /* 0x000f280000300800 */
[----:B------:R-:W4:Y:S04]  /*17e20*/  LDL.LU R104, [R1+0xb34] ;  /* 0x000b340001687983 */ /* 0x000f280000300800 */
[----:B------:R0:W-:Y:S04]  /*17e30*/  STL [R1+0xb28], R4 ;  /* 0x000b280401007387 */ /* 0x0001e80000100800 */
[----:B------:R-:W4:Y:S04]  /*17e40*/  LDL.LU R106, [R1+0xb38] ;  /* 0x000b3800016a7983 */ /* 0x000f280000300800 */
[----:B------:R-:W4:Y:S04]  /*17e50*/  LDL.LU R9, [R1+0xb3c] ;  /* 0x000b3c0001097983 */ /* 0x000f280000300800 */
[----:B------:R-:W4:Y:S04]  /*17e60*/  LDL.LU R8, [R1+0xb40] ;  /* 0x000b400001087983 */ /* 0x000f280000300800 */
[----:B------:R-:W4:Y:S04]  /*17e70*/  LDL.LU R7, [R1+0xb44] ;  /* 0x000b440001077983 */ /* 0x000f280000300800 */
[----:B------:R-:W4:Y:S04]  /*17e80*/  LDL.LU R6, [R1+0xb48] ;  /* 0x000b480001067983 */ /* 0x000f280000300800 */
[----:B------:R-:W4:Y:S04]  /*17e90*/  LDL.LU R5, [R1+0xb4c] ;  /* 0x000b4c0001057983 */ /* 0x000f280000300800 */
[----:B0-----:R-:W4:Y:S04]  /*17ea0*/  LDL.LU R4, [R1+0xb50] ;  /* 0x000b500001047983 */ /* 0x001f280000300800 */
        /* <DEDUP_REMOVED lines=11> */
[----:B--2---:R-:W-:-:S01]  /*17f60*/  FADD R0, R109, R0 ;  /* 0x000000006d007221 */ /* 0x004fc20000000000 */
[----:B---3--:R-:W-:-:S02]  /*17f70*/  FADD R100, R99, R100 ;  /* 0x0000006463647221 */ /* 0x008fc40000000000 */
[----:B------:R-:W2:Y:S01]  /*17f80*/  LDL.LU R99, [R1+0xf34] ;  /* 0x000f340001637983 */ /* 0x000ea20000300800 */
[----:B----4-:R-:W-:-:S03]  /*17f90*/  FADD R102, R101, R102 ;  /* 0x0000006665667221 */ /* 0x010fc60000000000 */
[----:B------:R0:W-:Y:S01]  /*17fa0*/  STL [R1+0xb2c], R100 ;  /* 0x000b2c6401007387 */ /* 0x0001e20000100800 */
[----:B------:R-:W-:-:S03]  /*17fb0*/  FADD R104, R103, R104 ;  /* 0x0000006867687221 */ /* 0x000fc60000000000 */
[----:B0-----:R-:W3:Y:S01]  /*17fc0*/  LDL.LU R100, [R1+0xf30] ;  /* 0x000f300001647983 */ /* 0x001ee20000300800 */
[----:B------:R-:W-:-:S03]  /*17fd0*/  FADD R106, R105, R106 ;  /* 0x0000006a696a7221 */ /* 0x000fc60000000000 */
[----:B------:R-:W4:Y:S04]  /*17fe0*/  LDL.LU R101, [R1+0xf2c] ;  /* 0x000f2c0001657983 */ /* 0x000f280000300800 */
[----:B------:R0:W-:Y:S01]  /*17ff0*/  STL [R1+0xb30], R102 ;  /* 0x000b306601007387 */ /* 0x0001e20000100800 */
[----:B------:R-:W-:-:S01]  /*18000*/  FADD R9, R107, R9 ;  /* 0x000000096b097221 */ /* 0x000fc20000000000 */
[----:B------:R-:W-:Y:S01]  /*18010*/  FADD R8, R10, R8 ;  /* 0x000000080a087221 */ /* 0x000fe20000000000 */
[----:B------:R-:W-:-:S01]  /*18020*/  FADD R7, R11, R7 ;  /* 0x000000070b077221 */ /* 0x000fc20000000000 */
[----:B0-----:R-:W4:Y:S04]  /*18030*/  LDL.LU R102, [R1+0xf28] ;  /* 0x000f280001667983 */ /* 0x001f280000300800 */
        /* <DEDUP_REMOVED lines=9> */
[----:B------:R-:W-:-:S02]  /*180d0*/  FADD R2, R111, R2 ;  /* 0x000000026f027221 */ /* 0x000fc40000000000 */
[----:B0-----:R-:W4:Y:S04]  /*180e0*/  LDL.LU R106, [R1+0xf18] ;  /* 0x000f1800016a7983 */ /* 0x001f280000300800 */
[----:B------:R-:W4:Y:S04]  /*180f0*/  LDL.LU R107, [R1+0xf14] ;  /* 0x000f1400016b7983 */ /* 0x000f280000300800 */
[----:B------:R0:W-:Y:S04]  /*18100*/  STL [R1+0xb3c], R9 ;  /* 0x000b3c0901007387 */ /* 0x0001e80000100800 */
[----:B------:R1:W-:Y:S04]  /*18110*/  STL [R1+0xb40], R8 ;  /* 0x000b400801007387 */ /* 0x0003e80000100800 */
[----:B------:R1:W-:Y:S04]  /*18120*/  STL [R1+0xb44], R7 ;  /* 0x000b440701007387 */ /* 0x0003e80000100800 */
[----:B------:R1:W-:Y:S04]  /*18130*/  STL [R1+0xb48], R6 ;  /* 0x000b480601007387 */ /* 0x0003e80000100800 */
[----:B------:R1:W-:Y:S04]  /*18140*/  STL [R1+0xb4c], R5 ;  /* 0x000b4c0501007387 */ /* 0x0003e80000100800 */
[----:B------:R1:W-:Y:S04]  /*18150*/  STL [R1+0xb50], R4 ;  /* 0x000b500401007387 */ /* 0x0003e80000100800 */
[----:B------:R-:W2:Y:S04]  /*18160*/  LDL.LU R109, [R1+0xb60] ;  /* 0x000b6000016d7983 */ /* 0x000ea80000300800 */
[----:B------:R1:W-:Y:S04]  /*18170*/  STL [R1+0xb54], R3 ;  /* 0x000b540301007387 */ /* 0x0003e80000100800 */
[----:B------:R-:W3:Y:S04]  /*18180*/  LDL.LU R111, [R1+0xb64] ;  /* 0x000b6400016f7983 */ /* 0x000ee80000300800 */
[----:B------:R1:W-:Y:S04]  /*18190*/  STL [R1+0xb58], R2 ;  /* 0x000b580201007387 */ /* 0x0003e80000100800 */
[----:B------:R-:W4:Y:S04]  /*181a0*/  LDL.LU R113, [R1+0xb68] ;  /* 0x000b680001717983 */ /* 0x000f280000300800 */
[----:B------:R1:W-:Y:S04]  /*181b0*/  STL [R1+0xb5c], R0 ;  /* 0x000b5c0001007387 */ /* 0x0003e80000100800 */
[----:B------:R-:W4:Y:S04]  /*181c0*/  LDL.LU R115, [R1+0xb6c] ;  /* 0x000b6c0001737983 */ /* 0x000f280000300800 */
[----:B------:R-:W4:Y:S04]  /*181d0*/  LDL.LU R117, [R1+0xb70] ;  /* 0x000b700001757983 */ /* 0x000f280000300800 */
[----:B------:R-:W4:Y:S04]  /*181e0*/  LDL.LU R119, [R1+0xb74] ;  /* 0x000b740001777983 */ /* 0x000f280000300800 */
[----:B------:R-:W4:Y:S04]  /*181f0*/  LDL.LU R11, [R1+0xb78] ;  /* 0x000b7800010b7983 */ /* 0x000f280000300800 */
[----:B------:R-:W4:Y:S04]  /*18200*/  LDL.LU R10, [R1+0xb7c] ;  /* 0x000b7c00010a7983 */ /* 0x000f280000300800 */
[----:B0-----:R-:W4:Y:S04]  /*18210*/  LDL.LU R9, [R1+0xb80] ;  /* 0x000b800001097983 */ /* 0x001f280000300800 */
[----:B-1----:R-:W4:Y:S04]  /*18220*/  LDL.LU R8, [R1+0xb84] ;  /* 0x000b840001087983 */ /* 0x002f280000300800 */
[----:B------:R-:W4:Y:S04]  /*18230*/  LDL.LU R7, [R1+0xb88] ;  /* 0x000b880001077983 */ /* 0x000f280000300800 */
[----:B------:R-:W4:Y:S04]  /*18240*/  LDL.LU R6, [R1+0xb8c] ;  /* 0x000b8c0001067983 */ /* 0x000f280000300800 */
[----:B------:R-:W4:Y:S04]  /*18250*/  LDL.LU R5, [R1+0xb90] ;  /* 0x000b900001057983 */ /* 0x000f280000300800 */
[----:B------:R-:W4:Y:S04]  /*18260*/  LDL.LU R4, [R1+0xb94] ;  /* 0x000b940001047983 */ /* 0x000f280000300800 */
[----:B------:R-:W4:Y:S04]  /*18270*/  LDL.LU R3, [R1+0xb98] ;  /* 0x000b980001037983 */ /* 0x000f280000300800 */
[----:B------:R-:W4:Y:S04]  /*18280*/  LDL.LU R2, [R1+0xb9c] ;  /* 0x000b9c0001027983 */ /* 0x000f280000300800 */
[----:B------:R-:W4:Y:S01]  /*18290*/  LDL.LU R0, [R1+0xba0] ;  /* 0x000ba00001007983 */ /* 0x000f220000300800 */
[----:B--2---:R-:W-:-:S03]  /*182a0*/  FADD R109, R108, R109 ;  /* 0x0000006d6c6d7221 */ /* 0x004fc60000000000 */
[----:B------:R-:W2:Y:S04]  /*182b0*/  LDL.LU R108, [R1+0xf10] ;  /* 0x000f1000016c7983 */ /* 0x000ea80000300800 */
[----:B------:R0:W-:Y:S01]  /*182c0*/  STL [R1+0xb60], R109 ;  /* 0x000b606d01007387 */ /* 0x0001e20000100800 */
[----:B---3--:R-:W-:-:S03]  /*182d0*/  FADD R111, R110, R111 ;  /* 0x0000006f6e6f7221 */ /* 0x008fc60000000000 */
[----:B0-----:R-:W3:Y:S01]  /*182e0*/  LDL.LU R109, [R1+0xf0c] ;  /* 0x000f0c00016d7983 */ /* 0x001ee20000300800 */
[----:B----4-:R-:W-:-:S03]  /*182f0*/  FADD R113, R112, R113 ;  /* 0x0000007170717221 */ /* 0x010fc60000000000 */
[----:B------:R-:W4:Y:S04]  /*18300*/  LDL.LU R110, [R1+0xf08] ;  /* 0x000f0800016e7983 */ /* 0x000f280000300800 */
[----:B------:R0:W-:Y:S01]  /*18310*/  STL [R1+0xb64], R111 ;  /* 0x000b646f01007387 */ /* 0x0001e20000100800 */
[----:B------:R-:W-:-:S01]  /*18320*/  FADD R115, R114, R115 ;  /* 0x0000007372737221 */ /* 0x000fc20000000000 */
[----:B------:R-:W-:Y:S02]  /*18330*/  FADD R117, R116, R117 ;  /* 0x0000007574757221 */ /* 0x000fe40000000000 */
        /* <DEDUP_REMOVED lines=24> */
[----:B------:R0:W-:Y:S04]  /*184c0*/  STL [R1+0xb78], R11 ;  /* 0x000b780b01007387 */ /* 0x0001e80000100800 */
[----:B------:R1:W-:Y:S04]  /*184d0*/  STL [R1+0xb7c], R10 ;  /* 0x000b7c0a01007387 */ /* 0x0003e80000100800 */
[----:B------:R1:W-:Y:S04]  /*184e0*/  STL [R1+0xb80], R9 ;  /* 0x000b800901007387 */ /* 0x0003e80000100800 */
[----:B------:R1:W-:Y:S04]  /*184f0*/  STL [R1+0xb84], R8 ;  /* 0x000b840801007387 */ /* 0x0003e80000100800 */
[----:B------:R1:W-:Y:S01]  /*18500*/  STL [R1+0xb88], R7 ;  /* 0x000b880701007387 */ /* 0x0003e20000100800 */
[----:B------:R-:W-:-:S03]  /*18510*/  FADD R0, R124, R0 ;  /* 0x000000007c007221 */ /* 0x000fc60000000000 */
        /* <DEDUP_REMOVED lines=20> */
[----:B------:R-:W4:Y:S04]  /*18660*/  LDL.LU R3, [R1+0xbdc] ;  /* 0x000bdc0001037983 */ /* 0x000f280000300800 */
[----:B------:R-:W4:Y:S04]  /*18670*/  LDL.LU R2, [R1+0xbe0] ;  /* 0x000be00001027983 */ /* 0x000f280000300800 */
[----:B------:R-:W4:Y:S01]  /*18680*/  LDL.LU R0, [R1+0xbe4] ;  /* 0x000be40001007983 */ /* 0x000f220000300800 */
[----:B--2---:R-:W-:-:S01]  /*18690*/  FADD R17, R125, R17 ;  /* 0x000000117d117221 */ /* 0x004fc20000000000 */
[----:B---3--:R-:W-:-:S04]  /*186a0*/  FADD R16, R126, R16 ;  /* 0x000000107e107221 */ /* 0x008fc80000000000 */
        /* <DEDUP_REMOVED lines=28> */
[----:B0-----:R-:W4:Y:S01]  /*18870*/  LDL.LU R17, [R1+0xbe8] ;  /* 0x000be80001117983 */ /* 0x001f220000300800 */
[----:B------:R-:W-:-:S03]  /*18880*/  FADD R0, R141, R0 ;  /* 0x000000008d007221 */ /* 0x000fc60000000000 */
[----:B------:R0:W-:Y:S04]  /*18890*/  STL [R1+0xbdc], R3 ;  /* 0x000bdc0301007387 */ /* 0x0001e80000100800 */
[----:B-1----:R-:W4:Y:S04]  /*188a0*/  LDL.LU R16, [R1+0xbec] ;  /* 0x000bec0001107983 */ /* 0x002f280000300800 */
[----:B------:R1:W-:Y:S04]  /*188b0*/  STL [R1+0xbe0], R2 ;  /* 0x000be00201007387 */ /* 0x0003e80000100800 */
[----:B--2---:R-:W2:Y:S04]  /*188c0*/  LDL.LU R15, [R1+0xbf0] ;  /* 0x000bf000010f7983 */ /* 0x004ea80000300800 */
[----:B------:R1:W-:Y:S04]  /*188d0*/  STL [R1+0xbe4], R0 ;  /* 0x000be40001007387 */ /* 0x0003e80000100800 */
[----:B---3--:R-:W3:Y:S04]  /*188e0*/  LDL.LU R14, [R1+0xbf4] ;  /* 0x000bf400010e7983 */ /* 0x008ee80000300800 */
[----:B----4-:R-:W4:Y:S04]  /*188f0*/  LDL.LU R13, [R1+0xbf8] ;  /* 0x000bf800010d7983 */ /* 0x010f280000300800 */
        /* <DEDUP_REMOVED lines=9> */
[----:B0-----:R-:W4:Y:S04]  /*18990*/  LDL.LU R3, [R1+0xc20] ;  /* 0x000c200001037983 */ /* 0x001f280000300800 */
[----:B-1----:R-:W4:Y:S04]  /*189a0*/  LDL.LU R2, [R1+0xc24] ;  /* 0x000c240001027983 */ /* 0x002f280000300800 */
[----:B------:R-:W4:Y:S01]  /*189b0*/  LDL.LU R0, [R1+0xc28] ;  /* 0x000c280001007983 */ /* 0x000f220000300800 */
[----:B------:R-:W-:-:S01]  /*189c0*/  FADD R17, R142, R17 ;  /* 0x000000118e117221 */ /* 0x000fc20000000000 */
[----:B------:R-:W-:-:S04]  /*189d0*/  FADD R16, R143, R16 ;  /* 0x000000108f107221 */ /* 0x000fc80000000000 */
[----:B------:R0:W-:Y:S01]  /*189e0*/  STL [R1+0xbe8], R17 ;  /* 0x000be81101007387 */ /* 0x0001e20000100800 */
[----:B--2---:R-:W-:-:S03]  /*189f0*/  FADD R15, R144, R15 ;  /* 0x0000000f900f7221 */ /* 0x004fc60000000000 */
[----:B------:R1:W-:Y:S01]  /*18a00*/  STL [R1+0xbec], R16 ;  /* 0x000bec1001007387 */ /* 0x0003e20000100800 */
[----:B---3--:R-:W-:-:S03]  /*18a10*/  FADD R14, R145, R14 ;  /* 0x0000000e910e7221 */ /* 0x008fc60000000000 */
        /* <DEDUP_REMOVED lines=404> */
[----:B------:R-:W-:Y:S01]  /*1a360*/  STL [R1+0xe08], R17 ;  /* 0x000e081101007387 */ /* 0x000fe20000100800 */
        /* <DEDUP_REMOVED lines=47> */
[----:B------:R-:W4:Y:S01]  /*1a660*/  LDL.LU R17, [R1+0xe8c] ;  /* 0x000e8c0001117983 */ /* 0x000f220000300800 */
[----:B------:R-:W-:Y:S01]  /*1a670*/  UMOV UR6, URZ ;  /* 0x0000003f00067c82 */ /* 0x000fe20008000000 */
[----:B------:R-:W-:-:S05]  /*1a680*/  FADD R16, R103, R16 ;  /* 0x0000001067107221 */ /* 0x000fca0000000000 */
[----:B------:R0:W-:Y:S01]  /*1a690*/  STL [R1+0xe4c], R16 ;  /* 0x000e4c1001007387 */ /* 0x0001e20000100800 */
[----:B------:R-:W-:-:S03]  /*1a6a0*/  FADD R15, R104, R15 ;  /* 0x0000000f680f7221 */ /* 0x000fc60000000000 */
[----:B0-----:R0:W5:Y:S01]  /*1a6b0*/  LDL.LU R16, [R1+0xee0] ;  /* 0x000ee00001107983 */ /* 0x0011620000300800 */
[----:B--2---:R-:W-:-:S03]  /*1a6c0*/  FADD R14, R105, R14 ;  /* 0x0000000e690e7221 */ /* 0x004fc60000000000 */
[----:B------:R1:W-:Y:S01]  /*1a6d0*/  STL [R1+0xe50], R15 ;  /* 0x000e500f01007387 */ /* 0x0003e20000100800 */
[----:B---3--:R-:W-:-:S01]  /*1a6e0*/  FADD R13, R106, R13 ;  /* 0x0000000d6a0d7221 */ /* 0x008fc20000000000 */
[----:B----4-:R-:W-:Y:S02]  /*1a6f0*/  FADD R12, R107, R12 ;  /* 0x0000000c6b0c7221 */ /* 0x010fe40000000000 */
[----:B-1----:R0:W5:Y:S01]  /*1a700*/  LDL.LU R15, [R1+0xedc] ;  /* 0x000edc00010f7983 */ /* 0x0021620000300800 */
[----:B------:R-:W-:-:S03]  /*1a710*/  FADD R11, R108, R11 ;  /* 0x0000000b6c0b7221 */ /* 0x000fc60000000000 */
[----:B------:R1:W-:Y:S01]  /*1a720*/  STL [R1+0xe54], R14 ;  /* 0x000e540e01007387 */ /* 0x0003e20000100800 */
[----:B------:R-:W-:-:S03]  /*1a730*/  FADD R10, R109, R10 ;  /* 0x0000000a6d0a7221 */ /* 0x000fc60000000000 */
[----:B-1----:R0:W5:Y:S01]  /*1a740*/  LDL.LU R14, [R1+0xed8] ;  /* 0x000ed800010e7983 */ /* 0x0021620000300800 */
[----:B------:R-:W-:-:S03]  /*1a750*/  FADD R9, R110, R9 ;  /* 0x000000096e097221 */ /* 0x000fc60000000000 */
[----:B------:R1:W-:Y:S01]  /*1a760*/  STL [R1+0xe58], R13 ;  /* 0x000e580d01007387 */ /* 0x0003e20000100800 */
[----:B------:R-:W-:-:S01]  /*1a770*/  FADD R8, R111, R8 ;  /* 0x000000086f087221 */ /* 0x000fc20000000000 */
[----:B------:R-:W-:Y:S02]  /*1a780*/  FADD R7, R112, R7 ;  /* 0x0000000770077221 */ /* 0x000fe40000000000 */
[----:B-1----:R0:W5:Y:S04]  /*1a790*/  LDL.LU R13, [R1+0xed4] ;  /* 0x000ed400010d7983 */ /* 0x0021680000300800 */
[----:B------:R1:W-:Y:S01]  /*1a7a0*/  STL [R1+0xe5c], R12 ;  /* 0x000e5c0c01007387 */ /* 0x0003e20000100800 */
[----:B------:R-:W-:-:S01]  /*1a7b0*/  FADD R6, R113, R6 ;  /* 0x0000000671067221 */ /* 0x000fc20000000000 */
[----:B------:R-:W-:-:S02]  /*1a7c0*/  FADD R5, R114, R5 ;  /* 0x0000000572057221 */ /* 0x000fc40000000000 */
[----:B-1----:R0:W5:Y:S04]  /*1a7d0*/  LDL.LU R12, [R1+0xed0] ;  /* 0x000ed000010c7983 */ /* 0x0021680000300800 */
[----:B------:R1:W-:Y:S01]  /*1a7e0*/  STL [R1+0xe60], R11 ;  /* 0x000e600b01007387 */ /* 0x0003e20000100800 */
[----:B------:R-:W-:-:S03]  /*1a7f0*/  FADD R4, R115, R4 ;  /* 0x0000000473047221 */ /* 0x000fc60000000000 */
        /* <DEDUP_REMOVED lines=25> */
[----:B------:R0:W-:Y:S02]  /*1a990*/  STL [R1+0xe8c], R17 ;  /* 0x000e8c1101007387 */ /* 0x0001e40000100800 */
.L_x_25:
[----:B------:R-:W-:Y:S05]  /*1a9a0*/  @!P1 BRA `(.L_x_26) ;  /* 0x0000000000049947 */ /* 0x000fea0003800000 */
[----:B------:R-:W-:Y:S01]  /*1a9b0*/  BPT.TRAP 0x1 ;  /* 0x000000040000795c */ /* 0x000fe20000300000 */
.L_x_26:
[----:B------:R-:W-:Y:S02]  /*1a9c0*/  UISETP.GT.U32.AND UP0, UPT, UR13, 0x1, UPT ;  /* 0x000000010d00788c */ /* 0x000fe4000bf04070 */
[----:B------:R-:W-:-:S04]  /*1a9d0*/  ULEA UR8, UR27, UR15, 0x3 ;  /* 0x0000000f1b087291 */ /* 0x000fc8000f8e183f */
[----:B------:R-:W-:Y:S01]  /*1a9e0*/  UIADD3 UR8, UR8, 0x48, URZ ;  /* 0x0000004808087890 */ /* 0x000fe2000fffe03f */
[----:B------:R-:W-:-:S03]  /*1a9f0*/  PLOP3.LUT P0, PT, PT, PT, UP0, 0x80, 0x0 ;  /* 0x000000000000781c */ /* 0x000fc60003f0f008 */
[----:B------:R-:W-:-:S09]  /*1aa00*/  UPRMT UR8, URZ, 0x654, UR8 ;  /* 0x000006543f087896 */ /* 0x000fd20008000008 */
[----:B------:R-:W-:Y:S01]  /*1aa10*/  SYNCS.ARRIVE.TRANS64.RED.A1T0 RZ, [UR8], RZ ;  /* 0x000000ffffff79a7 */ /* 0x000fe20008100408 */
[----:B------:R-:W-:Y:S05]  /*1aa20*/  @P0 BRA `(.L_x_27) ;  /* 0x0000000000040947 */ /* 0x000fea0003800000 */
[----:B------:R-:W-:Y:S01]  /*1aa30*/  BPT.TRAP 0x1 ;  /* 0x000000040000795c */ /* 0x000fe20000300000 */
.L_x_27:
[----:B------:R-:W-:Y:S01]  /*1aa40*/  UIADD3 UR26, UR26, 0x1, URZ ;  /* 0x000000011a1a7890 */ /* 0x000fe2000fffe03f */
[C---:B-----5:R-:W-:Y:S01]  /*1aa50*/  ISETP.GT.AND P0, PT, R16.reuse, 0x1, PT ;  /* 0x000000011000780c */ /* 0x060fe20003f04270 */
[----:B------:R-:W-:Y:S01]  /*1aa60*/  UIADD3 UR27, UR27, 0x1, URZ ;  /* 0x000000011b1b7890 */ /* 0x000fe2000fffe03f */
[----:B------:R-:W-:Y:S01]  /*1aa70*/  VIADD R16, R16, 0xffffffff ;  /* 0xffffffff10107836 */ /* 0x000fe20000000000 */
[----:B------:R-:W-:Y:S02]  /*1aa80*/  UISETP.NE.AND UP0, UPT, UR26, 0x9, UPT ;  /* 0x000000091a00788c */ /* 0x000fe4000bf05270 */
[----:B------:R-:W-:Y:S02]  /*1aa90*/  UISETP.NE.AND UP1, UPT, UR27, 0x9, UPT ;  /* 0x000000091b00788c */ /* 0x000fe4000bf25270 */
[----:B------:R-:W-:Y:S02]  /*1aaa0*/  USEL UR8, URZ, 0x1, UP0 ;  /* 0x000000013f087887 */ /* 0x000fe40008000000 */
[----:B------:R-:W-:-:S02]  /*1aab0*/  USEL UR26, UR26, URZ, UP0 ;  /* 0x0000003f1a1a7287 */ /* 0x000fc40008000000 */
[----:B------:R-:W-:Y:S02]  /*1aac0*/  USEL UR27, UR27, URZ, UP1 ;  /* 0x0000003f1b1b7287 */ /* 0x000fe40008800000 */
[----:B------:R-:W-:Y:S01]  /*1aad0*/  LOP3.LUT R15, R15, UR8, RZ, 0x3c, !PT ;  /* 0x000000080f0f7c12 */ /* 0x000fe2000f8e3cff */
[----:B------:R-:W-:Y:S01]  /*1aae0*/  UMOV UR8, 0x1 ;  /* 0x0000000100087882 */ /* 0x000fe20000000000 */
[----:B------:R-:W-:Y:S08]  /*1aaf0*/  @P0 BRA `(.L_x_28) ;  /* 0xffffff3c00c80947 */ /* 0x000ff0000383ffff */
.L_x_20:
[----:B------:R-:W-:-:S04]  /*1ab00*/  UISETP.NE.AND UP0, UPT, UR6, URZ, UPT ;  /* 0x0000003f0600728c */ /* 0x000fc8000bf05270 */
[----:B------:R-:W-:-:S06]  /*1ab10*/  USEL UR6, URZ, 0x1, !UP0 ;  /* 0x000000013f067887 */ /* 0x000fcc000c000000 */
[----:B------:R-:W-:-:S13]  /*1ab20*/  ISETP.NE.AND P0, PT, RZ, UR6, PT ;  /* 0x00000006ff007c0c */ /* 0x000fda000bf05270 */
[----:B------:R-:W-:Y:S05]  /*1ab30*/  @!P0 BRA `(.L_x_29) ;  /* 0x0000008800888947 */ /* 0x000fea0003800000 */
[----:B------:R2:W-:Y:S04]  /*1ab40*/  STL [R1+0xfd4], R57 ;  /* 0x000fd43901007387 */ /* 0x0005e80000100800 */
[----:B--2---:R-:W2:Y:S04]  /*1ab50*/  LDL.LU R57, [R1+0x480] ;  /* 0x0004800001397983 */ /* 0x004ea80000300800 */
[----:B------:R4:W-:Y:S04]  /*1ab60*/  STL [R1+0xfd0], R58 ;  /* 0x000fd03a01007387 */ /* 0x0009e80000100800 */
[----:B----4-:R-:W4:Y:S04]  /*1ab70*/  LDL.LU R58, [R1+0x484] ;  /* 0x00048400013a7983 */ /* 0x010f280000300800 */
[----:B------:R0:W-:Y:S04]  /*1ab80*/  STL [R1+0xfcc], R59 ;  /* 0x000fcc3b01007387 */ /* 0x0001e80000100800 */
[----:B0-----:R-:W3:Y:S04]  /*1ab90*/  LDL.LU R59, [R1+0x488] ;  /* 0x00048800013b7983 */ /* 0x001ee80000300800 */
        /* <DEDUP_REMOVED lines=30> */
[----:B------:R-:W3:Y:S04]  /*1ad80*/  LDL.LU R15, [R1+0x660] ;  /* 0x00066000010f7983 */ /* 0x000ee80000300800 */
[----:B------:R-:W3:Y:S04]  /*1ad90*/  LDL.LU R16, [R1+0x554] ;  /* 0x0005540001107983 */ /* 0x000ee80000300800 */
[----:B------:R-:W3:Y:S04]  /*1ada0*/  LDL.LU R17, [R1+0x664] ;  /* 0x0006640001117983 */ /* 0x000ee80000300800 */
        /* <DEDUP_REMOVED lines=90> */
[----:B-----5:R0:W-:Y:S04]  /*1b350*/  STL [R1+0xed8], R14 ;  /* 0x000ed80e01007387 */ /* 0x0201e80000100800 */
        /* <DEDUP_REMOVED lines=26> */
[----:B0-----:R-:W3:Y:S01]  /*1b500*/  LDL.LU R0, [R1+0x4c8] ;  /* 0x0004c80001007983 */ /* 0x001ee20000300800 */
[----:B--2---:R-:W-:Y:S01]  /*1b510*/  FADD R18, R57, R18 ;  /* 0x0000001239127221 */ /* 0x004fe20000000000 */
[----:B----4-:R-:W-:Y:S01]  /*1b520*/  FADD R19, R58, R19 ;  /* 0x000000133a137221 */ /* 0x010fe20000000000 */
[----:B---3--:R-:W-:Y:S01]  /*1b530*/  FADD R20, R59, R20 ;  /* 0x000000143b147221 */ /* 0x008fe20000000000 */
[----:B------:R-:W2:Y:S01]  /*1b540*/  LDL.LU R57, [R1+0xfd4] ;  /* 0x000fd40001397983 */ /* 0x000ea20000300800 */
[----:B------:R-:W-:Y:S01]  /*1b550*/  FADD R21, R60, R21 ;  /* 0x000000153c157221 */ /* 0x000fe20000000000 */
        /* <DEDUP_REMOVED lines=34> */
[----:B------:R-:W-:Y:S01]  /*1b780*/  FADD R108, R109, R108 ;  /* 0x0000006c6d6c7221 */ /* 0x000fe20000000000 */
        /* <DEDUP_REMOVED lines=21> */
[----:B------:R-:W-:-:S05]  /*1b8e0*/  FADD R12, R11, R12 ;  /* 0x0000000c0b0c7221 */ /* 0x000fca0000000000 */
[----:B------:R0:W-:Y:S04]  /*1b8f0*/  STL [R1+0x600], R12 ;  /* 0x0006000c01007387 */ /* 0x0001e80000100800 */
[----:B------:R1:W-:Y:S04]  /*1b900*/  STL [R1+0x604], R14 ;  /* 0x0006040e01007387 */ /* 0x0003e80000100800 */
[----:B------:R1:W-:Y:S01]  /*1b910*/  STL [R1+0x608], R118 ;  /* 0x0006087601007387 */ /* 0x0003e20000100800 */
[----:B------:R-:W-:-:S03]  /*1b920*/  FADD R237, R10, R237 ;  /* 0x000000ed0aed7221 */ /* 0x000fc60000000000 */
[----:B------:R1:W-:Y:S04]  /*1b930*/  STL [R1+0x60c], R116 ;  /* 0x00060c7401007387 */ /* 0x0003e80000100800 */
[----:B------:R1:W-:Y:S04]  /*1b940*/  STL [R1+0x610], R114 ;  /* 0x0006107201007387 */ /* 0x0003e80000100800 */
[----:B------:R1:W-:Y:S01]  /*1b950*/  STL [R1+0x614], R112 ;  /* 0x0006147001007387 */ /* 0x0003e20000100800 */
[----:B------:R-:W-:-:S03]  /*1b960*/  FADD R236, R9, R236 ;  /* 0x000000ec09ec7221 */ /* 0x000fc60000000000 */
[----:B------:R1:W-:Y:S04]  /*1b970*/  STL [R1+0x618], R110 ;  /* 0x0006186e01007387 */ /* 0x0003e80000100800 */
        /* <DEDUP_REMOVED lines=19> */
[----:B------:R3:W-:Y:S01]  /*1bab0*/  STL [R1+0x658], R78 ;  /* 0x0006584e01007387 */ /* 0x0007e20000100800 */
[----:B------:R-:W-:Y:S01]  /*1bac0*/  FADD R231, R4, R231 ;  /* 0x000000e704e77221 */ /* 0x000fe20000000000 */
[----:B------:R-:W-:Y:S01]  /*1bad0*/  FADD R230, R3, R230 ;  /* 0x000000e603e67221 */ /* 0x000fe20000000000 */
[----:B------:R-:W-:Y:S01]  /*1bae0*/  FADD R229, R2, R229 ;  /* 0x000000e502e57221 */ /* 0x000fe20000000000 */
[----:B------:R-:W-:-:S02]  /*1baf0*/  FADD R228, R0, R228 ;  /* 0x000000e400e47221 */ /* 0x000fc40000000000 */
[----:B------:R-:W4:Y:S04]  /*1bb00*/  LDL.LU R0, [R1+0x558] ;  /* 0x0005580001007983 */ /* 0x000f280000300800 */
[----:B------:R3:W-:Y:S04]  /*1bb10*/  STL [R1+0x65c], R76 ;  /* 0x00065c4c01007387 */ /* 0x0007e80000100800 */
[----:B------:R-:W4:Y:S04]  /*1bb20*/  LDL.LU R2, [R1+0x668] ;  /* 0x0006680001027983 */ /* 0x000f280000300800 */
        /* <DEDUP_REMOVED lines=12> */
[----:B------:R-:W4:Y:S04]  /*1bbf0*/  LDL.LU R13, [R1+0x570] ;  /* 0x00057000010d7983 */ /* 0x000f280000300800 */
        /* <DEDUP_REMOVED lines=22> */
[----:B--2---:R-:W2:Y:S04]  /*1bd60*/  LDL.LU R98, [R1+0x6ac] ;  /* 0x0006ac0001627983 */ /* 0x004ea80000300800 */
[----:B------:R-:W2:Y:S04]  /*1bd70*/  LDL.LU R97, [R1+0x5a0] ;  /* 0x0005a00001617983 */ /* 0x000ea80000300800 */
        /* <DEDUP_REMOVED lines=12> */
[----:B---3--:R-:W3:Y:S04]  /*1be40*/  LDL.LU R84, [R1+0x6c8] ;  /* 0x0006c80001547983 */ /* 0x008ee80000300800 */
[----:B------:R-:W3:Y:S04]  /*1be50*/  LDL.LU R83, [R1+0x5bc] ;  /* 0x0005bc0001537983 */ /* 0x000ee80000300800 */
        /* <DEDUP_REMOVED lines=10> */
[----:B------:R-:W3:Y:S01]  /*1bf00*/  LDL.LU R17, [R1+0x6e0] ;  /* 0x0006e00001117983 */ /* 0x000ee20000300800 */
        /* <DEDUP_REMOVED lines=34> */
[----:B--2---:R-:W-:-:S05]  /*1c130*/  FADD R98, R99, R98 ;  /* 0x0000006263627221 */ /* 0x004fca0000000000 */
        /* <DEDUP_REMOVED lines=22> */
[----:B------:R-:W3:Y:S04]  /*1c2a0*/  LDL.LU R0, [R1+0x5d4] ;  /* 0x0005d40001007983 */ /* 0x000ee80000300800 */
[----:B------:R3:W-:Y:S01]  /*1c2b0*/  STL [R1+0x6d8], R76 ;  /* 0x0006d84c01007387 */ /* 0x0007e20000100800 */
[----:B------:R-:W-:-:S03]  /*1c2c0*/  FADD R15, R75, R15 ;  /* 0x0000000f4b0f7221 */ /* 0x000fc60000000000 */
[----:B0-----:R-:W3:Y:S04]  /*1c2d0*/  LDL.LU R2, [R1+0x6e4] ;  /* 0x0006e40001027983 */ /* 0x001ee80000300800 */
[----:B------:R0:W-:Y:S01]  /*1c2e0*/  STL [R1+0x6dc], R15 ;  /* 0x0006dc0f01007387 */ /* 0x0001e20000100800 */
[----:B------:R-:W-:-:S03]  /*1c2f0*/  FADD R17, R16, R17 ;  /* 0x0000001110117221 */ /* 0x000fc60000000000 */
[----:B------:R-:W3:Y:S04]  /*1c300*/  LDL.LU R3, [R1+0x5d8] ;  /* 0x0005d80001037983 */ /* 0x000ee80000300800 */
[----:B------:R0:W-:Y:S04]  /*1c310*/  STL [R1+0x6e0], R17 ;  /* 0x0006e01101007387 */ /* 0x0001e80000100800 */
[----:B-1----:R-:W3:Y:S04]  /*1c320*/  LDL.LU R4, [R1+0x6e8] ;  /* 0x0006e80001047983 */ /* 0x002ee80000300800 */
[----:B------:R-:W3:Y:S04]  /*1c330*/  LDL.LU R5, [R1+0x5dc] ;  /* 0x0005dc0001057983 */ /* 0x000ee80000300800 */
        /* <DEDUP_REMOVED lines=54> */
[----:B0-----:R-:W3:Y:S04]  /*1c6a0*/  LDL.LU R15, [R1+0x758] ;  /* 0x00075800010f7983 */ /* 0x001ee80000300800 */
[----:B------:R-:W3:Y:S04]  /*1c6b0*/  LDL.LU R16, [R1+0x34c] ;  /* 0x00034c0001107983 */ /* 0x000ee80000300800 */
[----:B------:R-:W3:Y:S01]  /*1c6c0*/  LDL.LU R17, [R1+0x75c] ;  /* 0x00075c0001117983 */ /* 0x000ee20000300800 */
[----:B------:R-:W-:-:S05]  /*1c6d0*/  FADD R2, R0, R2 ;  /* 0x0000000200027221 */ /* 0x000fca0000000000 */
[----:B------:R0:W-:Y:S01]  /*1c6e0*/  STL [R1+0x6e4], R2 ;  /* 0x0006e40201007387 */ /* 0x0001e20000100800 */
[----:B------:R-:W-:Y:S01]  /*1c6f0*/  FADD R4, R3, R4 ;  /* 0x0000000403047221 */ /* 0x000fe20000000000 */
[----:B----4-:R-:W-:-:S04]  /*1c700*/  FADD R6, R5, R6 ;  /* 0x0000000605067221 */ /* 0x010fc80000000000 */
        /* <DEDUP_REMOVED lines=29> */
[----:B--2---:R-:W-:-:S03]  /*1c8e0*/  FADD R98, R99, R98 ;  /* 0x0000006263627221 */ /* 0x004fc60000000000 */
        /* <DEDUP_REMOVED lines=682> */
[----:B------:R-:W2:Y:S04]  /*1f390*/  LDL.LU R99, [R1] ;  /* 0x0000000001637983 */ /* 0x000ea80000300800 */
        /* <DEDUP_REMOVED lines=152> */
[----:B------:R-:W-:Y:S01]  /*1fd20*/  STL [R1+0xa48], R2 ;  /* 0x000a480201007387 */ /* 0x000fe20000100800 */
[----:B------:R-:W-:Y:S01]  /*1fd30*/  FADD R4, R3, R4 ;  /* 0x0000000403047221 */ /* 0x000fe20000000000 */
[----:B----4-:R-:W-:-:S04]  /*1fd40*/  FADD R6, R5, R6 ;  /* 0x0000000605067221 */ /* 0x010fc80000000000 */
        /* <DEDUP_REMOVED lines=15> */
[----:B--2---:R-:W-:-:S03]  /*1fe40*/  FADD R112, R113, R112 ;  /* 0x0000007071707221 */ /* 0x004fc60000000000 */
        /* <DEDUP_REMOVED lines=13> */
[----:B---3--:R-:W-:-:S03]  /*1ff20*/  FADD R98, R99, R98 ;  /* 0x0000006263627221 */ /* 0x008fc60000000000 */
        /* <DEDUP_REMOVED lines=20> */
[----:B------:R-:W-:Y:S04]  /*20070*/  STL [R1+0xab0], R80 ;  /* 0x000ab05001007387 */ /* 0x000fe80000100800 */
[----:B------:R-:W-:Y:S01]  /*20080*/  STL [R1+0xab4], R78 ;  /* 0x000ab44e01007387 */ /* 0x000fe20000100800 */
[----:B------:R-:W-:Y:S01]  /*20090*/  FADD R76, R77, R76 ;  /* 0x0000004c4d4c7221 */ /* 0x000fe20000000000 */
[----:B------:R-:W-:Y:S02]  /*200a0*/  FADD R15, R75, R15 ;  /* 0x0000000f4b0f7221 */ /* 0x000fe40000000000 */
[----:B------:R-:W2:Y:S04]  /*200b0*/  LDL.LU R75, [R1+0xb4] ;  /* 0x0000b400014b7983 */ /* 0x000ea80000300800 */
[----:B------:R0:W-:Y:S01]  /*200c0*/  STL [R1+0xab8], R76 ;  /* 0x000ab84c01007387 */ /* 0x0001e20000100800 */
[----:B------:R-:W-:-:S03]  /*200d0*/  FADD R17, R16, R17 ;  /* 0x0000001110117221 */ /* 0x000fc60000000000 */
[----:B0-----:R-:W2:Y:S04]  /*200e0*/  LDL.LU R76, [R1+0xac4] ;  /* 0x000ac400014c7983 */ /* 0x001ea80000300800 */
[----:B------:R0:W-:Y:S04]  /*200f0*/  STL [R1+0xabc], R15 ;  /* 0x000abc0f01007387 */ /* 0x0001e80000100800 */
[----:B------:R-:W3:Y:S04]  /*20100*/  LDL.LU R77, [R1+0xb8] ;  /* 0x0000b800014d7983 */ /* 0x000ee80000300800 */
[----:B------:R1:W-:Y:S04]  /*20110*/  STL [R1+0xac0], R17 ;  /* 0x000ac01101007387 */ /* 0x0003e80000100800 */
[----:B------:R-:W3:Y:S04]  /*20120*/  LDL.LU R78, [R1+0xac8] ;  /* 0x000ac800014e7983 */ /* 0x000ee80000300800 */
        /* <DEDUP_REMOVED lines=57> */
[----:B-1----:R-:W4:Y:S01]  /*204c0*/  LDL.LU R17, [R1+0xb3c] ;  /* 0x000b3c0001117983 */ /* 0x002f220000300800 */
[----:B--2---:R-:W-:-:S03]  /*204d0*/  FADD R76, R75, R76 ;  /* 0x0000004c4b4c7221 */ /* 0x004fc60000000000 */
[----:B------:R-:W2:Y:S04]  /*204e0*/  LDL.LU R75, [R1+0xf8c] ;  /* 0x000f8c00014b7983 */ /* 0x000ea80000300800 */
[----:B------:R0:W-:Y:S01]  /*204f0*/  STL [R1+0xac4], R76 ;  /* 0x000ac44c01007387 */ /* 0x0001e20000100800 */
[----:B---3--:R-:W-:-:S03]  /*20500*/  FADD R78, R77, R78 ;  /* 0x0000004e4d4e7221 */ /* 0x008fc60000000000 */
[----:B0-----:R-:W3:Y:S04]  /*20510*/  LDL.LU R76, [R1+0xf88] ;  /* 0x000f8800014c7983 */ /* 0x001ee80000300800 */
[----:B------:R-:W3:Y:S01]  /*20520*/  LDL.LU R77, [R1+0xf84] ;  /* 0x000f8400014d7983 */ /* 0x000ee20000300800 */
[----:B----4-:R-:W-:-:S03]  /*20530*/  FADD R80, R79, R80 ;  /* 0x000000504f507221 */ /* 0x010fc60000000000 */
        /* <DEDUP_REMOVED lines=10> */
[----:B------:R-:W-:Y:S01]  /*205e0*/  FADD R88, R87, R88 ;  /* 0x0000005857587221 */ /* 0x000fe20000000000 */
[----:B------:R-:W-:-:S02]  /*205f0*/  FADD R90, R89, R90 ;  /* 0x0000005a595a7221 */ /* 0x000fc40000000000 */
[----:B0-----:R-:W4:Y:S04]  /*20600*/  LDL.LU R82, [R1+0xf70] ;  /* 0x000f700001527983 */ /* 0x001f280000300800 */
[----:B------:R-:W4:Y:S04]  /*20610*/  LDL.LU R83, [R1+0xf6c] ;  /* 0x000f6c0001537983 */ /* 0x000f280000300800 */
[----:B------:R0:W-:Y:S01]  /*20620*/  STL [R1+0xad4], R84 ;  /* 0x000ad45401007387 */ /* 0x0001e20000100800 */
[----:B------:R-:W-:-:S03]  /*20630*/  FADD R92, R91, R92 ;  /* 0x0000005c5b5c7221 */ /* 0x000fc60000000000 */
[----:B0-----:R-:W4:Y:S04]  /*20640*/  LDL.LU R84, [R1+0xf68] ;  /* 0x000f680001547983 */ /* 0x001f280000300800 */
[----:B------:R-:W4:Y:S04]  /*20650*/  LDL.LU R85, [R1+0xf64] ;  /* 0x000f640001557983 */ /* 0x000f280000300800 */
        /* <DEDUP_REMOVED lines=16> */
[----:B------:R-:W-:Y:S01]  /*20760*/  FADD R10, R9, R10 ;  /* 0x0000000a090a7221 */ /* 0x000fe20000000000 */
[----:B------:R-:W-:Y:S01]  /*20770*/  FADD R12, R11, R12 ;  /* 0x0000000c0b0c7221 */ /* 0x000fe20000000000 */
        /* <DEDUP_REMOVED lines=13> */
[----:B------:R-:W-:Y:S04]  /*20850*/  STL [R1+0xaf0], R2 ;  /* 0x000af00201007387 */ /* 0x000fe80000100800 */
[----:B------:R-:W-:Y:S04]  /*20860*/  STL [R1+0xaf4], R4 ;  /* 0x000af40401007387 */ /* 0x000fe80000100800 */
[----:B------:R-:W-:Y:S04]  /*20870*/  STL [R1+0xaf8], R6 ;  /* 0x000af80601007387 */ /* 0x000fe80000100800 */
        /* <DEDUP_REMOVED lines=20> */
[----:B------:R-:W-:Y:S04]  /*209c0*/  STL [R1+0xb2c], R102 ;  /* 0x000b2c6601007387 */ /* 0x000fe80000100800 */
[----:B------:R-:W-:Y:S04]  /*209d0*/  STL [R1+0xb30], R100 ;  /* 0x000b306401007387 */ /* 0x000fe80000100800 */
[----:B------:R-:W2:Y:S04]  /*209e0*/  LDL.LU R97, [R1+0x130] ;  /* 0x0001300001617983 */ /* 0x000ea80000300800 */
[----:B------:R0:W-:Y:S04]  /*209f0*/  STL [R1+0xb34], R98 ;  /* 0x000b346201007387 */ /* 0x0001e80000100800 */
[----:B------:R-:W2:Y:S04]  /*20a00*/  LDL.LU R5, [R1+0xb40] ;  /* 0x000b400001057983 */ /* 0x000ea80000300800 */
[----:B------:R1:W-:Y:S04]  /*20a10*/  STL [R1+0xb38], R15 ;  /* 0x000b380f01007387 */ /* 0x0003e80000100800 */
[----:B0-----:R-:W3:Y:S04]  /*20a20*/  LDL.LU R98, [R1+0x134] ;  /* 0x0001340001627983 */ /* 0x001ee80000300800 */
[----:B------:R0:W-:Y:S04]  /*20a30*/  STL [R1+0xb3c], R17 ;  /* 0x000b3c1101007387 */ /* 0x0001e80000100800 */
[----:B------:R-:W3:Y:S04]  /*20a40*/  LDL.LU R4, [R1+0xb44] ;  /* 0x000b440001047983 */ /* 0x000ee80000300800 */
[----:B------:R-:W4:Y:S04]  /*20a50*/  LDL.LU R99, [R1+0x138] ;  /* 0x0001380001637983 */ /* 0x000f280000300800 */
[----:B------:R-:W4:Y:S04]  /*20a60*/  LDL.LU R3, [R1+0xb48] ;  /* 0x000b480001037983 */ /* 0x000f280000300800 */
[----:B------:R-:W4:Y:S04]  /*20a70*/  LDL.LU R100, [R1+0x13c] ;  /* 0x00013c0001647983 */ /* 0x000f280000300800 */
[----:B-1----:R-:W4:Y:S04]  /*20a80*/  LDL.LU R15, [R1+0xb4c] ;  /* 0x000b4c00010f7983 */ /* 0x002f280000300800 */
[----:B------:R-:W4:Y:S04]  /*20a90*/  LDL.LU R101, [R1+0x140] ;  /* 0x0001400001657983 */ /* 0x000f280000300800 */
[----:B------:R-:W4:Y:S04]  /*20aa0*/  LDL.LU R16, [R1+0xb50] ;  /* 0x000b500001107983 */ /* 0x000f280000300800 */
[----:B------:R-:W4:Y:S04]  /*20ab0*/  LDL.LU R102, [R1+0x144] ;  /* 0x0001440001667983 */ /* 0x000f280000300800 */
[----:B0-----:R-:W4:Y:S04]  /*20ac0*/  LDL.LU R17, [R1+0xb54] ;  /* 0x000b540001117983 */ /* 0x001f280000300800 */
        /* <DEDUP_REMOVED lines=32> */
[----:B0-----:R-:W3:Y:S04]  /*20cd0*/  LDL.LU R5, [R1+0xb90] ;  /* 0x000b900001057983 */ /* 0x001ee80000300800 */
[----:B------:R-:W2:Y:S01]  /*20ce0*/  LDL.LU R98, [R1+0xf30] ;  /* 0x000f300001627983 */ /* 0x000ea20000300800 */
[----:B----4-:R-:W-:-:S03]  /*20cf0*/  FADD R3, R99, R3 ;  /* 0x0000000363037221 */ /* 0x010fc60000000000 */
[----:B------:R0:W-:Y:S04]  /*20d00*/  STL [R1+0xb44], R4 ;  /* 0x000b440401007387 */ /* 0x0001e80000100800 */
[----:B0-----:R-:W4:Y:S04]  /*20d10*/  LDL.LU R4, [R1+0xb94] ;  /* 0x000b940001047983 */ /* 0x001f280000300800 */
[----:B------:R-:W2:Y:S04]  /*20d20*/  LDL.LU R99, [R1+0xf2c] ;  /* 0x000f2c0001637983 */ /* 0x000ea80000300800 */
[----:B------:R0:W-:Y:S04]  /*20d30*/  STL [R1+0xb48], R3 ;  /* 0x000b480301007387 */ /* 0x0001e80000100800 */
[----:B0-----:R-:W2:Y:S01]  /*20d40*/  LDL.LU R3, [R1+0xb98] ;  /* 0x000b980001037983 */ /* 0x001ea20000300800 */
[----:B------:R-:W-:Y:S01]  /*20d50*/  FADD R15, R100, R15 ;  /* 0x0000000f640f7221 */ /* 0x000fe20000000000 */
[----:B------:R-:W-:-:S02]  /*20d60*/  FADD R16, R101, R16 ;  /* 0x0000001065107221 */ /* 0x000fc40000000000 */
[----:B------:R-:W2:Y:S01]  /*20d70*/  LDL.LU R100, [R1+0xf28] ;  /* 0x000f280001647983 */ /* 0x000ea20000300800 */
[----:B------:R-:W-:-:S03]  /*20d80*/  FADD R17, R102, R17 ;  /* 0x0000001166117221 */ /* 0x000fc60000000000 */
[----:B------:R0:W-:Y:S01]  /*20d90*/  STL [R1+0xb4c], R15 ;  /* 0x000b4c0f01007387 */ /* 0x0001e20000100800 */
[----:B------:R-:W-:Y:S01]  /*20da0*/  FADD R104, R103, R104 ;  /* 0x0000006867687221 */ /* 0x000fe20000000000 */
[----:B------:R-:W-:Y:S02]  /*20db0*/  FADD R106, R105, R106 ;  /* 0x0000006a696a7221 */ /* 0x000fe40000000000 */
[----:B0-----:R-:W2:Y:S04]  /*20dc0*/  LDL.LU R15, [R1+0xb9c] ;  /* 0x000b9c00010f7983 */ /* 0x001ea80000300800 */
[----:B------:R-:W2:Y:S04]  /*20dd0*/  LDL.LU R101, [R1+0xf24] ;  /* 0x000f240001657983 */ /* 0x000ea80000300800 */
[----:B------:R0:W-:Y:S01]  /*20de0*/  STL [R1+0xb50], R16 ;  /* 0x000b501001007387 */ /* 0x0001e20000100800 */
[----:B------:R-:W-:-:S03]  /*20df0*/  FADD R108, R107, R108 ;  /* 0x0000006c6b6c7221 */ /* 0x000fc60000000000 */
        /* <DEDUP_REMOVED lines=41> */
[----:B------:R0:W5:Y:S04]  /*21090*/  LDL.LU R14, [R1+0xed8] ;  /* 0x000ed800010e7983 */ /* 0x0001680000300800 */
[----:B------:R1:W-:Y:S01]  /*210a0*/  STL [R1+0xb7c], R10 ;  /* 0x000b7c0a01007387 */ /* 0x0003e20000100800 */
[----:B------:R-:W-:-:S03]  /*210b0*/  FADD R6, R2, R6 ;  /* 0x0000000602067221 */ /* 0x000fc60000000000 */
[----:B-1----:R-:W2:Y:S04]  /*210c0*/  LDL.LU R10, [R1+0xbac] ;  /* 0x000bac00010a7983 */ /* 0x002ea80000300800 */
[----:B------:R0:W5:Y:S04]  /*210d0*/  LDL.LU R13, [R1+0xed4] ;  /* 0x000ed400010d7983 */ /* 0x0001680000300800 */
[----:B------:R1:W-:Y:S04]  /*210e0*/  STL [R1+0xb80], R9 ;  /* 0x000b800901007387 */ /* 0x0003e80000100800 */
[----:B-1----:R-:W2:Y:S04]  /*210f0*/  LDL.LU R9, [R1+0xbb0] ;  /* 0x000bb00001097983 */ /* 0x002ea80000300800 */
[----:B------:R0:W5:Y:S04]  /*21100*/  LDL.LU R12, [R1+0xed0] ;  /* 0x000ed000010c7983 */ /* 0x0001680000300800 */
[----:B------:R1:W-:Y:S01]  /*21110*/  STL [R1+0xb84], R8 ;  /* 0x000b840801007387 */ /* 0x0003e20000100800 */
[----:B---3--:R-:W-:-:S03]  /*21120*/  FADD R5, R120, R5 ;  /* 0x0000000578057221 */ /* 0x008fc60000000000 */
[----:B-1----:R-:W3:Y:S04]  /*21130*/  LDL.LU R8, [R1+0xbb4] ;  /* 0x000bb40001087983 */ /* 0x002ee80000300800 */
[----:B------:R1:W-:Y:S04]  /*21140*/  STL [R1+0xb88], R7 ;  /* 0x000b880701007387 */ /* 0x0003e80000100800 */
[----:B-1----:R-:W3:Y:S01]  /*21150*/  LDL.LU R7, [R1+0xbb8] ;  /* 0x000bb80001077983 */ /* 0x002ee20000300800 */
[----:B----4-:R-:W-:-:S03]  /*21160*/  FADD R4, R121, R4 ;  /* 0x0000000479047221 */ /* 0x010fc60000000000 */
[----:B------:R1:W-:Y:S04]  /*21170*/  STL [R1+0xb8c], R6 ;  /* 0x000b8c0601007387 */ /* 0x0003e80000100800 */
[----:B-1----:R-:W4:Y:S01]  /*21180*/  LDL.LU R6, [R1+0xbbc] ;  /* 0x000bbc0001067983 */ /* 0x002f220000300800 */
[----:B--2---:R-:W-:-:S03]  /*21190*/  FADD R3, R122, R3 ;  /* 0x000000037a037221 */ /* 0x004fc60000000000 */
[----:B------:R1:W-:Y:S04]  /*211a0*/  STL [R1+0xb90], R5 ;  /* 0x000b900501007387 */ /* 0x0003e80000100800 */
[----:B-1----:R-:W2:Y:S04]  /*211b0*/  LDL.LU R5, [R1+0xbc0] ;  /* 0x000bc00001057983 */ /* 0x002ea80000300800 */
[----:B------:R1:W-:Y:S04]  /*211c0*/  STL [R1+0xb94], R4 ;  /* 0x000b940401007387 */ /* 0x0003e80000100800 */
[----:B-1----:R-:W2:Y:S04]  /*211d0*/  LDL.LU R4, [R1+0xbc4] ;  /* 0x000bc40001047983 */ /* 0x002ea80000300800 */
[----:B------:R1:W-:Y:S04]  /*211e0*/  STL [R1+0xb98], R3 ;  /* 0x000b980301007387 */ /* 0x0003e80000100800 */
[----:B-1----:R-:W2:Y:S04]  /*211f0*/  LDL.LU R3, [R1+0xbc8] ;  /* 0x000bc80001037983 */ /* 0x002ea80000300800 */
[----:B------:R-:W2:Y:S04]  /*21200*/  LDL.LU R2, [R1+0xbcc] ;  /* 0x000bcc0001027983 */ /* 0x000ea80000300800 */
[----:B------:R-:W2:Y:S01]  /*21210*/  LDL.LU R0, [R1+0xbd0] ;  /* 0x000bd00001007983 */ /* 0x000ea20000300800 */
[----:B------:R-:W-:Y:S01]  /*21220*/  FADD R15, R123, R15 ;  /* 0x0000000f7b0f7221 */ /* 0x000fe20000000000 */
[----:B------:R-:W-:-:S04]  /*21230*/  FADD R16, R124, R16 ;  /* 0x000000107c107221 */ /* 0x000fc80000000000 */
[----:B------:R1:W-:Y:S01]  /*21240*/  STL [R1+0xb9c], R15 ;  /* 0x000b9c0f01007387 */ /* 0x0003e20000100800 */
[----:B------:R-:W-:-:S03]  /*21250*/  FADD R17, R125, R17 ;  /* 0x000000117d117221 */ /* 0x000fc60000000000 */
[----:B------:R-:W2:Y:S04]  /*21260*/  LDL.LU R125, [R1+0xc00] ;  /* 0x000c0000017d7983 */ /* 0x000ea80000300800 */
[----:B------:R0:W-:Y:S04]  /*21270*/  STL [R1+0xba0], R16 ;  /* 0x000ba01001007387 */ /* 0x0001e80000100800 */
[----:B------:R-:W2:Y:S04]  /*21280*/  LDL.LU R124, [R1+0xc04] ;  /* 0x000c0400017c7983 */ /* 0x000ea80000300800 */
[----:B------:R-:W2:Y:S04]  /*21290*/  LDL.LU R123, [R1+0xc08] ;  /* 0x000c0800017b7983 */ /* 0x000ea80000300800 */
[----:B------:R0:W-:Y:S04]  /*212a0*/  STL [R1+0xba4], R17 ;  /* 0x000ba41101007387 */ /* 0x0001e80000100800 */
[----:B------:R-:W2:Y:S04]  /*212b0*/  LDL.LU R122, [R1+0xc0c] ;  /* 0x000c0c00017a7983 */ /* 0x000ea80000300800 */
[----:B------:R-:W2:Y:S04]  /*212c0*/  LDL.LU R121, [R1+0xc10] ;  /* 0x000c100001797983 */ /* 0x000ea80000300800 */
[----:B------:R-:W2:Y:S04]  /*212d0*/  LDL.LU R120, [R1+0xc14] ;  /* 0x000c140001787983 */ /* 0x000ea80000300800 */
[----:B-1----:R-:W2:Y:S04]  /*212e0*/  LDL.LU R15, [R1+0xc18] ;  /* 0x000c1800010f7983 */ /* 0x002ea80000300800 */
[----:B0-----:R-:W2:Y:S04]  /*212f0*/  LDL.LU R16, [R1+0xc1c] ;  /* 0x000c1c0001107983 */ /* 0x001ea80000300800 */
[----:B------:R-:W2:Y:S01]  /*21300*/  LDL.LU R17, [R1+0xc20] ;  /* 0x000c200001117983 */ /* 0x000ea20000300800 */
[----:B------:R-:W-:-:S05]  /*21310*/  FADD R11, R126, R11 ;  /* 0x0000000b7e0b7221 */ /* 0x000fca0000000000 */
[----:B------:R0:W-:Y:S04]  /*21320*/  STL [R1+0xba8], R11 ;  /* 0x000ba80b01007387 */ /* 0x0001e80000100800 */
[----:B0-----:R0:W5:Y:S01]  /*21330*/  LDL.LU R11, [R1+0xecc] ;  /* 0x000ecc00010b7983 */ /* 0x0011620000300800 */
[----:B------:R-:W-:-:S03]  /*21340*/  FADD R10, R127, R10 ;  /* 0x0000000a7f0a7221 */ /* 0x000fc60000000000 */
[----:B------:R-:W2:Y:S04]  /*21350*/  LDL.LU R126, [R1+0xbfc] ;  /* 0x000bfc00017e7983 */ /* 0x000ea80000300800 */
[----:B------:R1:W-:Y:S04]  /*21360*/  STL [R1+0xbac], R10 ;  /* 0x000bac0a01007387 */ /* 0x0003e80000100800 */
[----:B-1----:R0:W5:Y:S01]  /*21370*/  LDL.LU R10, [R1+0xec8] ;  /* 0x000ec800010a7983 */ /* 0x0021620000300800 */
[----:B------:R-:W-:-:S03]  /*21380*/  FADD R9, R128, R9 ;  /* 0x0000000980097221 */ /* 0x000fc60000000000 */
[----:B------:R-:W2:Y:S04]  /*21390*/  LDL.LU R127, [R1+0xbf8] ;  /* 0x000bf800017f7983 */ /* 0x000ea80000300800 */
[----:B------:R1:W-:Y:S04]  /*213a0*/  STL [R1+0xbb0], R9 ;  /* 0x000bb00901007387 */ /* 0x0003e80000100800 */
[----:B-1----:R0:W5:Y:S01]  /*213b0*/  LDL.LU R9, [R1+0xec4] ;  /* 0x000ec40001097983 */ /* 0x0021620000300800 */
[----:B---3--:R-:W-:-:S03]  /*213c0*/  FADD R8, R129, R8 ;  /* 0x0000000881087221 */ /* 0x008fc60000000000 */
[----:B------:R-:W3:Y:S04]  /*213d0*/  LDL.LU R128, [R1+0xbf4] ;  /* 0x000bf40001807983 */ /* 0x000ee80000300800 */
[----:B------:R1:W-:Y:S01]  /*213e0*/  STL [R1+0xbb4], R8 ;  /* 0x000bb40801007387 */ /* 0x0003e20000100800 */
[----:B------:R-:W-:-:S03]  /*213f0*/  FADD R7, R130, R7 ;  /* 0x0000000782077221 */ /* 0x000fc60000000000 */
[----:B-1----:R0:W5:Y:S04]  /*21400*/  LDL.LU R8, [R1+0xec0] ;  /* 0x000ec00001087983 */ /* 0x0021680000300800 */
[----:B------:R-:W3:Y:S04]  /*21410*/  LDL.LU R129, [R1+0xbf0] ;  /* 0x000bf00001817983 */ /* 0x000ee80000300800 */
[----:B------:R1:W-:Y:S01]  /*21420*/  STL [R1+0xbb8], R7 ;  /* 0x000bb80701007387 */ /* 0x0003e20000100800 */
[----:B----4-:R-:W-:-:S03]  /*21430*/  FADD R6, R131, R6 ;  /* 0x0000000683067221 */ /* 0x010fc60000000000 */
[----:B-1----:R0:W5:Y:S04]  /*21440*/  LDL.LU R7, [R1+0xebc] ;  /* 0x000ebc0001077983 */ /* 0x0021680000300800 */
[----:B------:R-:W4:Y:S01]  /*21450*/  LDL.LU R130, [R1+0xbec] ;  /* 0x000bec0001827983 */ /* 0x000f220000300800 */
[----:B--2---:R-:W-:-:S03]  /*21460*/  FADD R5, R132, R5 ;  /* 0x0000000584057221 */ /* 0x004fc60000000000 */
[----:B------:R1:W-:Y:S04]  /*21470*/  STL [R1+0xbbc], R6 ;  /* 0x000bbc0601007387 */ /* 0x0003e80000100800 */
[----:B-1----:R0:W5:Y:S01]  /*21480*/  LDL.LU R6, [R1+0xeb8] ;  /* 0x000eb80001067983 */ /* 0x0021620000300800 */
[----:B------:R-:W-:-:S03]  /*21490*/  FADD R4, R133, R4 ;  /* 0x0000000485047221 */ /* 0x000fc60000000000 */
[----:B------:R-:W2:Y:S04]  /*214a0*/  LDL.LU R131, [R1+0xbe8] ;  /* 0x000be80001837983 */ /* 0x000ea80000300800 */
[----:B------:R1:W-:Y:S01]  /*214b0*/  STL [R1+0xbc0], R5 ;  /* 0x000bc00501007387 */ /* 0x0003e20000100800 */
[----:B------:R-:W-:-:S03]  /*214c0*/  FADD R3, R134, R3 ;  /* 0x0000000386037221 */ /* 0x000fc60000000000 */
[----:B-1----:R0:W5:Y:S04]  /*214d0*/  LDL.LU R5, [R1+0xeb4] ;  /* 0x000eb40001057983 */ /* 0x0021680000300800 */
[----:B------:R-:W2:Y:S01]  /*214e0*/  LDL.LU R132, [R1+0xbe4] ;  /* 0x000be40001847983 */ /* 0x000ea20000300800 */
[----:B------:R-:W-:-:S03]  /*214f0*/  FADD R2, R135, R2 ;  /* 0x0000000287027221 */ /* 0x000fc60000000000 */
[----:B------:R1:W-:Y:S01]  /*21500*/  STL [R1+0xbc4], R4 ;  /* 0x000bc40401007387 */ /* 0x0003e20000100800 */
[----:B------:R-:W-:-:S03]  /*21510*/  FADD R0, R136, R0 ;  /* 0x0000000088007221 */ /* 0x000fc60000000000 */
[----:B-1----:R0:W5:Y:S04]  /*21520*/  LDL.LU R4, [R1+0xeb0] ;  /* 0x000eb00001047983 */ /* 0x0021680000300800 */
[----:B------:R-:W2:Y:S04]  /*21530*/  LDL.LU R133, [R1+0xbe0] ;  /* 0x000be00001857983 */ /* 0x000ea80000300800 */
[----:B------:R1:W-:Y:S04]  /*21540*/  STL [R1+0xbc8], R3 ;  /* 0x000bc80301007387 */ /* 0x0003e80000100800 */
[----:B-1----:R0:W5:Y:S04]  /*21550*/  LDL.LU R3, [R1+0xeac] ;  /* 0x000eac0001037983 */ /* 0x0021680000300800 */
[----:B------:R-:W2:Y:S04]  /*21560*/  LDL.LU R134, [R1+0xbdc] ;  /* 0x000bdc0001867983 */ /* 0x000ea80000300800 */
[----:B------:R1:W-:Y:S04]  /*21570*/  STL [R1+0xbcc], R2 ;  /* 0x000bcc0201007387 */ /* 0x0003e80000100800 */
[----:B-1----:R0:W5:Y:S04]  /*21580*/  LDL.LU R2, [R1+0xea8] ;  /* 0x000ea80001027983 */ /* 0x0021680000300800 */
[----:B------:R-:W2:Y:S04]  /*21590*/  LDL.LU R135, [R1+0xbd8] ;  /* 0x000bd80001877983 */ /* 0x000ea80000300800 */
[----:B------:R1:W-:Y:S04]  /*215a0*/  STL [R1+0xbd0], R0 ;  /* 0x000bd00001007387 */ /* 0x0003e80000100800 */
[----:B-1----:R0:W5:Y:S04]  /*215b0*/  LDL.LU R0, [R1+0xea4] ;  /* 0x000ea40001007983 */ /* 0x0021680000300800 */
[----:B------:R-:W2:Y:S01]  /*215c0*/  LDL.LU R136, [R1+0xbd4] ;  /* 0x000bd40001887983 */ /* 0x000ea20000300800 */
        /* <DEDUP_REMOVED lines=11> */
[----:B---3--:R-:W-:Y:S01]  /*21680*/  FADD R128, R145, R128 ;  /* 0x0000008091807221 */ /* 0x008fe20000000000 */
[----:B------:R-:W-:Y:S01]  /*21690*/  FADD R129, R144, R129 ;  /* 0x0000008190817221 */ /* 0x000fe20000000000 */
[----:B----4-:R-:W-:Y:S01]  /*216a0*/  FADD R130, R143, R130 ;  /* 0x000000828f827221 */ /* 0x010fe20000000000 */
[----:B--2---:R-:W-:Y:S01]  /*216b0*/  FADD R131, R142, R131 ;  /* 0x000000838e837221 */ /* 0x004fe20000000000 */
[----:B------:R-:W-:Y:S01]  /*216c0*/  FADD R132, R141, R132 ;  /* 0x000000848d847221 */ /* 0x000fe20000000000 */
[----:B------:R-:W-:Y:S01]  /*216d0*/  FADD R133, R140, R133 ;  /* 0x000000858c857221 */ /* 0x000fe20000000000 */
[----:B------:R-:W-:Y:S01]  /*216e0*/  FADD R134, R139, R134 ;  /* 0x000000868b867221 */ /* 0x000fe20000000000 */
[----:B------:R-:W-:Y:S01]  /*216f0*/  FADD R135, R138, R135 ;  /* 0x000000878a877221 */ /* 0x000fe20000000000 */
[----:B------:R-:W-:-:S05]  /*21700*/  FADD R136, R137, R136 ;  /* 0x0000008889887221 */ /* 0x000fca0000000000 */
        /* <DEDUP_REMOVED lines=31> */
[----:B-1----:R-:W4:Y:S04]  /*21900*/  LDL.LU R136, [R1+0xc50] ;  /* 0x000c500001887983 */ /* 0x002f280000300800 */
[----:B--2---:R-:W2:Y:S04]  /*21910*/  LDL.LU R135, [R1+0xc54] ;  /* 0x000c540001877983 */ /* 0x004ea80000300800 */
[----:B---3--:R-:W3:Y:S04]  /*21920*/  LDL.LU R134, [R1+0xc58] ;  /* 0x000c580001867983 */ /* 0x008ee80000300800 */
[----:B----4-:R-:W4:Y:S04]  /*21930*/  LDL.LU R133, [R1+0xc5c] ;  /* 0x000c5c0001857983 */ /* 0x010f280000300800 */
        /* <DEDUP_REMOVED lines=16> */
[----:B------:R-:W-:Y:S01]  /*21a40*/  FADD R147, R157, R147 ;  /* 0x000000939d937221 */ /* 0x000fe20000000000 */
[----:B------:R-:W-:-:S04]  /*21a50*/  FADD R146, R158, R146 ;  /* 0x000000929e927221 */ /* 0x000fc80000000000 */
        /* <DEDUP_REMOVED lines=427> */
[----:B------:R-:W-:Y:S01]  /*23510*/  FADD R16, R118, R16 ;  /* 0x0000001076107221 */ /* 0x000fe20000000000 */
[----:B------:R-:W-:-:S05]  /*23520*/  FADD R17, R17, R119 ;  /* 0x0000007711117221 */ /* 0x000fca0000000000 */
[----:B------:R0:W-:Y:S04]  /*23530*/  STL [R1+0xe8c], R17 ;  /* 0x000e8c1101007387 */ /* 0x0001e80000100800 */
[----:B------:R0:W-:Y:S04]  /*23540*/  STL [R1+0xe84], R15 ;  /* 0x000e840f01007387 */ /* 0x0001e80000100800 */
[----:B------:R0:W-:Y:S02]  /*23550*/  STL [R1+0xe88], R16 ;  /* 0x000e881001007387 */ /* 0x0001e40000100800 */
.L_x_29:
[----:B0-----:R-:W0:Y:S02]  /*23560*/  LDC R15, c[0x0][0x28c] ;  /* 0x0000a300ff0f7b82 */ /* 0x001e240000000800 */
[----:B0-----:R-:W-:-:S13]  /*23570*/  ISETP.GE.AND P0, PT, R15, 0x1, PT ;  /* 0x000000010f00780c */ /* 0x001fda0003f06270 */
[----:B------:R-:W-:Y:S05]  /*23580*/  @!P0 BRA `(.L_x_30) ;  /* 0x0000000000488947 */ /* 0x000fea0003800000 */
[----:B------:R-:W-:-:S06]  /*23590*/  UISETP.NE.AND UP0, UPT, UR25, 0x3, UPT ;  /* 0x000000031900788c */ /* 0x000fcc000bf05270 */
[----:B------:R-:W-:-:S13]  /*235a0*/  PLOP3.LUT P0, PT, PT, PT, UP0, 0x80, 0x0 ;  /* 0x000000000000781c */ /* 0x000fda0003f0f008 */
[----:B------:R-:W-:Y:S05]  /*235b0*/  @!P0 BRA `(.L_x_31) ;  /* 0x0000000000048947 */ /* 0x000fea0003800000 */
[----:B------:R-:W-:Y:S01]  /*235c0*/  BPT.TRAP 0x1 ;  /* 0x000000040000795c */ /* 0x000fe20000300000 */
.L_x_31:
[----:B------:R-:W-:-:S04]  /*235d0*/  UISETP.LT.AND UP0, UPT, UR14, 0x1, UPT ;  /* 0x000000010e00788c */ /* 0x000fc8000bf01270 */
[----:B------:R-:W-:Y:S02]  /*235e0*/  USEL UR8, UR14, 0x1, UP0 ;  /* 0x000000010e087887 */ /* 0x000fe40008000000 */
[----:B------:R-:W-:Y:S02]  /*235f0*/  UISETP.GT.U32.AND UP0, UPT, UR13, 0x1, UPT ;  /* 0x000000010d00788c */ /* 0x000fe4000bf04070 */
[----:B------:R-:W-:-:S04]  /*23600*/  UIADD3 UR8, UR5, UR14, -UR8 ;  /* 0x0000000e05087290 */ /* 0x000fc8000fffe808 */
[----:B------:R-:W-:Y:S01]  /*23610*/  UIMAD.WIDE.U32 UR6, UR8, 0x38e38e39, URZ ;  /* 0x38e38e39080678a5 */ /* 0x000fe2000f8e003f */
[----:B------:R-:W-:-:S03]  /*23620*/  PLOP3.LUT P0, PT, PT, PT, UP0, 0x80, 0x0 ;  /* 0x000000000000781c */ /* 0x000fc60003f0f008 */
[----:B------:R-:W-:-:S04]  /*23630*/  USHF.R.U32.HI UR6, URZ, 0x1, UR7 ;  /* 0x000000013f067899 */ /* 0x000fc80008011607 */
[----:B------:R-:W-:-:S04]  /*23640*/  UIMAD UR8, UR6, -0x9, UR8 ;  /* 0xfffffff7060878a4 */ /* 0x000fc8000f8e0208 */
[----:B------:R-:W-:-:S04]  /*23650*/  ULEA UR8, UR8, UR15, 0x3 ;  /* 0x0000000f08087291 */ /* 0x000fc8000f8e183f */
[----:B------:R-:W-:-:S04]  /*23660*/  UIADD3 UR8, UR8, 0x48, URZ ;  /* 0x0000004808087890 */ /* 0x000fc8000fffe03f */
[----:B------:R-:W-:-:S09]  /*23670*/  UPRMT UR8, URZ, 0x654, UR8 ;  /* 0x000006543f087896 */ /* 0x000fd20008000008 */
[----:B------:R-:W-:Y:S01]  /*23680*/  SYNCS.ARRIVE.TRANS64.RED.A1T0 RZ, [UR8], RZ ;  /* 0x000000ffffff79a7 */ /* 0x000fe20008100408 */
[----:B------:R-:W-:Y:S05]  /*23690*/  @P0 BRA `(.L_x_30) ;  /* 0x0000000000040947 */ /* 0x000fea0003800000 */
[----:B------:R-:W-:Y:S01]  /*236a0*/  BPT.TRAP 0x1 ;  /* 0x000000040000795c */ /* 0x000fe20000300000 */
.L_x_30:
[----:B------:R-:W2:Y:S01]  /*236b0*/  LDL.LU R15, [R1+0xe94] ;  /* 0x000e9400010f7983 */ /* 0x000ea20000300800 */
[----:B------:R-:W0:Y:S01]  /*236c0*/  LDC R27, c[0x0][0x288] ;  /* 0x0000a200ff1b7b82 */ /* 0x000e220000000800 */
[----:B------:R-:W-:Y:S01]  /*236d0*/  ULDC UR6, c[0x0][0x284] ;  /* 0x0000a10000067ab9 */ /* 0x000fe20000000800 */
[----:B------:R-:W4:Y:S01]  /*236e0*/  S2R R31, SR_TID.X ;  /* 0x00000000001f7919 */ /* 0x000f220000002100 */
[----:B------:R-:W-:Y:S02]  /*236f0*/  UISETP.GE.U32.AND UP1, UPT, UR14, 0x9, UPT ;  /* 0x000000090e00788c */ /* 0x000fe4000bf26070 */
[----:B------:R-:W-:Y:S01]  /*23700*/  UIADD3 UR8, UR14, UR5, URZ ;  /* 0x000000050e087290 */ /* 0x000fe2000fffe03f */
[----:B------:R-:W3:Y:S01]  /*23710*/  LDL.LU R30, [R1+0xe90] ;  /* 0x000e9000011e7983 */ /* 0x000ee20000300800 */
[----:B------:R-:W-:Y:S01]  /*23720*/  USHF.R.S32.HI UR9, URZ, 0x1f, UR12 ;  /* 0x0000001f3f097899 */ /* 0x000fe2000801140c */
[----:B------:R-:W-:Y:S01]  /*23730*/  ULDC.64 UR10, c[0x0][0x5d0] ;  /* 0x00017400000a7ab9 */ /* 0x000fe20000000a00 */
[----:B------:R-:W-:-:S02]  /*23740*/  UISETP.GT.U32.AND UP0, UPT, UR8, 0x8, UPT ;  /* 0x000000080800788c */ /* 0x000fc4000bf04070 */
[----:B------:R-:W-:Y:S02]  /*23750*/  UIMAD UR5, UR9, UR10, URZ ;  /* 0x0000000a090572a4 */ /* 0x000fe4000f8e023f */
[----:B------:R-:W-:Y:S02]  /*23760*/  UISETP.LT.U32.AND UP0, UPT, UR14, 0x9, UP0 ;  /* 0x000000090e00788c */ /* 0x000fe40008701070 */
[----:B------:R-:W-:Y:S01]  /*23770*/  UIMAD UR5, UR12, UR11, UR5 ;  /* 0x0000000b0c0572a4 */ /* 0x000fe2000f8e0205 */
[--C-:B----4-:R-:W-:Y:S02]  /*23780*/  SHF.R.U32.HI R17, RZ, 0x2, R31.reuse ;  /* 0x00000002ff117819 */ /* 0x110fe4000001161f */
[----:B------:R-:W-:Y:S02]  /*23790*/  LOP3.LUT R25, R31, 0x60, RZ, 0xc0, !PT ;  /* 0x000000601f197812 */ /* 0x000fe400078ec0ff */
[----:B------:R-:W-:Y:S02]  /*237a0*/  SHF.R.U32.HI R16, RZ, 0x7, R31 ;  /* 0x00000007ff107819 */ /* 0x000fe4000001161f */
[----:B------:R-:W-:-:S02]  /*237b0*/  LOP3.LUT R17, R17, 0x7, RZ, 0xc0, !PT ;  /* 0x0000000711117812 */ /* 0x000fc400078ec0ff */
[----:B------:R-:W-:Y:S02]  /*237c0*/  SHF.R.U32.HI R25, RZ, 0x1, R25 ;  /* 0x00000001ff197819 */ /* 0x000fe40000011619 */
[----:B------:R-:W-:Y:S02]  /*237d0*/  LOP3.LUT R16, R16, 0x1, RZ, 0xc0, !PT ;  /* 0x0000000110107812 */ /* 0x000fe400078ec0ff */
[----:B------:R-:W-:-:S03]  /*237e0*/  LOP3.LUT R26, R31, 0x3, RZ, 0xc0, !PT ;  /* 0x000000031f1a7812 */ /* 0x000fc600078ec0ff */
[----:B------:R-:W-:Y:S02]  /*237f0*/  IMAD.SHL.U32 R29, R16, 0x40, RZ ;  /* 0x00000040101d7824 */ /* 0x000fe400078e00ff */
[----:B0-----:R-:W-:-:S03]  /*23800*/  IMAD R26, R26, -0x2, R27 ;  /* 0xfffffffe1a1a7824 */ /* 0x001fc600078e021b */
[--C-:B------:R-:W-:Y:S01]  /*23810*/  LOP3.LUT R29, R29, 0x40, R17.reuse, 0xe2, !PT ;  /* 0x000000401d1d7812 */ /* 0x100fe200078ee211 */
[----:B--2---:R-:W-:Y:S01]  /*23820*/  IMAD R24, R15, 0x180, RZ ;  /* 0x000001800f187824 */ /* 0x004fe200078e02ff */
[----:B------:R-:W-:-:S03]  /*23830*/  IADD3 R15, RZ, -R25, -R17 ;  /* 0x80000019ff0f7210 */ /* 0x000fc60007ffe811 */
[----:B------:R-:W-:Y:S01]  /*23840*/  IMAD.IADD R26, R26, 0x1, -R24 ;  /* 0x000000011a1a7824 */ /* 0x000fe200078e0a18 */
[----:B------:R-:W-:Y:S01]  /*23850*/  ISETP.GE.AND P0, PT, R24, R27, PT ;  /* 0x0000001b1800720c */ /* 0x000fe20003f06270 */
[----:B------:R-:W-:Y:S02]  /*23860*/  IMAD R16, R16, -0x40, R15 ;  /* 0xffffffc010107824 */ /* 0x000fe400078e020f */
[C---:B---3--:R-:W-:Y:S02]  /*23870*/  IMAD R15, R30.reuse, 0x180, RZ ;  /* 0x000001801e0f7824 */ /* 0x048fe400078e02ff */
[----:B------:R-:W-:-:S03]  /*23880*/  IMAD.WIDE R38, R30, 0x180, RZ ;  /* 0x000001801e267825 */ /* 0x000fc600078e02ff */
[C---:B------:R-:W-:Y:S01]  /*23890*/  ISETP.GE.OR P0, PT, R15.reuse, UR6, P0 ;  /* 0x000000060f007c0c */ /* 0x040fe20008706670 */
[----:B------:R-:W-:Y:S01]  /*238a0*/  IMAD.MOV.U32 R30, RZ, RZ, -0x1 ;  /* 0xffffffffff1e7424 */ /* 0x000fe200078e00ff */
[----:B------:R-:W-:Y:S01]  /*238b0*/  IADD3 R15, -R15, UR6, R16 ;  /* 0x000000060f0f7c10 */ /* 0x000fe2000fffe110 */
[----:B------:R-:W-:Y:S01]  /*238c0*/  IMAD.SHL.U32 R16, R31, 0x2, RZ ;  /* 0x000000021f107824 */ /* 0x000fe200078e00ff */
[----:B------:R0:W-:Y:S01]  /*238d0*/  STL.64 [R1+0xc8], R38 ;  /* 0x0000c82601007387 */ /* 0x0001e20000100a00 */
[----:B------:R-:W-:Y:S01]  /*238e0*/  LOP3.LUT R29, R38, R29, R25, 0xfe, !PT ;  /* 0x0000001d261d7212 */ /* 0x000fe200078efe19 */
[----:B------:R-:W-:Y:S02]  /*238f0*/  @UP1 UIMAD.WIDE.U32 UR6, UR8, 0x38e38e39, URZ ;  /* 0x38e38e39080618a5 */ /* 0x000fe4000f8e003f */
[----:B------:R-:W-:Y:S01]  /*23900*/  LOP3.LUT R24, R24, 0x6, R16, 0xf8, !PT ;  /* 0x0000000618187812 */ /* 0x000fe200078ef810 */
[----:B------:R0:W-:Y:S01]  /*23910*/  STL [R1+0x2d4], R30 ;  /* 0x0002d41e01007387 */ /* 0x0001e20000100800 */
[----:B------:R-:W-:Y:S01]  /*23920*/  IMAD.U32 R16, RZ, RZ, UR10 ;  /* 0x0000000aff107e24 */ /* 0x000fe2000f8e00ff */
[----:B------:R-:W-:Y:S01]  /*23930*/  @UP1 USHF.R.U32.HI UR6, URZ, 0x1, UR7 ;  /* 0x000000013f061899 */ /* 0x000fe20008011607 */
[--C-:B------:R-:W-:Y:S01]  /*23940*/  SHF.R.S32.HI R25, RZ, 0x1f, R24.reuse ;  /* 0x0000001fff197819 */ /* 0x100fe20000011418 */
[----:B------:R-:W-:Y:S01]  /*23950*/  USEL UR7, URZ, 0x1, !UP0 ;  /* 0x000000013f077887 */ /* 0x000fe2000c000000 */
[----:B------:R-:W-:Y:S01]  /*23960*/  ULDC.64 UR10, c[0x0][0x5c8] ;  /* 0x00017200000a7ab9 */ /* 0x000fe20000000a00 */
[----:B------:R-:W-:-:S02]  /*23970*/  IMAD.WIDE.U32 R16, R16, UR12, R24 ;  /* 0x0000000c10107c25 */ /* 0x000fc4000f8e0018 */
[----:B------:R-:W-:Y:S02]  /*23980*/  ULOP3.LUT UR4, UR4, UR7, URZ, 0x3c, !UPT ;  /* 0x0000000704047292 */ /* 0x000fe4000f8e3c3f */
[----:B------:R-:W-:Y:S02]  /*23990*/  VIADD R17, R17, UR5 ;  /* 0x0000000511117c36 */ /* 0x000fe40008000000 */
[----:B------:R-:W-:Y:S01]  /*239a0*/  @UP1 ULOP3.LUT UR4, UR4, 0x1, UR6, 0x78, !UPT ;  /* 0x0000000104041892 */ /* 0x000fe2000f8e7806 */
[----:B------:R-:W-:Y:S02]  /*239b0*/  IMAD R27, R39, UR10, RZ ;  /* 0x0000000a271b7c24 */ /* 0x000fe4000f8e02ff */
[----:B------:R-:W-:-:S04]  /*239c0*/  IMAD.WIDE.U32 R16, R29, UR10, R16 ;  /* 0x0000000a1d107c25 */ /* 0x000fc8000f8e0010 */
[----:B------:R-:W-:Y:S01]  /*239d0*/  IMAD R27, R29, UR11, R27 ;  /* 0x0000000b1d1b7c24 */ /* 0x000fe2000f8e021b */
[----:B0-----:R-:W-:Y:S06]  /*239e0*/  @P0 BRA `(.L_x_32) ;  /* 0x000003ec00e80947 */ /* 0x001fec0003800000 */
[----:B------:R-:W-:Y:S01]  /*239f0*/  FSETP.NEU.AND P0, PT, RZ, UR24, PT ;  /* 0x00000018ff007c0b */ /* 0x000fe2000bf0d000 */
[----:B------:R-:W-:Y:S01]  /*23a00*/  BSSY B0, `(.L_x_32) ;  /* 0x0003ef8000007945 */ /* 0x000fe20003800000 */
[----:B------:R-:W-:-:S11]  /*23a10*/  IMAD.IADD R27, R17, 0x1, R27 ;  /* 0x00000001111b7824 */ /* 0x000fd600078e021b */
[----:B------:R-:W-:Y:S05]  /*23a20*/  @!P0 BRA `(.L_x_33) ;  /* 0x0000024c00648947 */ /* 0x000fea0003800000 */
[----:B------:R-:W-:Y:S01]  /*23a30*/  ISETP.GE.AND P0, PT, R15, 0x9, PT ;  /* 0x000000090f00780c */ /* 0x000fe20003f06270 */
[----:B------:R-:W-:Y:S01]  /*23a40*/  ULDC.64 UR6, c[0x0][0x5b8] ;  /* 0x00016e0000067ab9 */ /* 0x000fe20000000a00 */
[----:B------:R-:W-:Y:S01]  /*23a50*/  LOP3.LUT R28, R28, 0xfffdffff, RZ, 0xc0, !PT ;  /* 0xfffdffff1c1c7812 */ /* 0x000fe200078ec0ff */
[----:B------:R-:W-:Y:S01]  /*23a60*/  UIMAD UR5, UR9, UR6, URZ ;  /* 0x00000006090572a4 */ /* 0x000fe2000f8e023f */
[C---:B------:R-:W-:Y:S01]  /*23a70*/  ISETP.LT.OR P3, PT, R26.reuse, 0x1, !P0 ;  /* 0x000000011a00780c */ /* 0x040fe20004761670 */
[----:B------:R-:W-:Y:S01]  /*23a80*/  ULDC.64 UR10, c[0x0][0x5a8] ;  /* 0x00016a00000a7ab9 */ /* 0x000fe20000000a00 */
[C---:B------:R-:W-:Y:S01]  /*23a90*/  ISETP.LT.OR P2, PT, R26.reuse, 0x2, !P0 ;  /* 0x000000021a00780c */ /* 0x040fe20004741670 */
[----:B------:R-:W-:Y:S01]  /*23aa0*/  UIMAD UR5, UR12, UR7, UR5 ;  /* 0x000000070c0572a4 */ /* 0x000fe2000f8e0205 */
[----:B------:R-:W-:Y:S01]  /*23ab0*/  ISETP.LT.OR P4, PT, R26, 0x9, !P0 ;  /* 0x000000091a00780c */ /* 0x000fe20004781670 */
[----:B-----5:R-:W-:Y:S01]  /*23ac0*/  STL [R1+0xea4], R13 ;  /* 0x000ea40d01007387 */ /* 0x020fe20000100800 */
[----:B------:R-:W-:-:S03]  /*23ad0*/  LOP3.LUT R0, R0, 0xfffff7ff, RZ, 0xc0, !PT ;  /* 0xfffff7ff00007812 */ /* 0x000fc600078ec0ff */
[----:B------:R-:W2:Y:S04]  /*23ae0*/  LDL.LU R66, [R1+0x600] ;  /* 0x0006000001427983 */ /* 0x000ea80000300800 */
[----:B------:R-:W0:Y:S01]  /*23af0*/  @!P3 LDC.64 R34, c[0x0][0x5c0] ;  /* 0x00017000ff22bb82 */ /* 0x000e220000000a00 */
[----:B------:R-:W3:Y:S01]  /*23b00*/  LDL.LU R67, [R1+0x604] ;  /* 0x0006040001437983 */ /* 0x000ee20000300800 */
[----:B------:R-:W-:-:S06]  /*23b10*/  @P2 LOP3.LUT R28, R28, 0x20000, RZ, 0xfc, !PT ;  /* 0x000200001c1c2812 */ /* 0x000fcc00078efcff */
[----:B------:R-:W4:Y:S08]  /*23b20*/  @!P2 LDC.64 R32, c[0x0][0x5c0] ;  /* 0x00017000ff20ab82 */ /* 0x000f300000000a00 */
[----:B------:R-:W1:Y:S01]  /*23b30*/  @!P4 LDC.64 R30, c[0x0][0x5c0] ;  /* 0x00017000ff1ecb82 */ /* 0x000e620000000a00 */
[----:B0-----:R-:W-:-:S04]  /*23b40*/  @!P3 IADD3 R34, P1, P5, R16, R34, R3 ;  /* 0x000000221022b210 */ /* 0x001fc80007d3e003 */
[----:B------:R-:W-:Y:S02]  /*23b50*/  @!P3 IADD3.X R35, R27, R35, R4, P1, P5 ;  /* 0x000000231b23b210 */ /* 0x000fe40000fea404 */
[----:B----4-:R-:W-:-:S04]  /*23b60*/  @!P2 IADD3 R36, P1, P5, R16, R32, R3 ;  /* 0x000000201024a210 */ /* 0x010fc80007d3e003 */
[----:B------:R-:W-:Y:S02]  /*23b70*/  @!P2 IADD3.X R37, R27, R33, R4, P1, P5 ;  /* 0x000000211b25a210 */ /* 0x000fe40000fea404 */
[----:B------:R-:W-:Y:S02]  /*23b80*/  ISETP.GE.AND P2, PT, R15, 0x1, PT ;  /* 0x000000010f00780c */ /* 0x000fe40003f46270 */
[----:B-1----:R-:W-:-:S04]  /*23b90*/  @!P4 IADD3 R40, P1, P5, R16, R30, R3 ;  /* 0x0000001e1028c210 */ /* 0x002fc80007d3e003 */
[----:B------:R-:W-:Y:S02]  /*23ba0*/  @!P4 IADD3.X R41, R27, R31, R4, P1, P5 ;  /* 0x0000001f1b29c210 */ /* 0x000fe40000fea404 */
[----:B------:R-:W-:-:S13]  /*23bb0*/  ISETP.LT.OR P1, PT, R26, 0xa, !P0 ;  /* 0x0000000a1a00780c */ /* 0x000fda0004721670 */
[----:B------:R-:W0:Y:S02]  /*23bc0*/  @!P1 LDC.64 R30, c[0x0][0x5c0] ;  /* 0x00017000ff1e9b82 */ /* 0x000e240000000a00 */
[----:B0-----:R-:W-:Y:S01]  /*23bd0*/  @!P1 IADD3 R42, P5, P6, R16, R30, R3 ;  /* 0x0000001e102a9210 */ /* 0x001fe20007ebe003 */
[----:B------:R-:W-:Y:S01]  /*23be0*/  IMAD.U32 R30, RZ, RZ, UR6 ;  /* 0x00000006ff1e7e24 */ /* 0x000fe2000f8e00ff */
[----:B------:R-:W-:Y:S02]  /*23bf0*/  ULDC.64 UR6, c[0x0][0x5b0] ;  /* 0x00016c0000067ab9 */ /* 0x000fe40000000a00 */
[----:B------:R-:W-:Y:S01]  /*23c00*/  @!P1 IADD3.X R43, R27, R31, R4, P5, P6 ;  /* 0x0000001f1b2b9210 */ /* 0x000fe20002fec404 */
[----:B------:R-:W-:-:S04]  /*23c10*/  IMAD.WIDE.U32 R24, R30, UR12, R24 ;  /* 0x0000000c1e187c25 */ /* 0x000fc8000f8e0018 */
[----:B------:R-:W-:Y:S02]  /*23c20*/  VIADD R33, R25, UR5 ;  /* 0x0000000519217c36 */ /* 0x000fe40008000000 */
[----:B------:R-:W-:Y:S02]  /*23c30*/  IMAD.MOV.U32 R32, RZ, RZ, R24 ;  /* 0x000000ffff207224 */ /* 0x000fe400078e0018 */
[----:B------:R-:W-:Y:S02]  /*23c40*/  IMAD R30, R39, UR6, RZ ;  /* 0x00000006271e7c24 */ /* 0x000fe4000f8e02ff */
[----:B------:R-:W-:-:S04]  /*23c50*/  IMAD.WIDE.U32 R24, R29, UR6, R32 ;  /* 0x000000061d187c25 */ /* 0x000fc8000f8e0020 */
[----:B------:R-:W-:Y:S01]  /*23c60*/  IMAD R30, R29, UR7, R30 ;  /* 0x000000071d1e7c24 */ /* 0x000fe2000f8e021e */
[----:B------:R-:W-:-:S04]  /*23c70*/  IADD3 R24, P5, R24, UR10, RZ ;  /* 0x0000000a18187c10 */ /* 0x000fc8000ffbe0ff */
[--C-:B------:R-:W-:Y:S02]  /*23c80*/  IADD3.X R25, R25, UR11, R30.reuse, P5, !PT ;  /* 0x0000000b19197c10 */ /* 0x100fe4000affe41e */
[----:B------:R-:W-:Y:S02]  /*23c90*/  ISETP.LT.OR P5, PT, R26, 0x1, !P2 ;  /* 0x000000011a00780c */ /* 0x000fe400057a1670 */
[----:B------:R-:W-:-:S11]  /*23ca0*/  PRMT R30, RZ, 0x7610, R30 ;  /* 0x00007610ff1e7816 */ /* 0x000fd6000000001e */
[----:B------:R-:W4:Y:S02]  /*23cb0*/  @!P5 LDG.E.U8 R30, desc[UR22][R24.64] ;  /* 0x00000016181ed981 */ /* 0x000f24000c1e1100 */
[----:B----4-:R-:W-:-:S04]  /*23cc0*/  LOP3.LUT R30, R30, 0xff, RZ, 0xc0, !PT ;  /* 0x000000ff1e1e7812 */ /* 0x010fc800078ec0ff */
[----:B------:R-:W-:-:S05]  /*23cd0*/  F2FP.F16.E4M3.UNPACK_B R30, R30 ;  /* 0x0000001eff1e723e */ /* 0x000fca00020006ff */
[----:B------:R-:W-:-:S05]  /*23ce0*/  HADD2.F32 R30, -RZ, R30.H0_H0 ;  /* 0x2000001eff1e7230 */ /* 0x000fca0000004100 */
[----:B------:R-:W-:-:S04]  /*23cf0*/  FMUL R30, R30, UR24 ;  /* 0x000000181e1e7c20 */ /* 0x000fc80008400000 */
[----:B------:R-:W-:Y:S02]  /*23d00*/  FFMA R18, R18, UR21, R30 ;  /* 0x0000001512127c23 */ /* 0x000fe4000800001e */
[----:B------:R-:W0:Y:S03]  /*23d10*/  @!P5 LDC.64 R30, c[0x0][0x5c0] ;  /* 0x00017000ff1edb82 */ /* 0x000e260000000a00 */
[----:B------:R-:W-:Y:S02]  /*23d20*/  F2FP.SATFINITE.E4M3.F32.PACK_AB_MERGE_C R18, RZ, R18, RZ ;  /* 0x00000012ff12723e */ /* 0x000fe400048070ff */
[----:B0-----:R-:W-:-:S05]  /*23d30*/  @!P5 IADD3 R30, P6, R16, R30, RZ ;  /* 0x0000001e101ed210 */ /* 0x001fca0007fde0ff */
[----:B------:R-:W-:-:S05]  /*23d40*/  @!P5 IMAD.X R31, R27, 0x1, R31, P6 ;  /* 0x000000011b1fd824 */ /* 0x000fca00030e061f */
[----:B------:R0:W-:Y:S01]  /*23d50*/  @!P5 STG.E.U8 desc[UR22][R30.64], R18 ;  /* 0x000000121e00d986 */ /* 0x0001e2000c101116 */
[----:B------:R-:W-:Y:S02]  /*23d60*/  ISETP.LT.OR P5, PT, R26, 0x2, !P2 ;  /* 0x000000021a00780c */ /* 0x000fe400057a1670 */
[----:B0-----:R-:W-:-:S11]  /*23d70*/  PRMT R18, RZ, 0x7610, R18 ;  /* 0x00007610ff127816 */ /* 0x001fd60000000012 */
[----:B------:R-:W0:Y:S01]  /*23d80*/  @!P5 LDC.64 R30, c[0x0][0x5c0] ;  /* 0x00017000ff1edb82 */ /* 0x000e220000000a00 */
[----:B------:R-:W4:Y:S01]  /*23d90*/  @!P5 LDG.E.U8 R18, desc[UR22][R24.64+0x1] ;  /* 0x000001161812d981 */ /* 0x000f22000c1e1100 */
[----:B0-----:R-:W-:-:S05]  /*23da0*/  @!P5 IADD3 R30, P6, R16, R30, RZ ;  /* 0x0000001e101ed210 */ /* 0x001fca0007fde0ff */
[----:B------:R-:W-:Y:S01]  /*23db0*/  @!P5 IMAD.X R31, R27, 0x1, R31, P6 ;  /* 0x000000011b1fd824 */ /* 0x000fe200030e061f */
[----:B----4-:R-:W-:-:S04]  /*23dc0*/  LOP3.LUT R18, R18, 0xff, RZ, 0xc0, !PT ;  /* 0x000000ff12127812 */ /* 0x010fc800078ec0ff */
[----:B------:R-:W-:-:S05]  /*23dd0*/  F2FP.F16.E4M3.UNPACK_B R18, R18 ;  /* 0x00000012ff12723e */ /* 0x000fca00020006ff */
[----:B------:R-:W-:-:S05]  /*23de0*/  HADD2.F32 R18, -RZ, R18.H0_H0 ;  /* 0x20000012ff127230 */ /* 0x000fca0000004100 */
[----:B------:R-:W-:-:S04]  /*23df0*/  FMUL R18, R18, UR24 ;  /* 0x0000001812127c20 */ /* 0x000fc80008400000 */
[----:B------:R-:W-:-:S05]  /*23e00*/  FFMA R19, R19, UR21, R18 ;  /* 0x0000001513137c23 */ /* 0x000fca0008000012 */
[----:B------:R-:W-:-:S05]  /*23e10*/  F2FP.SATFINITE.E4M3.F32.PACK_AB_MERGE_C R19, RZ, R19, RZ ;  /* 0x00000013ff13723e */ /* 0x000fca00048070ff */
[----:B------:R0:W-:Y:S01]  /*23e20*/  @!P5 STG.E.U8 desc[UR22][R30.64+0x1], R19 ;  /* 0x000001131e00d986 */ /* 0x0001e2000c101116 */
[----:B------:R-:W-:-:S05]  /*23e30*/  IADD3 R18, P5, R29, 0x8, RZ ;  /* 0x000000081d127810 */ /* 0x000fca0007fbe0ff */
[----:B0-----:R-:W-:-:S04]  /*23e40*/  IMAD.X R30, RZ, RZ, R39, P5 ;  /* 0x000000ffff1e7224 */ /* 0x001fc800028e0627 */
[----:B------:R-:W-:-:S04]  /*23e50*/  IMAD R30, R30, UR6, RZ ;  /* 0x000000061e1e7c24 */ /* 0x000fc8000f8e02ff */
[C---:B------:R-:W-:Y:S02]  /*23e60*/  IMAD R30, R18.reuse, UR7, R30 ;  /* 0x00000007121e7c24 */ /* 0x040fe4000f8e021e */
[----:B------:R-:W-:-:S03]  /*23e70*/  IMAD.WIDE.U32 R18, R18, UR6, R32 ;  /* 0x0000000612127c25 */ /* 0x000fc6000f8e0020 */
[----:B------:R-:W-:-:S04]  /*23e80*/  IADD3 R18, P5, R18, UR10, RZ ;  /* 0x0000000a12127c10 */ /* 0x000fc8000ffbe0ff */
[--C-:B------:R-:W-:Y:S02]  /*23e90*/  IADD3.X R19, R19, UR11, R30.reuse, P5, !PT ;  /* 0x0000000b13137c10 */ /* 0x100fe4000affe41e */
[----:B------:R-:W-:-:S06]  /*23ea0*/  PRMT R30, RZ, 0x7610, R30 ;  /* 0x00007610ff1e7816 */ /* 0x000fcc000000001e */
[----:B------:R-:W4:Y:S01]  /*23eb0*/  @!P3 LDG.E.U8 R30, desc[UR22][R18.64] ;  /* 0x00000016121eb981 */ /* 0x000f22000c1e1100 */
[----:B------:R-:W-:Y:S02]  /*23ec0*/  ISETP.LT.OR P2, PT, R26, 0x11, !P0 ;  /* 0x000000111a00780c */ /* 0x000fe40004741670 */
[----:B----4-:R-:W-:-:S04]  /*23ed0*/  LOP3.LUT R30, R30, 0xff, RZ, 0xc0, !PT ;  /* 0x000000ff1e1e7812 */ /* 0x010fc800078ec0ff */
[----:B------:R-:W-:-:S05]  /*23ee0*/  F2FP.F16.E4M3.UNPACK_B R30, R30 ;  /* 0x0000001eff1e723e */ /* 0x000fca00020006ff */
[----:B------:R-:W-:-:S05]  /*23ef0*/  HADD2.F32 R30, -RZ, R30.H0_H0 ;  /* 0x2000001eff1e7230 */ /* 0x000fca0000004100 */
[----:B------:R-:W-:-:S04]  /*23f00*/  FMUL R30, R30, UR24 ;  /* 0x000000181e1e7c20 */ /* 0x000fc80008400000 */
[----:B------:R-:W-:Y:S02]  /*23f10*/  FFMA R20, R20, UR21, R30 ;  /* 0x0000001514147c23 */ /* 0x000fe4000800001e */
[----:B------:R-:W0:Y:S03]  /*23f20*/  @!P2 LDC.64 R30, c[0x0][0x5c0] ;  /* 0x00017000ff1eab82 */ /* 0x000e260000000a00 */
[----:B------:R-:W-:-:S05]  /*23f30*/  F2FP.SATFINITE.E4M3.F32.PACK_AB_MERGE_C R20, RZ, R20, RZ ;  /* 0x00000014ff14723e */ /* 0x000fca00048070ff */
[----:B------:R1:W-:Y:S01]  /*23f40*/  @!P3 STG.E.U8 desc[UR22][R34.64], R20 ;  /* 0x000000142200b986 */ /* 0x0003e2000c101116 */
[----:B0-----:R-:W-:-:S04]  /*23f50*/  @!P2 IADD3 R38, P5, P6, R16, R30, R3 ;  /* 0x0000001e1026a210 */ /* 0x001fc80007ebe003 */
[----:B------:R-:W-:Y:S02]  /*23f60*/  @!P2 IADD3.X R39, R27, R31, R4, P5, P6 ;  /* 0x0000001f1b27a210 */ /* 0x000fe40002fec404 */
[----:B------:R-:W-:Y:S02]  /*23f70*/  LOP3.LUT P2, RZ, R28, 0x20000, RZ, 0xc0, !PT ;  /* 0x000200001cff7812 */ /* 0x000fe4000784c0ff */
[----:B-1----:R-:W-:-:S11]  /*23f80*/  PRMT R20, RZ, 0x7610, R20 ;  /* 0x00007610ff147816 */ /* 0x002fd60000000014 */
[----:B------:R-:W4:Y:S01]  /*23f90*/  @!P2 LDG.E.U8 R20, desc[UR22][R18.64+0x1] ;  /* 0x000001161214a981 */ /* 0x000f22000c1e1100 */
[----:B------:R-:W-:-:S13]  /*23fa0*/  ISETP.LT.OR P5, PT, R26, 0x12, !P0 ;  /* 0x000000121a00780c */ /* 0x000fda00047a1670 */
[----:B------:R-:W0:Y:S01]  /*23fb0*/  @!P5 LDC.64 R30, c[0x0][0x5c0] ;  /* 0x00017000ff1edb82 */ /* 0x000e220000000a00 */
[----:B------:R-:W-:-:S04]  /*23fc0*/  LOP3.LUT R28, R28, 0xffff7fff, RZ, 0xc0, !PT ;  /* 0xffff7fff1c1c7812 */ /* 0x000fc800078ec0ff */
[----:B------:R-:W-:Y:S02]  /*23fd0*/  @P5 LOP3.LUT R28, R28, 0x8000, RZ, 0xfc, !PT ;  /* 0x000080001c1c5812 */ /* 0x000fe400078efcff */
[----:B0-----:R-:W-:-:S04]  /*23fe0*/  @!P5 IADD3 R34, P3, P6, R16, R30, R3 ;  /* 0x0000001e1022d210 */ /* 0x001fc80007e7e003 */
[----:B------:R-:W-:Y:S02]  /*23ff0*/  @!P5 IADD3.X R35, R27, R31, R4, P3, P6 ;  /* 0x0000001f1b23d210 */ /* 0x000fe40001fec404 */
[----:B------:R-:W-:Y:S02]  /*24000*/  ISETP.LT.OR P5, PT, R26, 0x19, !P0 ;  /* 0x000000191a00780c */ /* 0x000fe400047a1670 */
[----:B------:R-:W-:Y:S02]  /*24010*/  ISETP.GE.AND P6, PT, R15, 0x1, PT ;  /* 0x000000010f00780c */ /* 0x000fe40003fc6270 */
[----:B----4-:R-:W-:-:S04]  /*24020*/  LOP3.LUT R20, R20, 0xff, RZ, 0xc0, !PT ;  /* 0x000000ff14147812 */ /* 0x010fc800078ec0ff */
[----:B------:R-:W-:-:S05]  /*24030*/  F2FP.F16.E4M3.UNPACK_B R20, R20 ;  /* 0x00000014ff14723e */ /* 0x000fca00020006ff */
[----:B------:R-:W-:-:S05]  /*24040*/  HADD2.F32 R20, -RZ, R20.H0_H0 ;  /* 0x20000014ff147230 */ /* 0x000fca0000004100 */
[----:B------:R-:W-:-:S04]  /*24050*/  FMUL R20, R20, UR24 ;  /* 0x0000001814147c20 */ /* 0x000fc80008400000 */
[----:B------:R-:W-:-:S05]  /*24060*/  FFMA R21, R21, UR21, R20 ;  /* 0x0000001515157c23 */ /* 0x000fca0008000014 */
[----:B------:R-:W-:-:S05]  /*24070*/  F2FP.SATFINITE.E4M3.F32.PACK_AB_MERGE_C R21, RZ, R21, RZ ;  /* 0x00000015ff15723e */ /* 0x000fca00048070ff */
[----:B------:R0:W-:Y:S02]  /*24080*/  @!P2 STG.E.U8 desc[UR22][R36.64+0x1], R21 ;  /* 0x000001152400a986 */ /* 0x0001e4000c101116 */
[----:B0-----:R-:W0:Y:S02]  /*24090*/  @!P5 LDC.64 R20, c[0x0][0x5c0] ;  /* 0x00017000ff14db82 */ /* 0x001e240000000a00 */
[----:B0-----:R-:W-:-:S04]  /*240a0*/  @!P5 IADD3 R46, P2, P3, R16, R20, R3 ;  /* 0x00000014102ed210 */ /* 0x001fc80007b5e003 */
[----:B------:R-:W-:Y:S02]  /*240b0*/  @!P5 IADD3.X R47, R27, R21, R4, P2, P3 ;  /* 0x000000151b2fd210 */ /* 0x000fe400017e6404 */
        /* <DEDUP_REMOVED lines=19> */
[----:B------:R-:W-:Y:S02]  /*241f0*/  ISETP.LT.OR P3, PT, R26, 0x1a, !P0 ;  /* 0x0000001a1a00780c */ /* 0x000fe40004761670 */
        /* <DEDUP_REMOVED lines=8> */
[----:B0-----:R-:W-:Y:S02]  /*24280*/  @!P3 IADD3 R30, P2, P6, R16, R20, R3 ;  /* 0x00000014101eb210 */ /* 0x001fe40007e5e003 */
[----:B------:R-:W-:-:S06]  /*24290*/  PRMT R20, RZ, 0x7610, R20 ;  /* 0x00007610ff147816 */ /* 0x000fcc0000000014 */
[----:B------:R-:W4:Y:S01]  /*242a0*/  @!P4 LDG.E.U8 R20, desc[UR22][R18.64+0x8] ;  /* 0x000008161214c981 */ /* 0x000f22000c1e1100 */
[----:B------:R-:W-:Y:S02]  /*242b0*/  @!P3 IADD3.X R31, R27, R21, R4, P2, P6 ;  /* 0x000000151b1fb210 */ /* 0x000fe400017ec404 */
[----:B------:R-:W-:Y:S02]  /*242c0*/  ISETP.LT.OR P2, PT, R26, 0x21, !P0 ;  /* 0x000000211a00780c */ /* 0x000fe40004741670 */
[----:B------:R-:W-:-:S04]  /*242d0*/  LOP3.LUT R28, R28, 0xffffbfff, RZ, 0xc0, !PT ;  /* 0xffffbfff1c1c7812 */ /* 0x000fc800078ec0ff */
[----:B------:R-:W-:Y:S02]  /*242e0*/  @P3 LOP3.LUT R28, R28, 0x4000, RZ, 0xfc, !PT ;  /* 0x000040001c1c3812 */ /* 0x000fe400078efcff */
        /* <DEDUP_REMOVED lines=8> */
[----:B------:R-:W-:Y:S02]  /*24370*/  ISETP.LT.OR P4, PT, R26, 0x22, !P0 ;  /* 0x000000221a00780c */ /* 0x000fe40004781670 */
[----:B0-----:R-:W-:-:S04]  /*24380*/  @!P2 IADD3 R44, P5, P6, R16, R20, R3 ;  /* 0x00000014102ca210 */ /* 0x001fc80007ebe003 */
[----:B------:R-:W-:-:S07]  /*24390*/  @!P2 IADD3.X R45, R27, R21, R4, P5, P6 ;  /* 0x000000151b2da210 */ /* 0x000fce0002fec404 */
[----:B------:R-:W1:Y:S02]  /*243a0*/  @!P4 LDC.64 R20, c[0x0][0x5c0] ;  /* 0x00017000ff14cb82 */ /* 0x000e640000000a00 */
[----:B-1----:R-:W-:Y:S02]  /*243b0*/  @!P4 IADD3 R40, P3, P6, R16, R20, R3 ;  /* 0x000000141028c210 */ /* 0x002fe40007e7e003 */
[----:B------:R-:W-:-:S06]  /*243c0*/  PRMT R20, RZ, 0x7610, R20 ;  /* 0x00007610ff147816 */ /* 0x000fcc0000000014 */
[----:B------:R-:W4:Y:S01]  /*243d0*/  @!P1 LDG.E.U8 R20, desc[UR22][R18.64+0x9] ;  /* 0x0000091612149981 */ /* 0x000f22000c1e1100 */
[----:B------:R-:W-:-:S04]  /*243e0*/  LOP3.LUT R28, R28, 0xfffeffff, RZ, 0xc0, !PT ;  /* 0xfffeffff1c1c7812 */ /* 0x000fc800078ec0ff */
[----:B------:R-:W-:Y:S02]  /*243f0*/  @P2 LOP3.LUT R28, R28, 0x10000, RZ, 0xfc, !PT ;  /* 0x000100001c1c2812 */ /* 0x000fe400078efcff */
[----:B------:R-:W-:Y:S02]  /*24400*/  ISETP.LT.OR P2, PT, R26, 0x29, !P0 ;  /* 0x000000291a00780c */ /* 0x000fe40004741670 */
[----:B------:R-:W-:Y:S02]  /*24410*/  @!P4 IADD3.X R41, R27, R21, R4, P3, P6 ;  /* 0x000000151b29c210 */ /* 0x000fe40001fec404 */
[----:B------:R-:W-:Y:S02]  /*24420*/  ISETP.GE.AND P3, PT, R15, 0x1, PT ;  /* 0x000000010f00780c */ /* 0x000fe40003f66270 */
[----:B----4-:R-:W-:-:S04]  /*24430*/  LOP3.LUT R20, R20, 0xff, RZ, 0xc0, !PT ;  /* 0x000000ff14147812 */ /* 0x010fc800078ec0ff */
[----:B------:R-:W-:-:S05]  /*24440*/  F2FP.F16.E4M3.UNPACK_B R20, R20 ;  /* 0x00000014ff14723e */ /* 0x000fca00020006ff */
[----:B------:R-:W-:-:S05]  /*24450*/  HADD2.F32 R20, -RZ, R20.H0_H0 ;  /* 0x20000014ff147230 */ /* 0x000fca0000004100 */
[----:B------:R-:W-:-:S04]  /*24460*/  FMUL R20, R20, UR24 ;  /* 0x0000001814147c20 */ /* 0x000fc80008400000 */
[----:B------:R-:W-:Y:S02]  /*24470*/  FFMA R217, R217, UR21, R20 ;  /* 0x00000015d9d97c23 */ /* 0x000fe40008000014 */
[----:B------:R-:W0:Y:S03]  /*24480*/  @!P2 LDC.64 R20, c[0x0][0x5c0] ;  /* 0x00017000ff14ab82 */ /* 0x000e260000000a00 */
[----:B------:R-:W-:-:S05]  /*24490*/  F2FP.SATFINITE.E4M3.F32.PACK_AB_MERGE_C R217, RZ, R217, RZ ;  /* 0x000000d9ffd9723e */ /* 0x000fca00048070ff */
[----:B------:R-:W-:Y:S01]  /*244a0*/  @!P1 STG.E.U8 desc[UR22][R42.64+0x9], R217 ;  /* 0x000009d92a009986 */ /* 0x000fe2000c101116 */
[----:B0-----:R-:W-:-:S04]  /*244b0*/  @!P2 IADD3 R48, P1, P6, R16, R20, R3 ;  /* 0x000000141030a210 */ /* 0x001fc80007e3e003 */
[----:B------:R-:W-:Y:S02]  /*244c0*/  @!P2 IADD3.X R49, R27, R21, R4, P1, P6 ;  /* 0x000000151b31a210 */ /* 0x000fe40000fec404 */
[----:B------:R-:W-:Y:S02]  /*244d0*/  ISETP.LT.OR P1, PT, R26, 0x11, !P3 ;  /* 0x000000111a00780c */ /* 0x000fe40005f21670 */
[----:B------:R-:W-:-:S11]  /*244e0*/  PRMT R20, RZ, 0x7610, R20 ;  /* 0x00007610ff147816 */ /* 0x000fd60000000014 */
[----:B------:R-:W4:Y:S01]  /*244f0*/  @!P1 LDG.E.U8 R20, desc[UR22][R24.64+0x10] ;  /* 0x0000101618149981 */ /* 0x000f22000c1e1100 */
[----:B------:R-:W-:Y:S02]  /*24500*/  PRMT R22, RZ, 0x7610, R22 ;  /* 0x00007610ff167816 */ /* 0x000fe40000000016 */
        /* <DEDUP_REMOVED lines=10> */
[----:B------:R-:W-:-:S13]  /*245b0*/  ISETP.LT.OR P1, PT, R26, 0x12, !P3 ;  /* 0x000000121a00780c */ /* 0x000fda0005f21670 */
[----:B------:R-:W4:Y:S01]  /*245c0*/  @!P1 LDG.E.U8 R22, desc[UR22][R24.64+0x11] ;  /* 0x0000111618169981 */ /* 0x000f22000c1e1100 */
[----:B0-----:R-:W0:Y:S02]  /*245d0*/  @!P1 LDC.64 R20, c[0x0][0x5c0] ;  /* 0x00017000ff149b82 */ /* 0x001e240000000a00 */
        /* <DEDUP_REMOVED lines=9> */
[----:B------:R0:W-:Y:S01]  /*24670*/  @!P1 STG.E.U8 desc[UR22][R20.64+0x11], R219 ;  /* 0x000011db14009986 */ /* 0x0001e2000c101116 */
[----:B------:R-:W-:-:S13]  /*24680*/  ISETP.LT.OR P1, PT, R26, 0x2a, !P0 ;  /* 0x0000002a1a00780c */ /* 0x000fda0004721670 */
        /* <DEDUP_REMOVED lines=20> */
[----:B-1----:R-:W-:-:S04]  /*247d0*/  @!P5 IADD3 R38, P4, P6, R16, R20, R3 ;  /* 0x000000141026d210 */ /* 0x002fc80007e9e003 */
[----:B------:R-:W-:Y:S02]  /*247e0*/  @!P5 IADD3.X R39, R27, R21, R4, P4, P6 ;  /* 0x000000151b27d210 */ /* 0x000fe400027ec404 */
[----:B------:R-:W-:Y:S02]  /*247f0*/  LOP3.LUT P5, RZ, R28, 0x8000, RZ, 0xc0, !PT ;  /* 0x000080001cff7812 */ /* 0x000fe400078ac0ff */
[----:B------:R-:W-:-:S11]  /*24800*/  PRMT R20, RZ, 0x7610, R20 ;  /* 0x00007610ff147816 */ /* 0x000fd60000000014 */
        /* <DEDUP_REMOVED lines=28> */
[----:B0-----:R-:W0:Y:S01]  /*249d0*/  @!P5 LDC.64 R20, c[0x0][0x5c0] ;  /* 0x00017000ff14db82 */ /* 0x001e220000000a00 */
[----:B------:R-:W-:Y:S02]  /*249e0*/  ISETP.LT.OR P3, PT, R26, 0x3a, !P0 ;  /* 0x0000003a1a00780c */ /* 0x000fe40004761670 */
        /* <DEDUP_REMOVED lines=27> */
[----:B------:R-:W1:Y:S01]  /*24ba0*/  @!P4 LDC.64 R20, c[0x0][0x5c0] ;  /* 0x00017000ff14cb82 */ /* 0x000e620000000a00 */
[----:B------:R-:W-:Y:S02]  /*24bb0*/  LOP3.LUT P3, RZ, R28, 0x4000, RZ, 0xc0, !PT ;  /* 0x000040001cff7812 */ /* 0x000fe4000786c0ff */
[----:B-1----:R-:W-:Y:S02]  /*24bc0*/  @!P4 IADD3 R46, P5, P6, R16, R20, R3 ;  /* 0x00000014102ec210 */ /* 0x002fe40007ebe003 */
[----:B------:R-:W-:-:S09]  /*24bd0*/  PRMT R20, RZ, 0x7610, R20 ;  /* 0x00007610ff147816 */ /* 0x000fd20000000014 */
[----:B------:R-:W4:Y:S01]  /*24be0*/  @!P3 LDG.E.U8 R20, desc[UR22][R18.64+0x19] ;  /* 0x000019161214b981 */ /* 0x000f22000c1e1100 */
[----:B------:R-:W-:Y:S02]  /*24bf0*/  @!P4 IADD3.X R47, R27, R21, R4, P5, P6 ;  /* 0x000000151b2fc210 */ /* 0x000fe40002fec404 */
[----:B------:R-:W-:Y:S02]  /*24c00*/  ISETP.LT.OR P4, PT, R26, 0x49, !P0 ;  /* 0x000000491a00780c */ /* 0x000fe40004781670 */
        /* <DEDUP_REMOVED lines=31> */
[----:B------:R-:W-:Y:S02]  /*24e00*/  LOP3.LUT P2, RZ, R28, 0x10000, RZ, 0xc0, !PT ;  /* 0x000100001cff7812 */ /* 0x000fe4000784c0ff */
        /* <DEDUP_REMOVED lines=18> */
[----:B------:R-:W0:Y:S02]  /*24f30*/  @!P4 LDC.64 R20, c[0x0][0x5c0] ;  /* 0x00017000ff14cb82 */ /* 0x000e240000000a00 */
[----:B0-----:R-:W-:-:S04]  /*24f40*/  @!P4 IADD3 R54, P3, P5, R16, R20, R3 ;  /* 0x000000141036c210 */ /* 0x001fc80007d7e003 */
[----:B------:R-:W-:Y:S02]  /*24f50*/  @!P4 IADD3.X R55, R27, R21, R4, P3, P5 ;  /* 0x000000151b37c210 */ /* 0x000fe40001fea404 */
[----:B------:R-:W-:-:S13]  /*24f60*/  ISETP.LT.OR P3, PT, R26, 0x52, !P0 ;  /* 0x000000521a00780c */ /* 0x000fda0004761670 */
[----:B------:R-:W0:Y:S01]  /*24f70*/  @!P3 LDC.64 R20, c[0x0][0x5c0] ;  /* 0x00017000ff14bb82 */ /* 0x000e220000000a00 */
[----:B------:R-:W-:Y:S02]  /*24f80*/  LOP3.LUT P4, RZ, R28, 0x2000, RZ, 0xc0, !PT ;  /* 0x000020001cff7812 */ /* 0x000fe4000788c0ff */
[----:B------:R-:W-:-:S05]  /*24f90*/  F2FP.SATFINITE.E4M3.F32.PACK_AB_MERGE_C R228, RZ, R228, RZ ;  /* 0x000000e4ffe4723e */ /* 0x000fca00048070ff */
[----:B------:R0:W-:Y:S02]  /*24fa0*/  @!P2 STG.E.U8 desc[UR22][R44.64+0x20], R228 ;  /* 0x000020e42c00a986 */ /* 0x0001e4000c101116 */
[----:B0-----:R-:W-:Y:S02]  /*24fb0*/  @!P3 IADD3 R44, P2, P5, R16, R20, R3 ;  /* 0x00000014102cb210 */ /* 0x001fe40007d5e003 */
[----:B------:R-:W-:-:S06]  /*24fc0*/  PRMT R20, RZ, 0x7610, R20 ;  /* 0x00007610ff147816 */ /* 0x000fcc0000000014 */
[----:B------:R-:W4:Y:S01]  /*24fd0*/  @!P4 LDG.E.U8 R20, desc[UR22][R18.64+0x21] ;  /* 0x000021161214c981 */ /* 0x000f22000c1e1100 */
[----:B------:R-:W-:Y:S02]  /*24fe0*/  @!P3 IADD3.X R45, R27, R21, R4, P2, P5 ;  /* 0x000000151b2db210 */ /* 0x000fe400017ea404 */
[----:B----4-:R-:W-:-:S04]  /*24ff0*/  LOP3.LUT R20, R20, 0xff, RZ, 0xc0, !PT ;  /* 0x000000ff14147812 */ /* 0x010fc800078ec0ff */
[----:B------:R-:W-:-:S05]  /*25000*/  F2FP.F16.E4M3.UNPACK_B R20, R20 ;  /* 0x00000014ff14723e */ /* 0x000fca00020006ff */
[----:B------:R-:W-:-:S05]  /*25010*/  HADD2.F32 R20, -RZ, R20.H0_H0 ;  /* 0x20000014ff147230 */ /* 0x000fca0000004100 */
[----:B------:R-:W-:-:S04]  /*25020*/  FMUL R20, R20, UR24 ;  /* 0x0000001814147c20 */ /* 0x000fc80008400000 */
[----:B------:R-:W-:-:S05]  /*25030*/  FFMA R229, R229, UR21, R20 ;  /* 0x00000015e5e57c23 */ /* 0x000fca0008000014 */
[----:B------:R-:W-:-:S05]  /*25040*/  F2FP.SATFINITE.E4M3.F32.PACK_AB_MERGE_C R229, RZ, R229, RZ ;  /* 0x000000e5ffe5723e */ /* 0x000fca00048070ff */
[----:B------:R-:W-:Y:S01]  /*25050*/  @!P4 STG.E.U8 desc[UR22][R40.64+0x21], R229 ;  /* 0x000021e52800c986 */ /* 0x000fe2000c101116 */
[----:B------:R-:W-:-:S13]  /*25060*/  ISETP.LT.OR P4, PT, R26, 0x59, !P0 ;  /* 0x000000591a00780c */ /* 0x000fda0004781670 */
[----:B------:R-:W0:Y:S02]  /*25070*/  @!P4 LDC.64 R20, c[0x0][0x5c0] ;  /* 0x00017000ff14cb82 */ /* 0x000e240000000a00 */
        /* <DEDUP_REMOVED lines=21> */
[----:B------:R-:W-:-:S04]  /*251d0*/  LOP3.LUT R28, R28, 0xfffff7ff, RZ, 0xc0, !PT ;  /* 0xfffff7ff1c1c7812 */ /* 0x000fc800078ec0ff */
[----:B------:R-:W-:Y:S02]  /*251e0*/  @P3 LOP3.LUT R28, R28, 0x800, RZ, 0xfc, !PT ;  /* 0x000008001c1c3812 */ /* 0x000fe400078efcff */
        /* <DEDUP_REMOVED lines=13> */
[----:B------:R-:W-:-:S04]  /*252c0*/  LOP3.LUT R28, R28, 0xffffefff, RZ, 0xc0, !PT ;  /* 0xffffefff1c1c7812 */ /* 0x000fc800078ec0ff */
[----:B------:R-:W-:Y:S02]  /*252d0*/  @P4 LOP3.LUT R28, R28, 0x1000, RZ, 0xfc, !PT ;  /* 0x000010001c1c4812 */ /* 0x000fe400078efcff */
[----:B------:R-:W-:Y:S02]  /*252e0*/  ISETP.LT.OR P4, PT, R26, 0x61, !P0 ;  /* 0x000000611a00780c */ /* 0x000fe40004781670 */
[----:B------:R-:W-:Y:S02]  /*252f0*/  @!P2 IADD3.X R41, R27, R21, R4, P5, P6 ;  /* 0x000000151b29a210 */ /* 0x000fe40002fec404 */
        /* <DEDUP_REMOVED lines=15> */
[----:B------:R-:W-:-:S04]  /*253f0*/  @P4 LOP3.LUT R0, R0, 0x800, RZ, 0xfc, !PT ;  /* 0x0000080000004812 */ /* 0x000fc800078efcff */
[----:B------:R-:W-:Y:S02]  /*25400*/  LOP3.LUT R0, R0, 0xfffffff7, RZ, 0xc0, !PT ;  /* 0xfffffff700007812 */ /* 0x000fe400078ec0ff */
[----:B------:R-:W-:Y:S02]  /*25410*/  @!P3 IADD3.X R49, R27, R21, R4, P5, P6 ;  /* 0x000000151b31b210 */ /* 0x000fe40002fec404 */
[----:B------:R-:W-:Y:S02]  /*25420*/  @P3 LOP3.LUT R0, R0, 0x8, RZ, 0xfc, !PT ;  /* 0x0000000800003812 */ /* 0x000fe400078efcff */
        /* <DEDUP_REMOVED lines=46> */
[----:B------:R-:W-:Y:S02]  /*25710*/  LOP3.LUT R0, R0, 0xffffefff, RZ, 0xc0, !PT ;  /* 0xffffefff00007812 */ /* 0x000fe400078ec0ff */
[----:B------:R-:W-:Y:S02]  /*25720*/  @!P4 IADD3.X R37, R27, R21, R4, P1, P5 ;  /* 0x000000151b25c210 */ /* 0x000fe40000fea404 */
[----:B------:R-:W-:Y:S02]  /*25730*/  @P4 LOP3.LUT R0, R0, 0x1000, RZ, 0xfc, !PT ;  /* 0x0000100000004812 */ /* 0x000fe400078efcff */
[----:B------:R-:W-:Y:S02]  /*25740*/  ISETP.LT.OR P4, PT, R26, 0x71, !P0 ;  /* 0x000000711a00780c */ /* 0x000fe40004781670 */
[----:B------:R-:W-:-:S11]  /*25750*/  LOP3.LUT R0, R0, 0xffffbfff, RZ, 0xc0, !PT ;  /* 0xffffbfff00007812 */ /* 0x000fd600078ec0ff */
[----:B------:R-:W-:Y:S02]  /*25760*/  @P4 LOP3.LUT R0, R0, 0x4000, RZ, 0xfc, !PT ;  /* 0x0000400000004812 */ /* 0x000fe400078efcff */
        /* <DEDUP_REMOVED lines=10> */
[----:B------:R-:W-:-:S05]  /*25810*/  F2FP.SATFINITE.E4M3.F32.PACK_AB_MERGE_C R236, RZ, R236, RZ ;  /* 0x000000ecffec723e */ /* 0x000fca00048070ff */
[----:B------:R0:W-:Y:S01]  /*25820*/  @!P3 STG.E.U8 desc[UR22][R42.64+0x30], R236 ;  /* 0x000030ec2a00b986 */ /* 0x0001e2000c101116 */
[----:B------:R-:W-:Y:S02]  /*25830*/  ISETP.LT.OR P3, PT, R26, 0x32, !P0 ;  /* 0x000000321a00780c */ /* 0x000fe40004761670 */
[----:B0-----:R-:W-:Y:S02]  /*25840*/  @!P4 IADD3 R42, P1, P5, R16, R20, R3 ;  /* 0x00000014102ac210 */ /* 0x001fe40007d3e003 */
[----:B------:R-:W-:-:S09]  /*25850*/  PRMT R20, RZ, 0x7610, R20 ;  /* 0x00007610ff147816 */ /* 0x000fd20000000014 */
        /* <DEDUP_REMOVED lines=20> */
[----:B--2---:R-:W-:Y:S02]  /*259a0*/  FFMA R22, R66, UR21, R20 ;  /* 0x0000001542167c23 */ /* 0x004fe40008000014 */
[----:B------:R-:W0:Y:S01]  /*259b0*/  @!P1 LDC.64 R20, c[0x0][0x5c0] ;  /* 0x00017000ff149b82 */ /* 0x000e220000000a00 */
[----:B------:R-:W-:Y:S01]  /*259c0*/  LOP3.LUT R0, R0, 0xffffffef, RZ, 0xc0, !PT ;  /* 0xffffffef00007812 */ /* 0x000fe200078ec0ff */
[----:B------:R-:W2:Y:S01]  /*259d0*/  LDL.LU R66, [R1+0x608] ;  /* 0x0006080001427983 */ /* 0x000ea20000300800 */
[----:B------:R-:W-:Y:S02]  /*259e0*/  F2FP.SATFINITE.E4M3.F32.PACK_AB_MERGE_C R22, RZ, R22, RZ ;  /* 0x00000016ff16723e */ /* 0x000fe400048070ff */
[----:B0-----:R-:W-:Y:S01]  /*259f0*/  @!P1 IADD3 R20, P5, R16, R20, RZ ;  /* 0x0000001410149210 */ /* 0x001fe20007fbe0ff */
[----:B------:R-:W4:Y:S04]  /*25a00*/  LDL.LU R71, [R1+0x60c] ;  /* 0x00060c0001477983 */ /* 0x000f280000300800 */
[----:B------:R-:W-:Y:S01]  /*25a10*/  @!P1 IMAD.X R21, R27, 0x1, R21, P5 ;  /* 0x000000011b159824 */ /* 0x000fe200028e0615 */
[----:B------:R-:W-:Y:S01]  /*25a20*/  @P4 LOP3.LUT R0, R0, 0x10, RZ, 0xfc, !PT ;  /* 0x0000001000004812 */ /* 0x000fe200078efcff */
[----:B------:R-:W4:Y:S04]  /*25a30*/  LDL.LU R70, [R1+0x610] ;  /* 0x0006100001467983 */ /* 0x000f280000300800 */
[----:B------:R0:W-:Y:S01]  /*25a40*/  @!P1 STG.E.U8 desc[UR22][R20.64+0x38], R22 ;  /* 0x0000381614009986 */ /* 0x0001e2000c101116 */
[----:B------:R-:W-:-:S02]  /*25a50*/  ISETP.LT.OR P1, PT, R26, 0x3a, !P6 ;  /* 0x0000003a1a00780c */ /* 0x000fc40007721670 */
[----:B0-----:R-:W-:-:S11]  /*25a60*/  PRMT R22, RZ, 0x7610, R22 ;  /* 0x00007610ff167816 */ /* 0x001fd60000000016 */
[----:B------:R-:W0:Y:S01]  /*25a70*/  @!P1 LDC.64 R20, c[0x0][0x5c0] ;  /* 0x00017000ff149b82 */ /* 0x000e220000000a00 */
[----:B------:R-:W3:Y:S01]  /*25a80*/  @!P1 LDG.E.U8 R22, desc[UR22][R24.64+0x39] ;  /* 0x0000391618169981 */ /* 0x000ee2000c1e1100 */
[----:B------:R-:W-:Y:S02]  /*25a90*/  ISETP.LT.OR P4, PT, R26, 0x7a, !P0 ;  /* 0x0000007a1a00780c */ /* 0x000fe40004781670 */
[----:B0-----:R-:W-:-:S05]  /*25aa0*/  @!P1 IADD3 R20, P5, R16, R20, RZ ;  /* 0x0000001410149210 */ /* 0x001fca0007fbe0ff */
[----:B------:R-:W-:Y:S01]  /*25ab0*/  @!P1 IMAD.X R21, R27, 0x1, R21, P5 ;  /* 0x000000011b159824 */ /* 0x000fe200028e0615 */
[----:B------:R-:W-:-:S04]  /*25ac0*/  LOP3.LUT R0, R0, 0xffff7fff, RZ, 0xc0, !PT ;  /* 0xffff7fff00007812 */ /* 0x000fc800078ec0ff */
[----:B------:R-:W-:Y:S02]  /*25ad0*/  @P3 LOP3.LUT R0, R0, 0x8000, RZ, 0xfc, !PT ;  /* 0x0000800000003812 */ /* 0x000fe400078efcff */
[----:B------:R-:W-:Y:S02]  /*25ae0*/  ISETP.LT.OR P3, PT, R26, 0x39, !P0 ;  /* 0x000000391a00780c */ /* 0x000fe40004761670 */
[----:B---3--:R-:W-:-:S04]  /*25af0*/  LOP3.LUT R22, R22, 0xff, RZ, 0xc0, !PT ;  /* 0x000000ff16167812 */ /* 0x008fc800078ec0ff */
        /* <DEDUP_REMOVED lines=9> */
[----:B------:R-:W3:Y:S01]  /*25b90*/  @!P3 LDG.E.U8 R20, desc[UR22][R18.64+0x38] ;  /* 0x000038161214b981 */ /* 0x000ee2000c1e1100 */
[----:B------:R-:W-:Y:S02]  /*25ba0*/  LOP3.LUT R0, R0, 0xfffffffd, RZ, 0xc0, !PT ;  /* 0xfffffffd00007812 */ /* 0x000fe400078ec0ff */
[----:B------:R-:W-:Y:S02]  /*25bb0*/  @!P4 IADD3.X R39, R27, R21, R4, P1, P5 ;  /* 0x000000151b27c210 */ /* 0x000fe40000fea404 */
[----:B------:R-:W-:Y:S02]  /*25bc0*/  @P4 LOP3.LUT R0, R0, 0x2, RZ, 0xfc, !PT ;  /* 0x0000000200004812 */ /* 0x000fe400078efcff */
[----:B------:R-:W-:Y:S02]  /*25bd0*/  ISETP.LT.OR P4, PT, R26, 0x81, !P0 ;  /* 0x000000811a00780c */ /* 0x000fe40004781670 */
[----:B------:R-:W-:-:S11]  /*25be0*/  LOP3.LUT R0, R0, 0xfffeffff, RZ, 0xc0, !PT ;  /* 0xfffeffff00007812 */ /* 0x000fd600078ec0ff */
[----:B------:R-:W-:Y:S02]  /*25bf0*/  @P4 LOP3.LUT R0, R0, 0x10000, RZ, 0xfc, !PT ;  /* 0x0001000000004812 */ /* 0x000fe400078efcff */
[----:B---3--:R-:W-:-:S04]  /*25c00*/  LOP3.LUT R20, R20, 0xff, RZ, 0xc0, !PT ;  /* 0x000000ff14147812 */ /* 0x008fc800078ec0ff */
[----:B------:R-:W-:-:S05]  /*25c10*/  F2FP.F16.E4M3.UNPACK_B R20, R20 ;  /* 0x00000014ff14723e */ /* 0x000fca00020006ff */
[----:B------:R-:W-:-:S05]  /*25c20*/  HADD2.F32 R20, -RZ, R20.H0_H0 ;  /* 0x20000014ff147230 */ /* 0x000fca0000004100 */
[----:B------:R-:W-:-:S04]  /*25c30*/  FMUL R20, R20, UR24 ;  /* 0x0000001814147c20 */ /* 0x000fc80008400000 */
[----:B--2---:R-:W-:Y:S02]  /*25c40*/  FFMA R22, R66, UR21, R20 ;  /* 0x0000001542167c23 */ /* 0x004fe40008000014 */
        /* <DEDUP_REMOVED lines=10> */
[----:B------:R-:W2:Y:S01]  /*25cf0*/  @!P3 LDG.E.U8 R20, desc[UR22][R18.64+0x39] ;  /* 0x000039161214b981 */ /* 0x000ea2000c1e1100 */
[----:B------:R-:W-:Y:S02]  /*25d00*/  @!P4 IADD3.X R53, R27, R21, R4, P1, P5 ;  /* 0x000000151b35c210 */ /* 0x000fe40000fea404 */
[----:B--2---:R-:W-:-:S04]  /*25d10*/  LOP3.LUT R20, R20, 0xff, RZ, 0xc0, !PT ;  /* 0x000000ff14147812 */ /* 0x004fc800078ec0ff */
[----:B------:R-:W-:-:S05]  /*25d20*/  F2FP.F16.E4M3.UNPACK_B R20, R20 ;  /* 0x00000014ff14723e */ /* 0x000fca00020006ff */
[----:B------:R-:W-:-:S05]  /*25d30*/  HADD2.F32 R20, -RZ, R20.H0_H0 ;  /* 0x20000014ff147230 */ /* 0x000fca0000004100 */
[----:B------:R-:W-:-:S04]  /*25d40*/  FMUL R20, R20, UR24 ;  /* 0x0000001814147c20 */ /* 0x000fc80008400000 */
[----:B----4-:R-:W-:Y:S02]  /*25d50*/  FFMA R20, R71, UR21, R20 ;  /* 0x0000001547147c23 */ /* 0x010fe40008000014 */
[----:B------:R-:W2:Y:S03]  /*25d60*/  LDL.LU R71, [R1+0x614] ;  /* 0x0006140001477983 */ /* 0x000ea60000300800 */
[----:B------:R-:W-:-:S05]  /*25d70*/  F2FP.SATFINITE.E4M3.F32.PACK_AB_MERGE_C R20, RZ, R20, RZ ;  /* 0x00000014ff14723e */ /* 0x000fca00048070ff */
[----:B------:R0:W-:Y:S01]  /*25d80*/  @!P3 STG.E.U8 desc[UR22][R34.64+0x39], R20 ;  /* 0x000039142200b986 */ /* 0x0001e2000c101116 */
[----:B------:R-:W-:-:S13]  /*25d90*/  ISETP.LT.OR P3, PT, R26, 0x89, !P0 ;  /* 0x000000891a00780c */ /* 0x000fda0004761670 */
[----:B0-----:R-:W0:Y:S02]  /*25da0*/  @!P3 LDC.64 R20, c[0x0][0x5c0] ;  /* 0x00017000ff14bb82 */ /* 0x001e240000000a00 */
[----:B0-----:R-:W-:-:S04]  /*25db0*/  @!P3 IADD3 R72, P1, P5, R16, R20, R3 ;  /* 0x000000141048b210 */ /* 0x001fc80007d3e003 */
[----:B------:R-:W-:Y:S02]  /*25dc0*/  @!P3 IADD3.X R73, R27, R21, R4, P1, P5 ;  /* 0x000000151b49b210 */ /* 0x000fe40000fea404 */
[----:B------:R-:W-:Y:S02]  /*25dd0*/  ISETP.LT.OR P1, PT, R26, 0x41, !P6 ;  /* 0x000000411a00780c */ /* 0x000fe40007721670 */
[----:B------:R-:W-:-:S11]  /*25de0*/  PRMT R20, RZ, 0x7610, R20 ;  /* 0x00007610ff147816 */ /* 0x000fd60000000014 */
[----:B------:R-:W3:Y:S02]  /*25df0*/  @!P1 LDG.E.U8 R20, desc[UR22][R24.64+0x40] ;  /* 0x0000401618149981 */ /* 0x000ee4000c1e1100 */
[----:B---3--:R-:W-:-:S04]  /*25e00*/  LOP3.LUT R20, R20, 0xff, RZ, 0xc0, !PT ;  /* 0x000000ff14147812 */ /* 0x008fc800078ec0ff */
[----:B------:R-:W-:-:S05]  /*25e10*/  F2FP.F16.E4M3.UNPACK_B R20, R20 ;  /* 0x00000014ff14723e */ /* 0x000fca00020006ff */
[----:B------:R-:W-:-:S05]  /*25e20*/  HADD2.F32 R20, -RZ, R20.H0_H0 ;  /* 0x20000014ff147230 */ /* 0x000fca0000004100 */
[----:B------:R-:W-:-:S04]  /*25e30*/  FMUL R20, R20, UR24 ;  /* 0x0000001814147c20 */ /* 0x000fc80008400000 */
[----:B------:R-:W-:Y:S02]  /*25e40*/  FFMA R22, R70, UR21, R20 ;  /* 0x0000001546167c23 */ /* 0x000fe40008000014 */
[----:B------:R-:W0:Y:S01]  /*25e50*/  @!P1 LDC.64 R20, c[0x0][0x5c0] ;  /* 0x00017000ff149b82 */ /* 0x000e220000000a00 */
[----:B------:R-:W-:Y:S01]  /*25e60*/  LOP3.LUT R0, R0, 0xffffffdf, RZ, 0xc0, !PT ;  /* 0xffffffdf00007812 */ /* 0x000fe200078ec0ff */
[----:B------:R-:W3:Y:S01]  /*25e70*/  LDL.LU R70, [R1+0x618] ;  /* 0x0006180001467983 */ /* 0x000ee20000300800 */
        /* <DEDUP_REMOVED lines=8> */
[----:B------:R-:W-:Y:S01]  /*25f00*/  ISETP.LT.OR P4, PT, R26, 0x8a, !P0 ;  /* 0x0000008a1a00780c */ /* 0x000fe20004781670 */
[----:B------:R-:W4:Y:S01]  /*25f10*/  LDL.LU R77, [R1+0x624] ;  /* 0x00062400014d7983 */ /* 0x000f220000300800 */
[----:B0-----:R-:W-:-:S09]  /*25f20*/  PRMT R22, RZ, 0x7610, R22 ;  /* 0x00007610ff167816 */ /* 0x001fd20000000016 */
[----:B------:R-:W0:Y:S01]  /*25f30*/  @!P1 LDC.64 R20, c[0x0][0x5c0] ;  /* 0x00017000ff149b82 */ /* 0x000e220000000a00 */
[----:B------:R-:W2:Y:S01]  /*25f40*/  @!P1 LDG.E.U8 R22, desc[UR22][R24.64+0x41] ;  /* 0x0000411618169981 */ /* 0x000ea2000c1e1100 */
[----:B0-----:R-:W-:-:S05]  /*25f50*/  @!P1 IADD3 R20, P5, R16, R20, RZ ;  /* 0x0000001410149210 */ /* 0x001fca0007fbe0ff */
[----:B------:R-:W-:Y:S01]  /*25f60*/  @!P1 IMAD.X R21, R27, 0x1, R21, P5 ;  /* 0x000000011b159824 */ /* 0x000fe200028e0615 */
[----:B------:R-:W-:-:S04]  /*25f70*/  LOP3.LUT R0, R0, 0xfffdffff, RZ, 0xc0, !PT ;  /* 0xfffdffff00007812 */ /* 0x000fc800078ec0ff */
[----:B------:R-:W-:Y:S02]  /*25f80*/  @P3 LOP3.LUT R0, R0, 0x20000, RZ, 0xfc, !PT ;  /* 0x0002000000003812 */ /* 0x000fe400078efcff */
[----:B------:R-:W-:Y:S02]  /*25f90*/  ISETP.LT.OR P3, PT, R26, 0x41, !P0 ;  /* 0x000000411a00780c */ /* 0x000fe40004761670 */
[----:B--2---:R-:W-:-:S04]  /*25fa0*/  LOP3.LUT R22, R22, 0xff, RZ, 0xc0, !PT ;  /* 0x000000ff16167812 */ /* 0x004fc800078ec0ff */
        /* <DEDUP_REMOVED lines=9> */
[----:B------:R-:W2:Y:S01]  /*26040*/  @!P3 LDG.E.U8 R20, desc[UR22][R18.64+0x40] ;  /* 0x000040161214b981 */ /* 0x000ea2000c1e1100 */
[----:B------:R-:W-:Y:S02]  /*26050*/  LOP3.LUT R0, R0, 0xfffffffe, RZ, 0xc0, !PT ;  /* 0xfffffffe00007812 */ /* 0x000fe400078ec0ff */
[----:B------:R-:W-:Y:S02]  /*26060*/  @!P4 IADD3.X R35, R27, R21, R4, P1, P5 ;  /* 0x000000151b23c210 */ /* 0x000fe40000fea404 */
[----:B------:R-:W-:Y:S02]  /*26070*/  @P4 LOP3.LUT R0, R0, 0x1, RZ, 0xfc, !PT ;  /* 0x0000000100004812 */ /* 0x000fe400078efcff */
[----:B------:R-:W-:Y:S02]  /*26080*/  ISETP.LT.OR P4, PT, R26, 0x91, !P0 ;  /* 0x000000911a00780c */ /* 0x000fe40004781670 */
[----:B------:R-:W-:-:S11]  /*26090*/  LOP3.LUT R0, R0, 0xfffbffff, RZ, 0xc0, !PT ;  /* 0xfffbffff00007812 */ /* 0x000fd600078ec0ff */
[----:B------:R-:W-:Y:S02]  /*260a0*/  @P4 LOP3.LUT R0, R0, 0x40000, RZ, 0xfc, !PT ;  /* 0x0004000000004812 */ /* 0x000fe400078efcff */
[----:B--2---:R-:W-:-:S04]  /*260b0*/  LOP3.LUT R20, R20, 0xff, RZ, 0xc0, !PT ;  /* 0x000000ff14147812 */ /* 0x004fc800078ec0ff */
[----:B------:R-:W-:-:S05]  /*260c0*/  F2FP.F16.E4M3.UNPACK_B R20, R20 ;  /* 0x00000014ff14723e */ /* 0x000fca00020006ff */
[----:B------:R-:W-:-:S05]  /*260d0*/  HADD2.F32 R20, -RZ, R20.H0_H0 ;  /* 0x20000014ff147230 */ /* 0x000fca0000004100 */
[----:B------:R-:W-:-:S04]  /*260e0*/  FMUL R20, R20, UR24 ;  /* 0x0000001814147c20 */ /* 0x000fc80008400000 */
[----:B---3--:R-:W-:Y:S02]  /*260f0*/  FFMA R22, R70, UR21, R20 ;  /* 0x0000001546167c23 */ /* 0x008fe40008000014 */
        /* <DEDUP_REMOVED lines=16> */
[----:B----4-:R-:W-:-:S05]  /*26200*/  FFMA R20, R74, UR21, R20 ;  /* 0x000000154a147c23 */ /* 0x010fca0008000014 */
        /* <DEDUP_REMOVED lines=8> */
[----:B------:R-:W2:Y:S02]  /*26290*/  @!P1 LDG.E.U8 R20, desc[UR22][R24.64+0x48] ;  /* 0x0000481618149981 */ /* 0x000ea4000c1e1100 */
[----:B--2---:R-:W-:-:S04]  /*262a0*/  LOP3.LUT R20, R20, 0xff, RZ, 0xc0, !PT ;  /* 0x000000ff14147812 */ /* 0x004fc800078ec0ff */
[----:B------:R-:W-:-:S05]  /*262b0*/  F2FP.F16.E4M3.UNPACK_B R20, R20 ;  /* 0x00000014ff14723e */ /* 0x000fca00020006ff */
[----:B------:R-:W-:-:S05]  /*262c0*/  HADD2.F32 R20, -RZ, R20.H0_H0 ;  /* 0x20000014ff147230 */ /* 0x000fca0000004100 */
[----:B------:R-:W-:-:S04]  /*262d0*/  FMUL R20, R20, UR24 ;  /* 0x0000001814147c20 */ /* 0x000fc80008400000 */
[----:B------:R-:W-:Y:S02]  /*262e0*/  FFMA R22, R76, UR21, R20 ;  /* 0x000000154c167c23 */ /* 0x000fe40008000014 */
[----:B------:R-:W0:Y:S01]  /*262f0*/  @!P1 LDC.64 R20, c[0x0][0x5c0] ;  /* 0x00017000ff149b82 */ /* 0x000e220000000a00 */
[----:B------:R-:W-:Y:S01]  /*26300*/  LOP3.LUT R0, R0, 0xffffffbf, RZ, 0xc0, !PT ;  /* 0xffffffbf00007812 */ /* 0x000fe200078ec0ff */
[----:B------:R-:W2:Y:S01]  /*26310*/  LDL.LU R76, [R1+0x628] ;  /* 0x00062800014c7983 */ /* 0x000ea20000300800 */
[----:B------:R-:W-:Y:S02]  /*26320*/  F2FP.SATFINITE.E4M3.F32.PACK_AB_MERGE_C R22, RZ, R22, RZ ;  /* 0x00000016ff16723e */ /* 0x000fe400048070ff */
[----:B0-----:R-:W-:Y:S01]  /*26330*/  @!P1 IADD3 R20, P5, R16, R20, RZ ;  /* 0x0000001410149210 */ /* 0x001fe20007fbe0ff */
[----:B------:R-:W3:Y:S04]  /*26340*/  LDL.LU R78, [R1+0x62c] ;  /* 0x00062c00014e7983 */ /* 0x000ee80000300800 */
        /* <DEDUP_REMOVED lines=53> */
[----:B---3--:R-:W-:-:S05]  /*266a0*/  FFMA R20, R78, UR21, R20 ;  /* 0x000000154e147c23 */ /* 0x008fca0008000014 */
        /* <DEDUP_REMOVED lines=13> */
[----:B----4-:R-:W-:Y:S02]  /*26780*/  FFMA R22, R80, UR21, R20 ;  /* 0x0000001550167c23 */ /* 0x010fe40008000014 */
        /* <DEDUP_REMOVED lines=11> */
[----:B0-----:R-:W-:-:S11]  /*26840*/  PRMT R22, RZ, 0x7610, R22 ;  /* 0x00007610ff167816 */ /* 0x001fd60000000016 */
[----:B------:R-:W0:Y:S01]  /*26850*/  @!P1 LDC.64 R20, c[0x0][0x5c0] ;  /* 0x00017000ff149b82 */ /* 0x000e220000000a00 */
[----:B------:R-:W2:Y:S01]  /*26860*/  @!P1 LDG.E.U8 R22, desc[UR22][R24.64+0x51] ;  /* 0x0000511618169981 */ /* 0x000ea2000c1e1100 */
[----:B------:R-:W-:Y:S02]  /*26870*/  ISETP.LT.OR P4, PT, R26, 0xaa, !P0 ;  /* 0x000000aa1a00780c */ /* 0x000fe40004781670 */
        /* <DEDUP_REMOVED lines=21> */
[----:B------:R-:W-:-:S04]  /*269d0*/  @P4 LOP3.LUT R0, R0, 0x800000, RZ, 0xfc, !PT ;  /* 0x0080000000004812 */ /* 0x000fc800078efcff */
[----:B------:R-:W-:Y:S02]  /*269e0*/  LOP3.LUT R0, R0, 0xfffffbff, RZ, 0xc0, !PT ;  /* 0xfffffbff00007812 */ /* 0x000fe400078ec0ff */
[----:B--2---:R-:W-:-:S04]  /*269f0*/  LOP3.LUT R20, R20, 0xff, RZ, 0xc0, !PT ;  /* 0x000000ff14147812 */ /* 0x004fc800078ec0ff */
        /* <DEDUP_REMOVED lines=11> */
[----:B------:R-:W-:Y:S02]  /*26ab0*/  @P3 LOP3.LUT R0, R0, 0x400, RZ, 0xfc, !PT ;  /* 0x0000040000003812 */ /* 0x000fe400078efcff */
[----:B-1----:R-:W-:-:S04]  /*26ac0*/  @!P3 IADD3 R54, P1, P5, R16, R20, R3 ;  /* 0x000000141036b210 */ /* 0x002fc80007d3e003 */
[----:B------:R-:W-:Y:S02]  /*26ad0*/  @!P3 IADD3.X R55, R27, R21, R4, P1, P5 ;  /* 0x000000151b37b210 */ /* 0x000fe40000fea404 */
[----:B------:R-:W-:Y:S02]  /*26ae0*/  LOP3.LUT P3, RZ, R28, 0x800, RZ, 0xc0, !PT ;  /* 0x000008001cff7812 */ /* 0x000fe4000786c0ff */
[----:B------:R-:W-:-:S11]  /*26af0*/  PRMT R20, RZ, 0x7610, R20 ;  /* 0x00007610ff147816 */ /* 0x000fd60000000014 */
[----:B------:R-:W2:Y:S01]  /*26b00*/  @!P3 LDG.E.U8 R20, desc[UR22][R18.64+0x51] ;  /* 0x000051161214b981 */ /* 0x000ea2000c1e1100 */
[----:B------:R-:W-:Y:S02]  /*26b10*/  ISETP.LT.OR P5, PT, R26, 0xb9, !P0 ;  /* 0x000000b91a00780c */ /* 0x000fe400047a1670 */
[----:B--2---:R-:W-:-:S04]  /*26b20*/  LOP3.LUT R20, R20, 0xff, RZ, 0xc0, !PT ;  /* 0x000000ff14147812 */ /* 0x004fc800078ec0ff */
[----:B------:R-:W-:-:S05]  /*26b30*/  F2FP.F16.E4M3.UNPACK_B R20, R20 ;  /* 0x00000014ff14723e */ /* 0x000fca00020006ff */
[----:B------:R-:W-:-:S05]  /*26b40*/  HADD2.F32 R20, -RZ, R20.H0_H0 ;  /* 0x20000014ff147230 */ /* 0x000fca0000004100 */
[----:B------:R-:W-:-:S04]  /*26b50*/  FMUL R20, R20, UR24 ;  /* 0x0000001814147c20 */ /* 0x000fc80008400000 */
[----:B---3--:R-:W-:Y:S02]  /*26b60*/  FFMA R20, R83, UR21, R20 ;  /* 0x0000001553147c23 */ /* 0x008fe40008000014 */
[----:B------:R-:W2:Y:S03]  /*26b70*/  LDL.LU R83, [R1+0x644] ;  /* 0x0006440001537983 */ /* 0x000ea60000300800 */
[----:B------:R-:W-:-:S05]  /*26b80*/  F2FP.SATFINITE.E4M3.F32.PACK_AB_MERGE_C R20, RZ, R20, RZ ;  /* 0x00000014ff14723e */ /* 0x000fca00048070ff */
[----:B------:R0:W-:Y:S02]  /*26b90*/  @!P3 STG.E.U8 desc[UR22][R44.64+0x51], R20 ;  /* 0x000051142c00b986 */ /* 0x0001e4000c101116 */
        /* <DEDUP_REMOVED lines=10> */
[----:B----4-:R-:W-:Y:S02]  /*26c40*/  FFMA R22, R82, UR21, R20 ;  /* 0x0000001552167c23 */ /* 0x010fe40008000014 */
[----:B------:R-:W0:Y:S01]  /*26c50*/  @!P1 LDC.64 R20, c[0x0][0x5c0] ;  /* 0x00017000ff149b82 */ /* 0x000e220000000a00 */
[----:B------:R-:W-:Y:S01]  /*26c60*/  LOP3.LUT P4, RZ, R28, 0x1000, RZ, 0xc0, !PT ;  /* 0x000010001cff7812 */ /* 0x000fe2000788c0ff */
[----:B------:R-:W3:Y:S01]  /*26c70*/  LDL.LU R82, [R1+0x648] ;  /* 0x0006480001527983 */ /* 0x000ee20000300800 */
[----:B------:R-:W-:Y:S02]  /*26c80*/  F2FP.SATFINITE.E4M3.F32.PACK_AB_MERGE_C R22, RZ, R22, RZ ;  /* 0x00000016ff16723e */ /* 0x000fe400048070ff */
[----:B0-----:R-:W-:Y:S01]  /*26c90*/  @!P1 IADD3 R20, P3, R16, R20, RZ ;  /* 0x0000001410149210 */ /* 0x001fe20007f7e0ff */
[----:B------:R-:W4:Y:S04]  /*26ca0*/  LDL.LU R86, [R1+0x64c] ;  /* 0x00064c0001567983 */ /* 0x000f280000300800 */
[----:B------:R-:W-:Y:S01]  /*26cb0*/  @!P1 IMAD.X R21, R27, 0x1, R21, P3 ;  /* 0x000000011b159824 */ /* 0x000fe200018e0615 */
[----:B------:R-:W-:Y:S01]  /*26cc0*/  LOP3.LUT R0, R0, 0xfeffffff, RZ, 0xc0, !PT ;  /* 0xfeffffff00007812 */ /* 0x000fe200078ec0ff */
[----:B------:R-:W4:Y:S04]  /*26cd0*/  LDL.LU R88, [R1+0x650] ;  /* 0x0006500001587983 */ /* 0x000f280000300800 */
[----:B------:R0:W-:Y:S01]  /*26ce0*/  @!P1 STG.E.U8 desc[UR22][R20.64+0x58], R22 ;  /* 0x0000581614009986 */ /* 0x0001e2000c101116 */
[----:B------:R-:W-:-:S02]  /*26cf0*/  ISETP.LT.OR P1, PT, R26, 0x5a, !P6 ;  /* 0x0000005a1a00780c */ /* 0x000fc40007721670 */
[----:B------:R-:W-:Y:S01]  /*26d00*/  @P5 LOP3.LUT R0, R0, 0x1000000, RZ, 0xfc, !PT ;  /* 0x0100000000005812 */ /* 0x000fe200078efcff */
[----:B------:R-:W4:Y:S01]  /*26d10*/  LDL.LU R89, [R1+0x654] ;  /* 0x0006540001597983 */ /* 0x000f220000300800 */
[----:B0-----:R-:W-:-:S09]  /*26d20*/  PRMT R22, RZ, 0x7610, R22 ;  /* 0x00007610ff167816 */ /* 0x001fd20000000016 */
[----:B------:R-:W0:Y:S01]  /*26d30*/  @!P1 LDC.64 R20, c[0x0][0x5c0] ;  /* 0x00017000ff149b82 */ /* 0x000e220000000a00 */
[----:B------:R-:W2:Y:S01]  /*26d40*/  @!P1 LDG.E.U8 R22, desc[UR22][R24.64+0x59] ;  /* 0x0000591618169981 */ /* 0x000ea2000c1e1100 */
[----:B0-----:R-:W-:-:S05]  /*26d50*/  @!P1 IADD3 R20, P3, R16, R20, RZ ;  /* 0x0000001410149210 */ /* 0x001fca0007f7e0ff */
[----:B------:R-:W-:Y:S01]  /*26d60*/  @!P1 IMAD.X R21, R27, 0x1, R21, P3 ;  /* 0x000000011b159824 */ /* 0x000fe200018e0615 */
        /* <DEDUP_REMOVED lines=12> */
[----:B------:R-:W-:-:S04]  /*26e30*/  LOP3.LUT R28, R28, 0xffffffbf, RZ, 0xc0, !PT ;  /* 0xffffffbf1c1c7812 */ /* 0x000fc800078ec0ff */
[----:B------:R-:W-:-:S04]  /*26e40*/  @P0 LOP3.LUT R28, R28, 0x40, RZ, 0xfc, !PT ;  /* 0x000000401c1c0812 */ /* 0x000fc800078efcff */
[----:B------:R-:W-:Y:S02]  /*26e50*/  LOP3.LUT R28, R28, 0xfffffeff, RZ, 0xc0, !PT ;  /* 0xfffffeff1c1c7812 */ /* 0x000fe400078ec0ff */
[----:B------:R-:W-:Y:S02]  /*26e60*/  @!P3 IADD3.X R45, R27, R21, R4, P1, P5 ;  /* 0x000000151b2db210 */ /* 0x000fe40000fea404 */
[----:B------:R-:W-:Y:S02]  /*26e70*/  @P3 LOP3.LUT R28, R28, 0x100, RZ, 0xfc, !PT ;  /* 0x000001001c1c3812 */ /* 0x000fe400078efcff */
[----:B------:R-:W-:-:S04]  /*26e80*/  ISETP.GE.AND P3, PT, R15, 0x81, PT ;  /* 0x000000810f00780c */ /* 0x000fc80003f66270 */
[----:B------:R-:W-:Y:S02]  /*26e90*/  ISETP.LT.OR P1, PT, R26, 0x1, !P3 ;  /* 0x000000011a00780c */ /* 0x000fe40005f21670 */
        /* <DEDUP_REMOVED lines=11> */
[----:B------:R0:W-:Y:S02]  /*26f50*/  @!P4 STG.E.U8 desc[UR22][R60.64+0x58], R22 ;  /* 0x000058163c00c986 */ /* 0x0001e4000c101116 */
[----:B0-----:R-:W-:Y:S02]  /*26f60*/  @!P6 IADD3 R60, P4, P5, R16, R20, R7 ;  /* 0x00000014103ce210 */ /* 0x001fe40007d9e007 */
[----:B------:R-:W-:-:S06]  /*26f70*/  PRMT R20, RZ, 0x7610, R20 ;  /* 0x00007610ff147816 */ /* 0x000fcc0000000014 */
[----:B------:R-:W2:Y:S01]  /*26f80*/  @!P2 LDG.E.U8 R20, desc[UR22][R18.64+0x59] ;  /* 0x000059161214a981 */ /* 0x000ea2000c1e1100 */
[----:B------:R-:W-:Y:S02]  /*26f90*/  ISETP.LT.OR P0, PT, R26, 0x9, !P3 ;  /* 0x000000091a00780c */ /* 0x000fe40005f01670 */
[----:B------:R-:W-:Y:S02]  /*26fa0*/  @!P6 IADD3.X R61, R27, R21, R6, P4, P5 ;  /* 0x000000151b3de210 */ /* 0x000fe400027ea406 */
[----:B------:R-:W-:Y:S02]  /*26fb0*/  ISETP.GE.AND P5, PT, R15, 0x1, PT ;  /* 0x000000010f00780c */ /* 0x000fe40003fa6270 */
[----:B--2---:R-:W-:-:S04]  /*26fc0*/  LOP3.LUT R20, R20, 0xff, RZ, 0xc0, !PT ;  /* 0x000000ff14147812 */ /* 0x004fc800078ec0ff */
[----:B------:R-:W-:-:S05]  /*26fd0*/  F2FP.F16.E4M3.UNPACK_B R20, R20 ;  /* 0x00000014ff14723e */ /* 0x000fca00020006ff */
[----:B------:R-:W-:-:S05]  /*26fe0*/  HADD2.F32 R20, -RZ, R20.H0_H0 ;  /* 0x20000014ff147230 */ /* 0x000fca0000004100 */
[----:B------:R-:W-:-:S04]  /*26ff0*/  FMUL R20, R20, UR24 ;  /* 0x0000001814147c20 */ /* 0x000fc80008400000 */
[----:B----4-:R-:W-:-:S05]  /*27000*/  FFMA R20, R86, UR21, R20 ;  /* 0x0000001556147c23 */ /* 0x010fca0008000014 */
[----:B------:R-:W-:-:S05]  /*27010*/  F2FP.SATFINITE.E4M3.F32.PACK_AB_MERGE_C R20, RZ, R20, RZ ;  /* 0x00000014ff14723e */ /* 0x000fca00048070ff */
[----:B------:R0:W-:Y:S02]  /*27020*/  @!P2 STG.E.U8 desc[UR22][R40.64+0x59], R20 ;  /* 0x000059142800a986 */ /* 0x0001e4000c101116 */
        /* <DEDUP_REMOVED lines=22> */
[----:B------:R-:W-:Y:S01]  /*27190*/  LOP3.LUT R28, R28, 0xfffffbff, RZ, 0xc0, !PT ;  /* 0xfffffbff1c1c7812 */ /* 0x000fe200078ec0ff */
[----:B------:R-:W4:Y:S01]  /*271a0*/  LDL.LU R93, [R1+0x664] ;  /* 0x00066400015d7983 */ /* 0x000f220000300800 */
[----:B0-----:R-:W-:-:S09]  /*271b0*/  PRMT R22, RZ, 0x7610, R22 ;  /* 0x00007610ff167816 */ /* 0x001fd20000000016 */
[----:B------:R-:W0:Y:S01]  /*271c0*/  @!P2 LDC.64 R20, c[0x0][0x5c0] ;  /* 0x00017000ff14ab82 */ /* 0x000e220000000a00 */
[----:B------:R-:W2:Y:S01]  /*271d0*/  @!P2 LDG.E.U8 R22, desc[UR22][R24.64+0x61] ;  /* 0x000061161816a981 */ /* 0x000ea2000c1e1100 */
[----:B------:R-:W-:Y:S02]  /*271e0*/  @P6 LOP3.LUT R28, R28, 0x400, RZ, 0xfc, !PT ;  /* 0x000004001c1c6812 */ /* 0x000fe400078efcff */
[----:B------:R-:W-:Y:S02]  /*271f0*/  ISETP.LT.OR P6, PT, R26, 0xa, !P3 ;  /* 0x0000000a1a00780c */ /* 0x000fe40005fc1670 */
[----:B0-----:R-:W-:-:S05]  /*27200*/  @!P2 IADD3 R20, P4, R16, R20, RZ ;  /* 0x000000141014a210 */ /* 0x001fca0007f9e0ff */
[----:B------:R-:W-:Y:S01]  /*27210*/  @!P2 IMAD.X R21, R27, 0x1, R21, P4 ;  /* 0x000000011b15a824 */ /* 0x000fe200020e0615 */
[----:B------:R-:W-:-:S04]  /*27220*/  LOP3.LUT R0, R0, 0xfbffffff, RZ, 0xc0, !PT ;  /* 0xfbffffff00007812 */ /* 0x000fc800078ec0ff */
[----:B------:R-:W-:-:S04]  /*27230*/  @P0 LOP3.LUT R0, R0, 0x4000000, RZ, 0xfc, !PT ;  /* 0x0400000000000812 */ /* 0x000fc800078efcff */
[----:B------:R-:W-:Y:S02]  /*27240*/  LOP3.LUT P1, RZ, R0, 0x800, RZ, 0xc0, !PT ;  /* 0x0000080000ff7812 */ /* 0x000fe4000782c0ff */
        /* <DEDUP_REMOVED lines=11> */
[C---:B------:R-:W-:Y:S02]  /*27300*/  LOP3.LUT P0, RZ, R0.reuse, 0x8, RZ, 0xc0, !PT ;  /* 0x0000000800ff7812 */ /* 0x040fe4000780c0ff */
[----:B------:R-:W-:Y:S02]  /*27310*/  LOP3.LUT R0, R0, 0xfdffffff, RZ, 0xc0, !PT ;  /* 0xfdffffff00007812 */ /* 0x000fe400078ec0ff */
[----:B------:R-:W-:Y:S02]  /*27320*/  @!P6 IADD3.X R41, R27, R21, R6, P2, P4 ;  /* 0x000000151b29e210 */ /* 0x000fe400017e8406 */
[----:B------:R-:W-:Y:S02]  /*27330*/  @P6 LOP3.LUT R0, R0, 0x2000000, RZ, 0xfc, !PT ;  /* 0x0200000000006812 */ /* 0x000fe400078efcff */
[----:B------:R-:W-:Y:S02]  /*27340*/  ISETP.LT.OR P6, PT, R26, 0x11, !P3 ;  /* 0x000000111a00780c */ /* 0x000fe40005fc1670 */
        /* <DEDUP_REMOVED lines=50> */
[----:B------:R-:W-:Y:S02]  /*27670*/  LOP3.LUT R0, R0, 0xfffff7ff, RZ, 0xc0, !PT ;  /* 0xfffff7ff00007812 */ /* 0x000fe400078ec0ff */
[----:B0-----:R-:W-:-:S05]  /*27680*/  @!P2 IADD3 R20, P4, R16, R20, RZ ;  /* 0x000000141014a210 */ /* 0x001fca0007f9e0ff */
[----:B------:R-:W-:Y:S01]  /*27690*/  @!P2 IMAD.X R21, R27, 0x1, R21, P4 ;  /* 0x000000011b15a824 */ /* 0x000fe200020e0615 */
[----:B------:R-:W-:-:S04]  /*276a0*/  @P1 LOP3.LUT R0, R0, 0x800, RZ, 0xfc, !PT ;  /* 0x0000080000001812 */ /* 0x000fc800078efcff */
        /* <DEDUP_REMOVED lines=39> */
[----:B---3--:R-:W-:Y:S02]  /*27920*/  FFMA R20, R94, UR21, R20 ;  /* 0x000000155e147c23 */ /* 0x008fe40008000014 */
[----:B------:R-:W2:Y:S03]  /*27930*/  LDL.LU R94, [R1+0x674] ;  /* 0x00067400015e7983 */ /* 0x000ea60000300800 */
[----:B------:R-:W-:Y:S01]  /*27940*/  F2FP.SATFINITE.E4M3.F32.PACK_AB_MERGE_C R20, RZ, R20, RZ ;  /* 0x00000014ff14723e */ /* 0x000fe200048070ff */
[----:B------:R-:W3:Y:S04]  /*27950*/  LDL.LU R98, [R1+0x678] ;  /* 0x0006780001627983 */ /* 0x000ee80000300800 */
[----:B------:R0:W-:Y:S01]  /*27960*/  @!P0 STG.E.U8 desc[UR22][R36.64+0x69], R20 ;  /* 0x0000691424008986 */ /* 0x0001e2000c101116 */
[----:B------:R-:W-:-:S02]  /*27970*/  ISETP.LT.OR P0, PT, R26, 0x29, !P3 ;  /* 0x000000291a00780c */ /* 0x000fc40005f01670 */
[----:B------:R-:W-:Y:S01]  /*27980*/  LOP3.LUT R0, R0, 0xdfffffff, RZ, 0xc0, !PT ;  /* 0xdfffffff00007812 */ /* 0x000fe200078ec0ff */
[----:B------:R-:W3:Y:S10]  /*27990*/  LDL.LU R100, [R1+0x67c] ;  /* 0x00067c0001647983 */ /* 0x000ef40000300800 */
[----:B0-----:R-:W0:Y:S01]  /*279a0*/  @!P0 LDC.64 R20, c[0x0][0x5c0] ;  /* 0x00017000ff148b82 */ /* 0x001e220000000a00 */
[----:B------:R-:W-:Y:S01]  /*279b0*/  @P6 LOP3.LUT R0, R0, 0x20000000, RZ, 0xfc, !PT ;  /* 0x2000000000006812 */ /* 0x000fe200078efcff */
[----:B------:R-:W3:Y:S01]  /*279c0*/  LDL.LU R102, [R1+0x680] ;  /* 0x0006800001667983 */ /* 0x000ee20000300800 */
[----:B0-----:R-:W-:-:S03]  /*279d0*/  @!P0 IADD3 R96, P2, P4, R16, R20, R7 ;  /* 0x0000001410608210 */ /* 0x001fc60007c5e007 */
[----:B------:R-:W3:Y:S01]  /*279e0*/  LDL.LU R103, [R1+0x684] ;  /* 0x0006840001677983 */ /* 0x000ee20000300800 */
        /* <DEDUP_REMOVED lines=26> */
[----:B----4-:R-:W-:-:S04]  /*27b90*/  LOP3.LUT R22, R22, 0xff, RZ, 0xc0, !PT ;  /* 0x000000ff16167812 */ /* 0x010fc800078ec0ff */
[----:B------:R-:W-:-:S05]  /*27ba0*/  F2FP.F16.E4M3.UNPACK_B R22, R22 ;  /* 0x00000016ff16723e */ /* 0x000fca00020006ff */
[----:B------:R-:W-:-:S05]  /*27bb0*/  HADD2.F32 R22, -RZ, R22.H0_H0 ;  /* 0x20000016ff167230 */ /* 0x000fca0000004100 */
[----:B------:R-:W-:-:S04]  /*27bc0*/  FMUL R22, R22, UR24 ;  /* 0x0000001816167c20 */ /* 0x000fc80008400000 */
[----:B--2---:R-:W-:-:S05]  /*27bd0*/  FFMA R22, R94, UR21, R22 ;  /* 0x000000155e167c23 */ /* 0x004fca0008000016 */
        /* <DEDUP_REMOVED lines=15> */
[----:B---3--:R-:W-:Y:S02]  /*27cd0*/  FFMA R22, R98, UR21, R20 ;  /* 0x0000001562167c23 */ /* 0x008fe40008000014 */
        /* <DEDUP_REMOVED lines=63> */
[----:B------:R-:W-:Y:S02]  /*280d0*/  @P0 LOP3.LUT R2, R2, 0x1, RZ, 0xfc, !PT ;  /* 0x0000000102020812 */ /* 0x000fe400078efcff */
[C---:B------:R-:W-:Y:S02]  /*280e0*/  LOP3.LUT P0, RZ, R0.reuse, 0x2, RZ, 0xc0, !PT ;  /* 0x0000000200ff7812 */ /* 0x040fe4000780c0ff */
[----:B------:R-:W-:Y:S02]  /*280f0*/  LOP3.LUT R0, R0, 0xffffffef, RZ, 0xc0, !PT ;  /* 0xffffffef00007812 */ /* 0x000fe400078ec0ff */
[----:B------:R-:W-:Y:S02]  /*28100*/  @!P6 IADD3.X R43, R27, R21, R6, P2, P4 ;  /* 0x000000151b2be210 */ /* 0x000fe400017e8406 */
[----:B------:R-:W-:Y:S02]  /*28110*/  @P6 LOP3.LUT R0, R0, 0x10, RZ, 0xfc, !PT ;  /* 0x0000001000006812 */ /* 0x000fe400078efcff */
[----:B------:R-:W-:-:S02]  /*28120*/  ISETP.LT.OR P6, PT, R26, 0x41, !P3 ;  /* 0x000000411a00780c */ /* 0x000fc40005fc1670 */
        /* <DEDUP_REMOVED lines=123> */
[----:B------:R-:W-:-:S04]  /*288e0*/  LOP3.LUT R2, R2, 0xffffffef, RZ, 0xc0, !PT ;  /* 0xffffffef02027812 */ /* 0x000fc800078ec0ff */
        /* <DEDUP_REMOVED lines=24> */
[----:B------:R-:W-:Y:S02]  /*28a70*/  LOP3.LUT P1, RZ, R0, 0x1, RZ, 0xc0, !PT ;  /* 0x0000000100ff7812 */ /* 0x000fe4000782c0ff */
        /* <DEDUP_REMOVED lines=28> */
[----:B------:R-:W-:-:S02]  /*28c40*/  LOP3.LUT R2, R2, 0xffffffbf, RZ, 0xc0, !PT ;  /* 0xffffffbf02027812 */ /* 0x000fc400078ec0ff */
[----:B------:R-:W-:Y:S01]  /*28c50*/  LOP3.LUT P6, RZ, R0, 0x40000, RZ, 0xc0, !PT ;  /* 0x0004000000ff7812 */ /* 0x000fe200078cc0ff */
[----:B------:R-:W3:Y:S01]  /*28c60*/  LDL.LU R118, [R1+0x6bc] ;  /* 0x0006bc0001767983 */ /* 0x000ee20000300800 */
[----:B0-----:R-:W0:Y:S01]  /*28c70*/  @!P0 LDC.64 R20, c[0x0][0x5c0] ;  /* 0x00017000ff148b82 */ /* 0x001e220000000a00 */
[----:B------:R-:W-:Y:S02]  /*28c80*/  @P0 LOP3.LUT R2, R2, 0x40, RZ, 0xfc, !PT ;  /* 0x0000004002020812 */ /* 0x000fe400078efcff */
        /* <DEDUP_REMOVED lines=22> */
[----:B0-----:R-:W-:-:S05]  /*28df0*/  @!P2 IADD3 R20, P4, R16, R20, RZ ;  /* 0x000000141014a210 */ /* 0x001fca0007f9e0ff */
[----:B------:R-:W-:Y:S01]  /*28e00*/  @!P2 IMAD.X R21, R27, 0x1, R21, P4 ;  /* 0x000000011b15a824 */ /* 0x000fe200020e0615 */
        /* <DEDUP_REMOVED lines=115> */
[----:B---3--:R-:W-:-:S05]  /*29540*/  FFMA R20, R122, UR21, R20 ;  /* 0x000000157a147c23 */ /* 0x008fca0008000014 */
        /* <DEDUP_REMOVED lines=153> */
[----:B------:R-:W3:Y:S01]  /*29ee0*/  LDL.LU R136, [R1+0x6fc] ;  /* 0x0006fc0001887983 */ /* 0x000ee20000300800 */
[----:B0-----:R-:W0:Y:S01]  /*29ef0*/  @!P0 LDC.64 R20, c[0x0][0x5c0] ;  /* 0x00017000ff148b82 */ /* 0x001e220000000a00 */
[----:B------:R-:W-:Y:S02]  /*29f00*/  LOP3.LUT P1, RZ, R0, 0x800000, RZ, 0xc0, !PT ;  /* 0x0080000000ff7812 */ /* 0x000fe4000782c0ff */
[----:B------:R-:W3:Y:S01]  /*29f10*/  LDL.LU R138, [R1+0x700] ;  /* 0x00070000018a7983 */ /* 0x000ee20000300800 */
[----:B------:R-:W-:-:S03]  /*29f20*/  @P0 LOP3.LUT R2, R2, 0x4000, RZ, 0xfc, !PT ;  /* 0x0000400002020812 */ /* 0x000fc600078efcff */
[----:B------:R-:W3:Y:S01]  /*29f30*/  LDL.LU R139, [R1+0x704] ;  /* 0x00070400018b7983 */ /* 0x000ee20000300800 */
        /* <DEDUP_REMOVED lines=73> */
[----:B------:R-:W-:Y:S01]  /*2a3d0*/  ISETP.LT.OR P3, PT, R26, 0xba, !P3 ;  /* 0x000000ba1a00780c */ /* 0x000fe20005f61670 */
[----:B------:R-:W2:Y:S01]  /*2a3e0*/  LDL.LU R138, [R1+0x708] ;  /* 0x00070800018a7983 */ /* 0x000ea20000300800 */
[----:B------:R-:W-:Y:S02]  /*2a3f0*/  F2FP.SATFINITE.E4M3.F32.PACK_AB_MERGE_C R22, RZ, R22, RZ ;  /* 0x00000016ff16723e */ /* 0x000fe400048070ff */
[----:B0-----:R-:W-:-:S05]  /*2a400*/  @!P2 IADD3 R20, P4, R16, R20, RZ ;  /* 0x000000141014a210 */ /* 0x001fca0007f9e0ff */
[----:B------:R-:W-:-:S05]  /*2a410*/  @!P2 IMAD.X R21, R27, 0x1, R21, P4 ;  /* 0x000000011b15a824 */ /* 0x000fca00020e0615 */
[----:B------:R0:W-:Y:S01]  /*2a420*/  @!P2 STG.E.U8 desc[UR22][R20.64+0xb8], R22 ;  /* 0x0000b8161400a986 */ /* 0x0001e2000c101116 */
[----:B------:R-:W-:Y:S02]  /*2a430*/  ISETP.LT.OR P2, PT, R26, 0xba, !P5 ;  /* 0x000000ba1a00780c */ /* 0x000fe40006f41670 */
[----:B0-----:R-:W-:-:S11]  /*2a440*/  PRMT R22, RZ, 0x7610, R22 ;  /* 0x00007610ff167816 */ /* 0x001fd60000000016 */
[----:B------:R-:W0:Y:S01]  /*2a450*/  @!P2 LDC.64 R20, c[0x0][0x5c0] ;  /* 0x00017000ff14ab82 */ /* 0x000e220000000a00 */
[----:B------:R-:W3:Y:S01]  /*2a460*/  @!P2 LDG.E.U8 R22, desc[UR22][R24.64+0xb9] ;  /* 0x0000b9161816a981 */ /* 0x000ee2000c1e1100 */
[----:B------:R-:W-:Y:S02]  /*2a470*/  LOP3.LUT R2, R2, 0xffff7fff, RZ, 0xc0, !PT ;  /* 0xffff7fff02027812 */ /* 0x000fe400078ec0ff */
[----:B0-----:R-:W-:-:S05]  /*2a480*/  @!P2 IADD3 R20, P4, R16, R20, RZ ;  /* 0x000000141014a210 */ /* 0x001fca0007f9e0ff */
[----:B------:R-:W-:Y:S01]  /*2a490*/  @!P2 IMAD.X R21, R27, 0x1, R21, P4 ;  /* 0x000000011b15a824 */ /* 0x000fe200020e0615 */
[----:B------:R-:W-:Y:S02]  /*2a4a0*/  @P6 LOP3.LUT R2, R2, 0x8000, RZ, 0xfc, !PT ;  /* 0x0000800002026812 */ /* 0x000fe400078efcff */
[----:B------:R-:W-:Y:S02]  /*2a4b0*/  LOP3.LUT R0, R0, 0xff7fffff, RZ, 0xc0, !PT ;  /* 0xff7fffff00007812 */ /* 0x000fe400078ec0ff */
[----:B------:R-:W-:Y:S02]  /*2a4c0*/  LOP3.LUT R2, R2, 0xfffeffff, RZ, 0xc0, !PT ;  /* 0xfffeffff02027812 */ /* 0x000fe400078ec0ff */
[----:B------:R-:W-:Y:S02]  /*2a4d0*/  @P1 LOP3.LUT R0, R0, 0x800000, RZ, 0xfc, !PT ;  /* 0x0080000000001812 */ /* 0x000fe400078efcff */
[----:B------:R-:W-:Y:S02]  /*2a4e0*/  @P0 LOP3.LUT R2, R2, 0x10000, RZ, 0xfc, !PT ;  /* 0x0001000002020812 */ /* 0x000fe400078efcff */
[----:B------:R-:W-:-:S02]  /*2a4f0*/  LOP3.LUT P0, RZ, R0, 0x1000000, RZ, 0xc0, !PT ;  /* 0x0100000000ff7812 */ /* 0x000fc4000780c0ff */
        /* <DEDUP_REMOVED lines=13> */
[----:B------:R-:W-:Y:S02]  /*2a5d0*/  ISETP.GE.AND P2, PT, R15, 0x101, PT ;  /* 0x000001010f00780c */ /* 0x000fe40003f46270 */
[----:B------:R-:W-:Y:S02]  /*2a5e0*/  @P3 LOP3.LUT R0, R0, 0x400, RZ, 0xfc, !PT ;  /* 0x0000040000003812 */ /* 0x000fe400078efcff */
[----:B------:R-:W-:Y:S02]  /*2a5f0*/  ISETP.LT.OR P3, PT, R26, 0x1, !P2 ;  /* 0x000000011a00780c */ /* 0x000fe40005761670 */
[----:B------:R-:W-:-:S11]  /*2a600*/  LOP3.LUT R2, R2, 0xfffbffff, RZ, 0xc0, !PT ;  /* 0xfffbffff02027812 */ /* 0x000fd600078ec0ff */
[----:B------:R-:W-:Y:S01]  /*2a610*/  @P3 LOP3.LUT R2, R2, 0x40000, RZ, 0xfc, !PT ;  /* 0x0004000002023812 */ /* 0x000fe200078efcff */
[----:B------:R0:W-:Y:S04]  /*2a620*/  STL.64 [R1+0xed0], R24 ;  /* 0x000ed01801007387 */ /* 0x0001e80000100a00 */
[----:B------:R-:W4:Y:S04]  /*2a630*/  LDL.LU R141, [R1+0x70c] ;  /* 0x00070c00018d7983 */ /* 0x000f280000300800 */
[----:B0-----:R-:W4:Y:S01]  /*2a640*/  LDL.64 R24, [R1+0xc8] ;  /* 0x0000c80001187983 */ /* 0x001f220000100a00 */
[----:B------:R-:W-:-:S03]  /*2a650*/  LOP3.LUT P1, RZ, R28, 0x200, RZ, 0xc0, !PT ;  /* 0x000002001cff7812 */ /* 0x000fc6000782c0ff */
[----:B------:R-:W4:Y:S01]  /*2a660*/  LDL.LU R140, [R1+0x710] ;  /* 0x00071000018c7983 */ /* 0x000f220000300800 */
[----:B---3--:R-:W-:-:S03]  /*2a670*/  LOP3.LUT R20, R20, 0xff, RZ, 0xc0, !PT ;  /* 0x000000ff14147812 */ /* 0x008fc600078ec0ff */
[----:B------:R-:W3:Y:S01]  /*2a680*/  LDL.LU R142, [R1+0x714] ;  /* 0x00071400018e7983 */ /* 0x000ee20000300800 */
[----:B------:R-:W-:-:S03]  /*2a690*/  F2FP.F16.E4M3.UNPACK_B R20, R20 ;  /* 0x00000014ff14723e */ /* 0x000fc600020006ff */
[----:B------:R-:W3:Y:S02]  /*2a6a0*/  LDL.LU R143, [R1+0x718] ;  /* 0x00071800018f7983 */ /* 0x000ee40000300800 */
[----:B------:R-:W-:-:S05]  /*2a6b0*/  HADD2.F32 R20, -RZ, R20.H0_H0 ;  /* 0x20000014ff147230 */ /* 0x000fca0000004100 */
[----:B------:R-:W-:-:S04]  /*2a6c0*/  FMUL R20, R20, UR24 ;  /* 0x0000001814147c20 */ /* 0x000fc80008400000 */
[----:B--2---:R-:W-:Y:S02]  /*2a6d0*/  FFMA R22, R138, UR21, R20 ;  /* 0x000000158a167c23 */ /* 0x004fe40008000014 */
        /* <DEDUP_REMOVED lines=18> */
[----:B------:R0:W-:Y:S02]  /*2a800*/  @!P3 STG.E.U8 desc[UR22][R44.64+0xb9], R20 ;  /* 0x0000b9142c00b986 */ /* 0x0001e4000c101116 */
[----:B0-----:R-:W-:-:S05]  /*2a810*/  IADD3 R20, P3, R29, 0x80, RZ ;  /* 0x000000801d147810 */ /* 0x001fca0007f7e0ff */
[----:B------:R-:W-:-:S04]  /*2a820*/  IMAD.X R22, RZ, RZ, R25, P3 ;  /* 0x000000ffff167224 */ /* 0x000fc800018e0619 */
[----:B------:R-:W-:-:S04]  /*2a830*/  IMAD R22, R22, UR6, RZ ;  /* 0x0000000616167c24 */ /* 0x000fc8000f8e02ff */
[C---:B------:R-:W-:Y:S02]  /*2a840*/  IMAD R22, R20.reuse, UR7, R22 ;  /* 0x0000000714167c24 */ /* 0x040fe4000f8e0216 */
[----:B------:R-:W-:-:S03]  /*2a850*/  IMAD.WIDE.U32 R20, R20, UR6, R32 ;  /* 0x0000000614147c25 */ /* 0x000fc6000f8e0020 */
[----:B------:R-:W-:-:S04]  /*2a860*/  IADD3 R20, P3, R20, UR10, RZ ;  /* 0x0000000a14147c10 */ /* 0x000fc8000ff7e0ff */
[--C-:B------:R-:W-:Y:S02]  /*2a870*/  IADD3.X R21, R21, UR11, R22.reuse, P3, !PT ;  /* 0x0000000b15157c10 */ /* 0x100fe40009ffe416 */
[----:B------:R-:W-:-:S06]  /*2a880*/  PRMT R22, RZ, 0x7610, R22 ;  /* 0x00007610ff167816 */ /* 0x000fcc0000000016 */
[----:B------:R-:W2:Y:S01]  /*2a890*/  @!P1 LDG.E.U8 R22, desc[UR22][R20.64] ;  /* 0x0000001614169981 */ /* 0x000ea2000c1e1100 */
[----:B------:R-:W-:-:S04]  /*2a8a0*/  LOP3.LUT R0, R0, 0xfeffffff, RZ, 0xc0, !PT ;  /* 0xfeffffff00007812 */ /* 0x000fc800078ec0ff */
[----:B------:R-:W-:Y:S02]  /*2a8b0*/  @P0 LOP3.LUT R0, R0, 0x1000000, RZ, 0xfc, !PT ;  /* 0x0100000000000812 */ /* 0x000fe400078efcff */
[----:B------:R-:W-:Y:S02]  /*2a8c0*/  ISETP.LT.OR P0, PT, R26, 0x9, !P2 ;  /* 0x000000091a00780c */ /* 0x000fe40005701670 */
[----:B------:R-:W-:Y:S02]  /*2a8d0*/  LOP3.LUT P6, RZ, R28, 0x400, RZ, 0xc0, !PT ;  /* 0x000004001cff7812 */ /* 0x000fe400078cc0ff */
[----:B--2---:R-:W-:-:S04]  /*2a8e0*/  LOP3.LUT R22, R22, 0xff, RZ, 0xc0, !PT ;  /* 0x000000ff16167812 */ /* 0x004fc800078ec0ff */
[----:B------:R-:W-:-:S05]  /*2a8f0*/  F2FP.F16.E4M3.UNPACK_B R22, R22 ;  /* 0x00000016ff16723e */ /* 0x000fca00020006ff */
[----:B------:R-:W-:-:S05]  /*2a900*/  HADD2.F32 R22, -RZ, R22.H0_H0 ;  /* 0x20000016ff167230 */ /* 0x000fca0000004100 */
[----:B------:R-:W-:-:S04]  /*2a910*/  FMUL R22, R22, UR24 ;  /* 0x0000001816167c20 */ /* 0x000fc80008400000 */
[----:B------:R-:W-:Y:S02]  /*2a920*/  FFMA R30, R140, UR21, R22 ;  /* 0x000000158c1e7c23 */ /* 0x000fe40008000016 */
[----:B------:R-:W0:Y:S03]  /*2a930*/  @!P0 LDC.64 R22, c[0x0][0x5c0] ;  /* 0x00017000ff168b82 */ /* 0x000e260000000a00 */
[----:B------:R-:W-:-:S05]  /*2a940*/  F2FP.SATFINITE.E4M3.F32.PACK_AB_MERGE_C R30, RZ, R30, RZ ;  /* 0x0000001eff1e723e */ /* 0x000fca00048070ff */
[----:B------:R-:W-:Y:S01]  /*2a950*/  @!P1 STG.E.U8 desc[UR22][R82.64], R30 ;  /* 0x0000001e52009986 */ /* 0x000fe2000c101116 */
[----:B0-----:R-:W-:Y:S02]  /*2a960*/  @!P0 IADD3 R140, P3, P4, R16, R22, R9 ;  /* 0x00000016108c8210 */ /* 0x001fe40007c7e009 */
[----:B------:R-:W-:-:S06]  /*2a970*/  PRMT R22, RZ, 0x7610, R22 ;  /* 0x00007610ff167816 */ /* 0x000fcc0000000016 */
[----:B------:R-:W2:Y:S01]  /*2a980*/  @!P6 LDG.E.U8 R22, desc[UR22][R20.64+0x1] ;  /* 0x000001161416e981 */ /* 0x000ea2000c1e1100 */
[----:B------:R-:W-:Y:S02]  /*2a990*/  ISETP.GE.AND P1, PT, R15, 0x89, PT ;  /* 0x000000890f00780c */ /* 0x000fe40003f26270 */
[----:B------:R-:W-:Y:S02]  /*2a9a0*/  @!P0 IADD3.X R141, R27, R23, R8, P3, P4 ;  /* 0x000000171b8d8210 */ /* 0x000fe40001fe8408 */
[----:B------:R-:W-:-:S13]  /*2a9b0*/  ISETP.LT.OR P4, PT, R26, 0x1, !P1 ;  /* 0x000000011a00780c */ /* 0x000fda0004f81670 */
[----:B------:R-:W-:-:S04]  /*2a9c0*/  @!P4 IADD3 R34, P3, P5, R3, R16, R7 ;  /* 0x000000100322c210 */ /* 0x000fc80007d7e007 */
[----:B------:R-:W-:Y:S02]  /*2a9d0*/  @!P4 IADD3.X R35, R4, R27, R6, P3, P5 ;  /* 0x0000001b0423c210 */ /* 0x000fe40001fea406 */
[----:B--2---:R-:W-:-:S04]  /*2a9e0*/  LOP3.LUT R22, R22, 0xff, RZ, 0xc0, !PT ;  /* 0x000000ff16167812 */ /* 0x004fc800078ec0ff */
[----:B------:R-:W-:-:S05]  /*2a9f0*/  F2FP.F16.E4M3.UNPACK_B R22, R22 ;  /* 0x00000016ff16723e */ /* 0x000fca00020006ff */
[----:B------:R-:W-:-:S05]  /*2aa00*/  HADD2.F32 R22, -RZ, R22.H0_H0 ;  /* 0x20000016ff167230 */ /* 0x000fca0000004100 */
[----:B------:R-:W-:-:S04]  /*2aa10*/  FMUL R22, R22, UR24 ;  /* 0x0000001816167c20 */ /* 0x000fc80008400000 */
[----:B---3--:R-:W-:Y:S01]  /*2aa20*/  FFMA R22, R142, UR21, R22 ;  /* 0x000000158e167c23 */ /* 0x008fe20008000016 */
[----:B------:R-:W-:Y:S01]  /*2aa30*/  LOP3.LUT R2, R2, 0xffdfffff, RZ, 0xc0, !PT ;  /* 0xffdfffff02027812 */ /* 0x000fe200078ec0ff */
[----:B------:R-:W2:Y:S03]  /*2aa40*/  LDL.LU R142, [R1+0x71c] ;  /* 0x00071c00018e7983 */ /* 0x000ea60000300800 */
        /* <DEDUP_REMOVED lines=8> */
[----:B------:R-:W-:Y:S02]  /*2aad0*/  IADD3.X R23, R23, UR11, R30, P3, !PT ;  /* 0x0000000b17177c10 */ /* 0x000fe40009ffe41e */
[----:B------:R-:W0:Y:S02]  /*2aae0*/  @!P4 LDC.64 R30, c[0x0][0x5c0] ;  /* 0x00017000ff1ecb82 */ /* 0x000e240000000a00 */
[----:B0-----:R-:W-:Y:S02]  /*2aaf0*/  @!P4 IADD3 R30, P3, R34, R30, RZ ;  /* 0x0000001e221ec210 */ /* 0x001fe40007f7e0ff */
[----:B------:R-:W-:-:S06]  /*2ab00*/  PRMT R34, RZ, 0x7610, R34 ;  /* 0x00007610ff227816 */ /* 0x000fcc0000000022 */
[----:B------:R-:W3:Y:S01]  /*2ab10*/  @!P4 LDG.E.U8 R34, desc[UR22][R22.64] ;  /* 0x000000161622c981 */ /* 0x000ee2000c1e1100 */
[----:B------:R-:W-:Y:S02]  /*2ab20*/  @P0 LOP3.LUT R2, R2, 0x200000, RZ, 0xfc, !PT ;  /* 0x0020000002020812 */ /* 0x000fe400078efcff */
[C---:B------:R-:W-:Y:S01]  /*2ab30*/  ISETP.LT.OR P0, PT, R26.reuse, 0xa, !P2 ;  /* 0x0000000a1a00780c */ /* 0x040fe20005701670 */
[----:B------:R-:W-:Y:S01]  /*2ab40*/  @!P4 IMAD.X R31, R35, 0x1, R31, P3 ;  /* 0x00000001231fc824 */ /* 0x000fe200018e061f */
[----:B------:R-:W-:-:S13]  /*2ab50*/  ISETP.LT.OR P3, PT, R26, 0x2, !P1 ;  /* 0x000000021a00780c */ /* 0x000fda0004f61670 */
[----:B------:R-:W-:-:S04]  /*2ab60*/  @!P3 IADD3 R36, P5, P6, R3, R16, R7 ;  /* 0x000000100324b210 */ /* 0x000fc80007ebe007 */
[----:B------:R-:W-:Y:S02]  /*2ab70*/  @!P3 IADD3.X R37, R4, R27, R6, P5, P6 ;  /* 0x0000001b0425b210 */ /* 0x000fe40002fec406 */
[----:B---3--:R-:W-:-:S04]  /*2ab80*/  LOP3.LUT R34, R34, 0xff, RZ, 0xc0, !PT ;  /* 0x000000ff22227812 */ /* 0x008fc800078ec0ff */
[----:B------:R-:W-:-:S05]  /*2ab90*/  F2FP.F16.E4M3.UNPACK_B R34, R34 ;  /* 0x00000022ff22723e */ /* 0x000fca00020006ff */
[----:B------:R-:W-:-:S05]  /*2aba0*/  HADD2.F32 R34, -RZ, R34.H0_H0 ;  /* 0x20000022ff227230 */ /* 0x000fca0000004100 */
[----:B------:R-:W-:-:S04]  /*2abb0*/  FMUL R34, R34, UR24 ;  /* 0x0000001822227c20 */ /* 0x000fc80008400000 */
[----:B------:R-:W-:Y:S02]  /*2abc0*/  FFMA R34, R143, UR21, R34 ;  /* 0x000000158f227c23 */ /* 0x000fe40008000022 */
[----:B------:R-:W3:Y:S03]  /*2abd0*/  LDL.LU R143, [R1+0x720] ;  /* 0x00072000018f7983 */ /* 0x000ee60000300800 */
[----:B------:R-:W-:-:S05]  /*2abe0*/  F2FP.SATFINITE.E4M3.F32.PACK_AB_MERGE_C R34, RZ, R34, RZ ;  /* 0x00000022ff22723e */ /* 0x000fca00048070ff */
[----:B------:R0:W-:Y:S02]  /*2abf0*/  @!P4 STG.E.U8 desc[UR22][R30.64], R34 ;  /* 0x000000221e00c986 */ /* 0x0001e4000c101116 */
[----:B0-----:R-:W0:Y:S08]  /*2ac00*/  @!P0 LDC.64 R30, c[0x0][0x5c0] ;  /* 0x00017000ff1e8b82 */ /* 0x001e300000000a00 */
[----:B------:R-:W1:Y:S01]  /*2ac10*/  @!P3 LDC.64 R34, c[0x0][0x5c0] ;  /* 0x00017000ff22bb82 */ /* 0x000e620000000a00 */
[----:B0-----:R-:W-:-:S02]  /*2ac20*/  @!P0 IADD3 R44, P5, P6, R16, R30, R9 ;  /* 0x0000001e102c8210 */ /* 0x001fc40007ebe009 */
[----:B------:R-:W-:-:S06]  /*2ac30*/  PRMT R30, RZ, 0x7610, R30 ;  /* 0x00007610ff1e7816 */ /* 0x000fcc000000001e */
[----:B------:R-:W4:Y:S01]  /*2ac40*/  @!P3 LDG.E.U8 R30, desc[UR22][R22.64+0x1] ;  /* 0x00000116161eb981 */ /* 0x000f22000c1e1100 */
[----:B------:R-:W-:Y:S02]  /*2ac50*/  @!P0 IADD3.X R45, R27, R31, R8, P5, P6 ;  /* 0x0000001f1b2d8210 */ /* 0x000fe40002fec408 */
[----:B------:R-:W-:Y:S02]  /*2ac60*/  ISETP.LT.OR P5, PT, R26, 0x11, !P2 ;  /* 0x000000111a00780c */ /* 0x000fe400057a1670 */
[----:B-1----:R-:W-:-:S05]  /*2ac70*/  @!P3 IADD3 R34, P4, R36, R34, RZ ;  /* 0x000000222422b210 */ /* 0x002fca0007f9e0ff */
[----:B------:R-:W-:Y:S01]  /*2ac80*/  @!P3 IMAD.X R35, R37, 0x1, R35, P4 ;  /* 0x000000012523b824 */ /* 0x000fe200020e0623 */
[----:B------:R-:W-:Y:S02]  /*2ac90*/  LOP3.LUT P6, RZ, R0, 0x4000000, RZ, 0xc0, !PT ;  /* 0x0400000000ff7812 */ /* 0x000fe400078cc0ff */
[----:B----4-:R-:W-:-:S04]  /*2aca0*/  LOP3.LUT R30, R30, 0xff, RZ, 0xc0, !PT ;  /* 0x000000ff1e1e7812 */ /* 0x010fc800078ec0ff */
[----:B------:R-:W-:-:S05]  /*2acb0*/  F2FP.F16.E4M3.UNPACK_B R30, R30 ;  /* 0x0000001eff1e723e */ /* 0x000fca00020006ff */
[----:B------:R-:W-:-:S05]  /*2acc0*/  HADD2.F32 R30, -RZ, R30.H0_H0 ;  /* 0x2000001eff1e7230 */ /* 0x000fca0000004100 */
[----:B------:R-:W-:-:S04]  /*2acd0*/  FMUL R30, R30, UR24 ;  /* 0x000000181e1e7c20 */ /* 0x000fc80008400000 */
[----:B--2---:R-:W-:Y:S01]  /*2ace0*/  FFMA R30, R142, UR21, R30 ;  /* 0x000000158e1e7c23 */ /* 0x004fe2000800001e */
[----:B------:R-:W-:Y:S01]  /*2acf0*/  LOP3.LUT R2, R2, 0xfffdffff, RZ, 0xc0, !PT ;  /* 0xfffdffff02027812 */ /* 0x000fe200078ec0ff */
[----:B------:R-:W2:Y:S03]  /*2ad00*/  LDL.LU R142, [R1+0x724] ;  /* 0x00072400018e7983 */ /* 0x000ea60000300800 */
[----:B------:R-:W-:-:S05]  /*2ad10*/  F2FP.SATFINITE.E4M3.F32.PACK_AB_MERGE_C R30, RZ, R30, RZ ;  /* 0x0000001eff1e723e */ /* 0x000fca00048070ff */
[----:B------:R0:W-:Y:S02]  /*2ad20*/  @!P3 STG.E.U8 desc[UR22][R34.64+0x1], R30 ;  /* 0x0000011e2200b986 */ /* 0x0001e4000c101116 */
[----:B0-----:R-:W0:Y:S02]  /*2ad30*/  @!P5 LDC.64 R30, c[0x0][0x5c0] ;  /* 0x00017000ff1edb82 */ /* 0x001e240000000a00 */
[----:B0-----:R-:W-:Y:S02]  /*2ad40*/  @!P5 IADD3 R60, P3, P4, R16, R30, R9 ;  /* 0x0000001e103cd210 */ /* 0x001fe40007c7e009 */
[----:B------:R-:W-:-:S06]  /*2ad50*/  PRMT R30, RZ, 0x7610, R30 ;  /* 0x00007610ff1e7816 */ /* 0x000fcc000000001e */
[----:B------:R-:W4:Y:S01]  /*2ad60*/  @!P6 LDG.E.U8 R30, desc[UR22][R20.64+0x8] ;  /* 0x00000816141ee981 */ /* 0x000f22000c1e1100 */
[----:B------:R-:W-:-:S04]  /*2ad70*/  @P0 LOP3.LUT R2, R2, 0x20000, RZ, 0xfc, !PT ;  /* 0x0002000002020812 */ /* 0x000fc800078efcff */
[----:B------:R-:W-:Y:S02]  /*2ad80*/  LOP3.LUT R2, R2, 0xffefffff, RZ, 0xc0, !PT ;  /* 0xffefffff02027812 */ /* 0x000fe400078ec0ff */
[----:B------:R-:W-:Y:S02]  /*2ad90*/  @!P5 IADD3.X R61, R27, R31, R8, P3, P4 ;  /* 0x0000001f1b3dd210 */ /* 0x000fe40001fe8408 */
[----:B------:R-:W-:Y:S02]  /*2ada0*/  @P5 LOP3.LUT R2, R2, 0x100000, RZ, 0xfc, !PT ;  /* 0x0010000002025812 */ /* 0x000fe400078efcff */
[----:B------:R-:W-:Y:S02]  /*2adb0*/  ISETP.LT.OR P5, PT, R26, 0x12, !P2 ;  /* 0x000000121a00780c */ /* 0x000fe400057a1670 */
[----:B------:R-:W-:-:S11]  /*2adc0*/  LOP3.LUT R2, R2, 0xfff7ffff, RZ, 0xc0, !PT ;  /* 0xfff7ffff02027812 */ /* 0x000fd600078ec0ff */
[----:B------:R-:W-:Y:S02]  /*2add0*/  @P5 LOP3.LUT R2, R2, 0x80000, RZ, 0xfc, !PT ;  /* 0x0008000002025812 */ /* 0x000fe400078efcff */
[----:B------:R-:W-:Y:S02]  /*2ade0*/  LOP3.LUT P0, RZ, R0, 0x2000000, RZ, 0xc0, !PT ;  /* 0x0200000000ff7812 */ /* 0x000fe4000780c0ff */
[----:B----4-:R-:W-:-:S04]  /*2adf0*/  LOP3.LUT R30, R30, 0xff, RZ, 0xc0, !PT ;  /* 0x000000ff1e1e7812 */ /* 0x010fc800078ec0ff */
[----:B------:R-:W-:-:S05]  /*2ae00*/  F2FP.F16.E4M3.UNPACK_B R30, R30 ;  /* 0x0000001eff1e723e */ /* 0x000fca00020006ff */
[----:B------:R-:W-:-:S05]  /*2ae10*/  HADD2.F32 R30, -RZ, R30.H0_H0 ;  /* 0x2000001eff1e7230 */ /* 0x000fca0000004100 */
[----:B------:R-:W-:-:S04]  /*2ae20*/  FMUL R30, R30, UR24 ;  /* 0x000000181e1e7c20 */ /* 0x000fc80008400000 */
[----:B---3--:R-:W-:Y:S02]  /*2ae30*/  FFMA R34, R143, UR21, R30 ;  /* 0x000000158f227c23 */ /* 0x008fe4000800001e */
[----:B------:R-:W0:Y:S01]  /*2ae40*/  @!P5 LDC.64 R30, c[0x0][0x5c0] ;  /* 0x00017000ff1edb82 */ /* 0x000e220000000a00 */
[----:B------:R-:W-:Y:S01]  /*2ae50*/  LOP3.LUT R0, R0, 0xfbffffff, RZ, 0xc0, !PT ;  /* 0xfbffffff00007812 */ /* 0x000fe200078ec0ff */
[----:B------:R-:W3:Y:S01]  /*2ae60*/  LDL.LU R143, [R1+0x728] ;  /* 0x00072800018f7983 */ /* 0x000ee20000300800 */
        /* <DEDUP_REMOVED lines=8> */
[----:B------:R-:W4:Y:S01]  /*2aef0*/  @!P0 LDG.E.U8 R30, desc[UR22][R20.64+0x9] ;  /* 0x00000916141e8981 */ /* 0x000f22000c1e1100 */
[----:B------:R-:W-:Y:S02]  /*2af00*/  @!P5 IADD3.X R87, R27, R31, R8, P3, P4 ;  /* 0x0000001f1b57d210 */ /* 0x000fe40001fe8408 */
[----:B------:R-:W-:Y:S02]  /*2af10*/  ISETP.LT.OR P4, PT, R26, 0x9, !P1 ;  /* 0x000000091a00780c */ /* 0x000fe40004f81670 */
[----:B------:R-:W-:-:S11]  /*2af20*/  @P5 LOP3.LUT R0, R0, 0x4000000, RZ, 0xfc, !PT ;  /* 0x0400000000005812 */ /* 0x000fd600078efcff */
[----:B------:R-:W-:-:S04]  /*2af30*/  @!P4 IADD3 R34, P3, P5, R3, R16, R7 ;  /* 0x000000100322c210 */ /* 0x000fc80007d7e007 */
[----:B------:R-:W-:Y:S02]  /*2af40*/  @!P4 IADD3.X R35, R4, R27, R6, P3, P5 ;  /* 0x0000001b0423c210 */ /* 0x000fe40001fea406 */
[----:B----4-:R-:W-:-:S04]  /*2af50*/  LOP3.LUT R30, R30, 0xff, RZ, 0xc0, !PT ;  /* 0x000000ff1e1e7812 */ /* 0x010fc800078ec0ff */
[----:B------:R-:W-:-:S05]  /*2af60*/  F2FP.F16.E4M3.UNPACK_B R30, R30 ;  /* 0x0000001eff1e723e */ /* 0x000fca00020006ff */
[----:B------:R-:W-:-:S05]  /*2af70*/  HADD2.F32 R30, -RZ, R30.H0_H0 ;  /* 0x2000001eff1e7230 */ /* 0x000fca0000004100 */
[----:B------:R-:W-:-:S04]  /*2af80*/  FMUL R30, R30, UR24 ;  /* 0x000000181e1e7c20 */ /* 0x000fc80008400000 */
[----:B--2---:R-:W-:Y:S02]  /*2af90*/  FFMA R30, R142, UR21, R30 ;  /* 0x000000158e1e7c23 */ /* 0x004fe4000800001e */
[----:B------:R-:W2:Y:S03]  /*2afa0*/  LDL.LU R142, [R1+0x72c] ;  /* 0x00072c00018e7983 */ /* 0x000ea60000300800 */
[----:B------:R-:W-:Y:S01]  /*2afb0*/  F2FP.SATFINITE.E4M3.F32.PACK_AB_MERGE_C R30, RZ, R30, RZ ;  /* 0x0000001eff1e723e */ /* 0x000fe200048070ff */
[----:B------:R-:W4:Y:S04]  /*2afc0*/  LDL.LU R144, [R1+0x730] ;  /* 0x0007300001907983 */ /* 0x000f280000300800 */
[----:B------:R0:W-:Y:S01]  /*2afd0*/  @!P0 STG.E.U8 desc[UR22][R40.64+0x9], R30 ;  /* 0x0000091e28008986 */ /* 0x0001e2000c101116 */
[----:B------:R-:W-:-:S02]  /*2afe0*/  LOP3.LUT R0, R0, 0xfdffffff, RZ, 0xc0, !PT ;  /* 0xfdffffff00007812 */ /* 0x000fc400078ec0ff */
[----:B------:R-:W-:Y:S01]  /*2aff0*/  LOP3.LUT R2, R2, 0xff7fffff, RZ, 0xc0, !PT ;  /* 0xff7fffff02027812 */ /* 0x000fe200078ec0ff */
[----:B------:R-:W4:Y:S01]  /*2b000*/  LDL.LU R146, [R1+0x734] ;  /* 0x0007340001927983 */ /* 0x000f220000300800 */
[----:B0-----:R-:W0:Y:S01]  /*2b010*/  @!P4 LDC.64 R30, c[0x0][0x5c0] ;  /* 0x00017000ff1ecb82 */ /* 0x001e220000000a00 */
[----:B------:R-:W-:Y:S02]  /*2b020*/  ISETP.LT.OR P0, PT, R26, 0x1a, !P2 ;  /* 0x0000001a1a00780c */ /* 0x000fe40005701670 */
[----:B------:R-:W4:Y:S01]  /*2b030*/  LDL.LU R147, [R1+0x738] ;  /* 0x0007380001937983 */ /* 0x000f220000300800 */
[----:B0-----:R-:W-:Y:S02]  /*2b040*/  @!P4 IADD3 R30, P3, R34, R30, RZ ;  /* 0x0000001e221ec210 */ /* 0x001fe40007f7e0ff */
[----:B------:R-:W-:-:S06]  /*2b050*/  PRMT R34, RZ, 0x7610, R34 ;  /* 0x00007610ff227816 */ /* 0x000fcc0000000022 */
[----:B------:R-:W3:Y:S01]  /*2b060*/  @!P4 LDG.E.U8 R34, desc[UR22][R22.64+0x8] ;  /* 0x000008161622c981 */ /* 0x000ee2000c1e1100 */
        /* <DEDUP_REMOVED lines=8> */
[----:B------:R-:W-:-:S05]  /*2b0f0*/  FFMA R34, R143, UR21, R34 ;  /* 0x000000158f227c23 */ /* 0x000fca0008000022 */
[----:B------:R-:W-:-:S05]  /*2b100*/  F2FP.SATFINITE.E4M3.F32.PACK_AB_MERGE_C R34, RZ, R34, RZ ;  /* 0x00000022ff22723e */ /* 0x000fca00048070ff */
[----:B------:R0:W-:Y:S02]  /*2b110*/  @!P4 STG.E.U8 desc[UR22][R30.64+0x8], R34 ;  /* 0x000008221e00c986 */ /* 0x0001e4000c101116 */
[----:B0-----:R-:W0:Y:S08]  /*2b120*/  @!P0 LDC.64 R30, c[0x0][0x5c0] ;  /* 0x00017000ff1e8b82 */ /* 0x001e300000000a00 */
[----:B------:R-:W1:Y:S01]  /*2b130*/  @!P3 LDC.64 R34, c[0x0][0x5c0] ;  /* 0x00017000ff22bb82 */ /* 0x000e620000000a00 */
[----:B0-----:R-:W-:-:S02]  /*2b140*/  @!P0 IADD3 R40, P5, P6, R16, R30, R9 ;  /* 0x0000001e10288210 */ /* 0x001fc40007ebe009 */
[----:B------:R-:W-:-:S06]  /*2b150*/  PRMT R30, RZ, 0x7610, R30 ;  /* 0x00007610ff1e7816 */ /* 0x000fcc000000001e */
[----:B------:R-:W3:Y:S01]  /*2b160*/  @!P3 LDG.E.U8 R30, desc[UR22][R22.64+0x9] ;  /* 0x00000916161eb981 */ /* 0x000ee2000c1e1100 */
[----:B------:R-:W-:Y:S02]  /*2b170*/  @!P0 IADD3.X R41, R27, R31, R8, P5, P6 ;  /* 0x0000001f1b298210 */ /* 0x000fe40002fec408 */
[----:B------:R-:W-:Y:S02]  /*2b180*/  ISETP.LT.OR P5, PT, R26, 0x21, !P2 ;  /* 0x000000211a00780c */ /* 0x000fe400057a1670 */
[----:B-1----:R-:W-:-:S05]  /*2b190*/  @!P3 IADD3 R34, P4, R36, R34, RZ ;  /* 0x000000222422b210 */ /* 0x002fca0007f9e0ff */
[----:B------:R-:W-:Y:S01]  /*2b1a0*/  @!P3 IMAD.X R35, R37, 0x1, R35, P4 ;  /* 0x000000012523b824 */ /* 0x000fe200020e0623 */
[----:B------:R-:W-:-:S04]  /*2b1b0*/  @P0 LOP3.LUT R0, R0, 0x2000000, RZ, 0xfc, !PT ;  /* 0x0200000000000812 */ /* 0x000fc800078efcff */
[----:B------:R-:W-:Y:S02]  /*2b1c0*/  LOP3.LUT P6, RZ, R0, 0x8000000, RZ, 0xc0, !PT ;  /* 0x0800000000ff7812 */ /* 0x000fe400078cc0ff */
[----:B---3--:R-:W-:-:S04]  /*2b1d0*/  LOP3.LUT R30, R30, 0xff, RZ, 0xc0, !PT ;  /* 0x000000ff1e1e7812 */ /* 0x008fc800078ec0ff */
        /* <DEDUP_REMOVED lines=10> */
[----:B------:R-:W-:Y:S02]  /*2b280*/  @P5 LOP3.LUT R2, R2, 0x800000, RZ, 0xfc, !PT ;  /* 0x0080000002025812 */ /* 0x000fe400078efcff */
[----:B------:R-:W-:Y:S02]  /*2b290*/  @!P5 IADD3.X R143, R27, R31, R8, P3, P4 ;  /* 0x0000001f1b8fd210 */ /* 0x000fe40001fe8408 */
        /* <DEDUP_REMOVED lines=8> */
[----:B----4-:R-:W-:Y:S02]  /*2b320*/  FFMA R34, R144, UR21, R30 ;  /* 0x0000001590227c23 */ /* 0x010fe4000800001e */
        /* <DEDUP_REMOVED lines=10> */
[----:B------:R-:W-:Y:S02]  /*2b3d0*/  @!P5 IADD3.X R89, R27, R31, R8, P3, P4 ;  /* 0x0000001f1b59d210 */ /* 0x000fe40001fe8408 */
[----:B------:R-:W-:Y:S02]  /*2b3e0*/  ISETP.LT.OR P4, PT, R26, 0x11, !P1 ;  /* 0x000000111a00780c */ /* 0x000fe40004f81670 */
[----:B------:R-:W-:-:S04]  /*2b3f0*/  LOP3.LUT R0, R0, 0xf7ffffff, RZ, 0xc0, !PT ;  /* 0xf7ffffff00007812 */ /* 0x000fc800078ec0ff */
[----:B------:R-:W-:-:S07]  /*2b400*/  @P5 LOP3.LUT R0, R0, 0x8000000, RZ, 0xfc, !PT ;  /* 0x0800000000005812 */ /* 0x000fce00078efcff */
[----:B------:R-:W-:-:S04]  /*2b410*/  @!P4 IADD3 R34, P3, P5, R3, R16, R7 ;  /* 0x000000100322c210 */ /* 0x000fc80007d7e007 */
[----:B------:R-:W-:Y:S02]  /*2b420*/  @!P4 IADD3.X R35, R4, R27, R6, P3, P5 ;  /* 0x0000001b0423c210 */ /* 0x000fe40001fea406 */
[----:B--2---:R-:W-:-:S04]  /*2b430*/  LOP3.LUT R30, R30, 0xff, RZ, 0xc0, !PT ;  /* 0x000000ff1e1e7812 */ /* 0x004fc800078ec0ff */
[----:B------:R-:W-:-:S05]  /*2b440*/  F2FP.F16.E4M3.UNPACK_B R30, R30 ;  /* 0x0000001eff1e723e */ /* 0x000fca00020006ff */
[----:B------:R-:W-:-:S05]  /*2b450*/  HADD2.F32 R30, -RZ, R30.H0_H0 ;  /* 0x2000001eff1e7230 */ /* 0x000fca0000004100 */
[----:B------:R-:W-:-:S04]  /*2b460*/  FMUL R30, R30, UR24 ;  /* 0x000000181e1e7c20 */ /* 0x000fc80008400000 */
[----:B------:R-:W-:Y:S02]  /*2b470*/  FFMA R30, R146, UR21, R30 ;  /* 0x00000015921e7c23 */ /* 0x000fe4000800001e */
[----:B------:R-:W2:Y:S03]  /*2b480*/  LDL.LU R146, [R1+0x73c] ;  /* 0x00073c0001927983 */ /* 0x000ea60000300800 */
[----:B------:R-:W-:Y:S01]  /*2b490*/  F2FP.SATFINITE.E4M3.F32.PACK_AB_MERGE_C R30, RZ, R30, RZ ;  /* 0x0000001eff1e723e */ /* 0x000fe200048070ff */
[----:B------:R-:W3:Y:S04]  /*2b4a0*/  LDL.LU R148, [R1+0x740] ;  /* 0x0007400001947983 */ /* 0x000ee80000300800 */
        /* <DEDUP_REMOVED lines=9> */
[----:B------:R-:W2:Y:S01]  /*2b540*/  @!P4 LDG.E.U8 R34, desc[UR22][R22.64+0x10] ;  /* 0x000010161622c981 */ /* 0x000ea2000c1e1100 */
[----:B------:R-:W-:Y:S01]  /*2b550*/  @!P4 IMAD.X R31, R35, 0x1, R31, P3 ;  /* 0x00000001231fc824 */ /* 0x000fe200018e061f */
[----:B------:R-:W-:-:S13]  /*2b560*/  ISETP.LT.OR P3, PT, R26, 0x12, !P1 ;  /* 0x000000121a00780c */ /* 0x000fda0004f61670 */
[----:B------:R-:W-:-:S04]  /*2b570*/  @!P3 IADD3 R36, P5, P6, R3, R16, R7 ;  /* 0x000000100324b210 */ /* 0x000fc80007ebe007 */
[----:B------:R-:W-:Y:S02]  /*2b580*/  @!P3 IADD3.X R37, R4, R27, R6, P5, P6 ;  /* 0x0000001b0425b210 */ /* 0x000fe40002fec406 */
[----:B--2---:R-:W-:-:S04]  /*2b590*/  LOP3.LUT R34, R34, 0xff, RZ, 0xc0, !PT ;  /* 0x000000ff22227812 */ /* 0x004fc800078ec0ff */
        /* <DEDUP_REMOVED lines=10> */
[----:B------:R-:W2:Y:S01]  /*2b640*/  @!P3 LDG.E.U8 R30, desc[UR22][R22.64+0x11] ;  /* 0x00001116161eb981 */ /* 0x000ea2000c1e1100 */
[----:B------:R-:W-:Y:S02]  /*2b650*/  @!P0 IADD3.X R59, R27, R31, R8, P5, P6 ;  /* 0x0000001f1b3b8210 */ /* 0x000fe40002fec408 */
[----:B------:R-:W-:Y:S02]  /*2b660*/  ISETP.LT.OR P5, PT, R26, 0x31, !P2 ;  /* 0x000000311a00780c */ /* 0x000fe400057a1670 */
[----:B-1----:R-:W-:-:S05]  /*2b670*/  @!P3 IADD3 R34, P4, R36, R34, RZ ;  /* 0x000000222422b210 */ /* 0x002fca0007f9e0ff */
[----:B------:R-:W-:Y:S01]  /*2b680*/  @!P3 IMAD.X R35, R37, 0x1, R35, P4 ;  /* 0x000000012523b824 */ /* 0x000fe200020e0623 */
        /* <DEDUP_REMOVED lines=44> */
[----:B----4-:R-:W-:Y:S02]  /*2b950*/  FFMA R30, R150, UR21, R30 ;  /* 0x00000015961e7c23 */ /* 0x010fe4000800001e */
        /* <DEDUP_REMOVED lines=243> */
[----:B------:R-:W4:Y:S04]  /*2c890*/  LDL.LU R166, [R1+0x788] ;  /* 0x0007880001a67983 */ /* 0x000f280000300800 */
[----:B------:R-:W4:Y:S04]  /*2c8a0*/  LDL.LU R171, [R1+0x78c] ;  /* 0x00078c0001ab7983 */ /* 0x000f280000300800 */
[----:B------:R-:W4:Y:S01]  /*2c8b0*/  LDL.LU R170, [R1+0x790] ;  /* 0x0007900001aa7983 */ /* 0x000f220000300800 */
[----:B0-----:R-:W-:-:S03]  /*2c8c0*/  @!P4 IADD3 R30, P3, R34, R30, RZ ;  /* 0x0000001e221ec210 */ /* 0x001fc60007f7e0ff */
[----:B------:R-:W4:Y:S01]  /*2c8d0*/  LDL.LU R175, [R1+0x794] ;  /* 0x0007940001af7983 */ /* 0x000f220000300800 */
[----:B------:R-:W-:Y:S01]  /*2c8e0*/  PRMT R34, RZ, 0x7610, R34 ;  /* 0x00007610ff227816 */ /* 0x000fe20000000022 */
[----:B------:R-:W-:Y:S01]  /*2c8f0*/  @!P4 IMAD.X R31, R35, 0x1, R31, P3 ;  /* 0x00000001231fc824 */ /* 0x000fe200018e061f */
[----:B------:R-:W-:Y:S01]  /*2c900*/  @P0 LOP3.LUT R0, R0, 0x4000, RZ, 0xfc, !PT ;  /* 0x0000400000000812 */ /* 0x000fe200078efcff */
[----:B------:R-:W4:Y:S04]  /*2c910*/  LDL.LU R174, [R1+0x798] ;  /* 0x0007980001ae7983 */ /* 0x000f280000300800 */
[----:B------:R-:W2:Y:S01]  /*2c920*/  @!P4 LDG.E.U8 R34, desc[UR22][R22.64+0x30] ;  /* 0x000030161622c981 */ /* 0x000ea2000c1e1100 */
        /* <DEDUP_REMOVED lines=49> */
[----:B0-----:R-:W-:Y:S02]  /*2cc40*/  @!P5 IADD3 R168, P3, P4, R16, R30, R9 ;  /* 0x0000001e10a8d210 */ /* 0x001fe40007c7e009 */
[----:B------:R-:W-:-:S06]  /*2cc50*/  PRMT R30, RZ, 0x7610, R30 ;  /* 0x00007610ff1e7816 */ /* 0x000fcc000000001e */
[----:B------:R-:W2:Y:S01]  /*2cc60*/  @!P0 LDG.E.U8 R30, desc[UR22][R20.64+0x39] ;  /* 0x00003916141e8981 */ /* 0x000ea2000c1e1100 */
[----:B------:R-:W-:Y:S02]  /*2cc70*/  @!P5 IADD3.X R169, R27, R31, R8, P3, P4 ;  /* 0x0000001f1ba9d210 */ /* 0x000fe40001fe8408 */
[----:B------:R-:W-:Y:S02]  /*2cc80*/  ISETP.LT.OR P4, PT, R26, 0x39, !P1 ;  /* 0x000000391a00780c */ /* 0x000fe40004f81670 */
[----:B------:R-:W-:-:S04]  /*2cc90*/  LOP3.LUT R10, R10, 0xff7fffff, RZ, 0xc0, !PT ;  /* 0xff7fffff0a0a7812 */ /* 0x000fc800078ec0ff */
[----:B------:R-:W-:-:S07]  /*2cca0*/  @P5 LOP3.LUT R10, R10, 0x800000, RZ, 0xfc, !PT ;  /* 0x008000000a0a5812 */ /* 0x000fce00078efcff */
[----:B-1----:R-:W-:-:S04]  /*2ccb0*/  @!P4 IADD3 R34, P3, P5, R3, R16, R7 ;  /* 0x000000100322c210 */ /* 0x002fc80007d7e007 */
        /* <DEDUP_REMOVED lines=9> */
[----:B0-----:R-:W-:Y:S02]  /*2cd50*/  @!P4 IADD3 R30, P3, R34, R30, RZ ;  /* 0x0000001e221ec210 */ /* 0x001fe40007f7e0ff */
[----:B------:R-:W-:-:S06]  /*2cd60*/  PRMT R34, RZ, 0x7610, R34 ;  /* 0x00007610ff227816 */ /* 0x000fcc0000000022 */
[----:B------:R-:W2:Y:S01]  /*2cd70*/  @!P4 LDG.E.U8 R34, desc[UR22][R22.64+0x38] ;  /* 0x000038161622c981 */ /* 0x000ea2000c1e1100 */
[C---:B------:R-:W-:Y:S01]  /*2cd80*/  ISETP.LT.OR P0, PT, R26.reuse, 0x7a, !P2 ;  /* 0x0000007a1a00780c */ /* 0x040fe20005701670 */
        /* <DEDUP_REMOVED lines=66> */
[----:B------:R-:W-:Y:S02]  /*2d1b0*/  FFMA R30, R175, UR21, R30 ;  /* 0x00000015af1e7c23 */ /* 0x000fe4000800001e */
[----:B------:R-:W2:Y:S03]  /*2d1c0*/  LDL.LU R175, [R1+0x79c] ;  /* 0x00079c0001af7983 */ /* 0x000ea60000300800 */
[----:B------:R-:W-:-:S05]  /*2d1d0*/  F2FP.SATFINITE.E4M3.F32.PACK_AB_MERGE_C R30, RZ, R30, RZ ;  /* 0x0000001eff1e723e */ /* 0x000fca00048070ff */
[----:B------:R0:W-:Y:S02]  /*2d1e0*/  @!P0 STG.E.U8 desc[UR22][R68.64+0x41], R30 ;  /* 0x0000411e44008986 */ /* 0x0001e4000c101116 */
[----:B0-----:R-:W0:Y:S02]  /*2d1f0*/  @!P4 LDC.64 R30, c[0x0][0x5c0] ;  /* 0x00017000ff1ecb82 */ /* 0x001e240000000a00 */
[----:B0-----:R-:W-:Y:S02]  /*2d200*/  @!P4 IADD3 R30, P3, R34, R30, RZ ;  /* 0x0000001e221ec210 */ /* 0x001fe40007f7e0ff */
[----:B------:R-:W-:-:S06]  /*2d210*/  PRMT R34, RZ, 0x7610, R34 ;  /* 0x00007610ff227816 */ /* 0x000fcc0000000022 */
[----:B------:R-:W3:Y:S01]  /*2d220*/  @!P4 LDG.E.U8 R34, desc[UR22][R22.64+0x40] ;  /* 0x000040161622c981 */ /* 0x000ee2000c1e1100 */
        /* <DEDUP_REMOVED lines=9> */
[----:B------:R-:W-:Y:S01]  /*2d2c0*/  FFMA R34, R174, UR21, R34 ;  /* 0x00000015ae227c23 */ /* 0x000fe20008000022 */
[----:B------:R-:W-:Y:S01]  /*2d2d0*/  LOP3.LUT R2, R2, 0xfffffffd, RZ, 0xc0, !PT ;  /* 0xfffffffd02027812 */ /* 0x000fe200078ec0ff */
[----:B------:R-:W3:Y:S03]  /*2d2e0*/  LDL.LU R174, [R1+0x7a0] ;  /* 0x0007a00001ae7983 */ /* 0x000ee60000300800 */
[----:B------:R-:W-:Y:S01]  /*2d2f0*/  F2FP.SATFINITE.E4M3.F32.PACK_AB_MERGE_C R34, RZ, R34, RZ ;  /* 0x00000022ff22723e */ /* 0x000fe200048070ff */
[----:B------:R-:W4:Y:S04]  /*2d300*/  LDL.LU R181, [R1+0x7a4] ;  /* 0x0007a40001b57983 */ /* 0x000f280000300800 */
[----:B------:R0:W-:Y:S01]  /*2d310*/  @!P4 STG.E.U8 desc[UR22][R30.64+0x40], R34 ;  /* 0x000040221e00c986 */ /* 0x0001e2000c101116 */
[----:B------:R-:W-:-:S02]  /*2d320*/  @P0 LOP3.LUT R2, R2, 0x2, RZ, 0xfc, !PT ;  /* 0x0000000202020812 */ /* 0x000fc400078efcff */
[----:B------:R-:W-:Y:S01]  /*2d330*/  LOP3.LUT R11, R11, 0xffffffbf, RZ, 0xc0, !PT ;  /* 0xffffffbf0b0b7812 */ /* 0x000fe200078ec0ff */
[----:B------:R-:W4:Y:S04]  /*2d340*/  LDL.LU R180, [R1+0x7a8] ;  /* 0x0007a80001b47983 */ /* 0x000f280000300800 */
[----:B------:R-:W4:Y:S01]  /*2d350*/  LDL.LU R183, [R1+0x7ac] ;  /* 0x0007ac0001b77983 */ /* 0x000f220000300800 */
[----:B0-----:R-:W0:Y:S03]  /*2d360*/  @!P0 LDC.64 R30, c[0x0][0x5c0] ;  /* 0x00017000ff1e8b82 */ /* 0x001e260000000a00 */
[----:B------:R-:W4:Y:S04]  /*2d370*/  LDL.LU R182, [R1+0x7b0] ;  /* 0x0007b00001b67983 */ /* 0x000f280000300800 */
[----:B------:R-:W4:Y:S01]  /*2d380*/  LDL.LU R189, [R1+0x7b4] ;  /* 0x0007b40001bd7983 */ /* 0x000f220000300800 */
[----:B------:R-:W1:Y:S03]  /*2d390*/  @!P3 LDC.64 R34, c[0x0][0x5c0] ;  /* 0x00017000ff22bb82 */ /* 0x000e660000000a00 */
[----:B------:R-:W4:Y:S04]  /*2d3a0*/  LDL.LU R188, [R1+0x7b8] ;  /* 0x0007b80001bc7983 */ /* 0x000f280000300800 */
[----:B------:R-:W4:Y:S04]  /*2d3b0*/  LDL.LU R191, [R1+0x7bc] ;  /* 0x0007bc0001bf7983 */ /* 0x000f280000300800 */
[----:B------:R-:W4:Y:S01]  /*2d3c0*/  LDL.LU R190, [R1+0x7c0] ;  /* 0x0007c00001be7983 */ /* 0x000f220000300800 */
[----:B------:R-:W-:-:S03]  /*2d3d0*/  LOP3.LUT R12, R12, 0xfffffffd, RZ, 0xc0, !PT ;  /* 0xfffffffd0c0c7812 */ /* 0x000fc600078ec0ff */
[----:B------:R-:W4:Y:S01]  /*2d3e0*/  LDL.LU R197, [R1+0x7c4] ;  /* 0x0007c40001c57983 */ /* 0x000f220000300800 */
[----:B0-----:R-:W-:-:S03]  /*2d3f0*/  @!P0 IADD3 R102, P5, P6, R16, R30, R9 ;  /* 0x0000001e10668210 */ /* 0x001fc60007ebe009 */
[----:B------:R-:W4:Y:S01]  /*2d400*/  LDL.LU R196, [R1+0x7c8] ;  /* 0x0007c80001c47983 */ /* 0x000f220000300800 */
[----:B------:R-:W-:Y:S02]  /*2d410*/  PRMT R30, RZ, 0x7610, R30 ;  /* 0x00007610ff1e7816 */ /* 0x000fe4000000001e */
[----:B------:R-:W-:Y:S01]  /*2d420*/  @!P0 IADD3.X R103, R27, R31, R8, P5, P6 ;  /* 0x0000001f1b678210 */ /* 0x000fe20002fec408 */
[----:B------:R-:W4:Y:S04]  /*2d430*/  LDL.LU R201, [R1+0x7cc] ;  /* 0x0007cc0001c97983 */ /* 0x000f280000300800 */
[----:B------:R-:W2:Y:S01]  /*2d440*/  @!P3 LDG.E.U8 R30, desc[UR22][R22.64+0x41] ;  /* 0x00004116161eb981 */ /* 0x000ea2000c1e1100 */
[----:B------:R-:W-:Y:S02]  /*2d450*/  ISETP.LT.OR P5, PT, R26, 0x91, !P2 ;  /* 0x000000911a00780c */ /* 0x000fe400057a1670 */
[----:B-1----:R-:W-:Y:S01]  /*2d460*/  @!P3 IADD3 R34, P4, R36, R34, RZ ;  /* 0x000000222422b210 */ /* 0x002fe20007f9e0ff */
[----:B------:R-:W4:Y:S04]  /*2d470*/  LDL.LU R200, [R1+0x7d0] ;  /* 0x0007d00001c87983 */ /* 0x000f280000300800 */
[----:B------:R-:W-:Y:S01]  /*2d480*/  @!P3 IMAD.X R35, R37, 0x1, R35, P4 ;  /* 0x000000012523b824 */ /* 0x000fe200020e0623 */
[----:B------:R-:W-:Y:S01]  /*2d490*/  LOP3.LUT P6, RZ, R2, 0x4, RZ, 0xc0, !PT ;  /* 0x0000000402ff7812 */ /* 0x000fe200078cc0ff */
[----:B------:R-:W4:Y:S01]  /*2d4a0*/  LDL.LU R205, [R1+0x7d4] ;  /* 0x0007d40001cd7983 */ /* 0x000f220000300800 */
[----:B--2---:R-:W-:-:S03]  /*2d4b0*/  LOP3.LUT R30, R30, 0xff, RZ, 0xc0, !PT ;  /* 0x000000ff1e1e7812 */ /* 0x004fc600078ec0ff */
[----:B------:R-:W2:Y:S01]  /*2d4c0*/  LDL.LU R204, [R1+0x7d8] ;  /* 0x0007d80001cc7983 */ /* 0x000ea20000300800 */
[----:B------:R-:W-:-:S03]  /*2d4d0*/  F2FP.F16.E4M3.UNPACK_B R30, R30 ;  /* 0x0000001eff1e723e */ /* 0x000fc600020006ff */
[----:B------:R-:W2:Y:S02]  /*2d4e0*/  LDL.LU R207, [R1+0x7dc] ;  /* 0x0007dc0001cf7983 */ /* 0x000ea40000300800 */
[----:B------:R-:W-:Y:S01]  /*2d4f0*/  HADD2.F32 R30, -RZ, R30.H0_H0 ;  /* 0x2000001eff1e7230 */ /* 0x000fe20000004100 */
[----:B------:R-:W-:Y:S01]  /*2d500*/  @P5 LOP3.LUT R11, R11, 0x40, RZ, 0xfc, !PT ;  /* 0x000000400b0b5812 */ /* 0x000fe200078efcff */
[----:B------:R-:W2:Y:S03]  /*2d510*/  LDL.LU R206, [R1+0x7e0] ;  /* 0x0007e00001ce7983 */ /* 0x000ea60000300800 */
[----:B------:R-:W-:Y:S01]  /*2d520*/  FMUL R30, R30, UR24 ;  /* 0x000000181e1e7c20 */ /* 0x000fe20008400000 */
[----:B------:R-:W-:Y:S01]  /*2d530*/  LOP3.LUT R11, R11, 0xfffffeff, RZ, 0xc0, !PT ;  /* 0xfffffeff0b0b7812 */ /* 0x000fe200078ec0ff */
[----:B------:R-:W2:Y:S02]  /*2d540*/  LDL.LU R213, [R1+0x7e4] ;  /* 0x0007e40001d57983 */ /* 0x000ea40000300800 */
[----:B------:R-:W-:Y:S01]  /*2d550*/  FFMA R30, R175, UR21, R30 ;  /* 0x00000015af1e7c23 */ /* 0x000fe2000800001e */
[----:B------:R-:W-:Y:S01]  /*2d560*/  LOP3.LUT P0, RZ, R0, 0x2, RZ, 0xc0, !PT ;  /* 0x0000000200ff7812 */ /* 0x000fe2000780c0ff */
[----:B------:R-:W2:Y:S03]  /*2d570*/  LDL.LU R212, [R1+0x7e8] ;  /* 0x0007e80001d47983 */ /* 0x000ea60000300800 */
[----:B------:R-:W-:-:S05]  /*2d580*/  F2FP.SATFINITE.E4M3.F32.PACK_AB_MERGE_C R30, RZ, R30, RZ ;  /* 0x0000001eff1e723e */ /* 0x000fca00048070ff */
[----:B------:R0:W-:Y:S02]  /*2d590*/  @!P3 STG.E.U8 desc[UR22][R34.64+0x41], R30 ;  /* 0x0000411e2200b986 */ /* 0x0001e4000c101116 */
[----:B0-----:R-:W0:Y:S02]  /*2d5a0*/  @!P5 LDC.64 R30, c[0x0][0x5c0] ;  /* 0x00017000ff1edb82 */ /* 0x001e240000000a00 */
[----:B0-----:R-:W-:Y:S02]  /*2d5b0*/  @!P5 IADD3 R176, P3, P4, R16, R30, R9 ;  /* 0x0000001e10b0d210 */ /* 0x001fe40007c7e009 */
[----:B------:R-:W-:-:S06]  /*2d5c0*/  PRMT R30, RZ, 0x7610, R30 ;  /* 0x00007610ff1e7816 */ /* 0x000fcc000000001e */
[----:B------:R-:W3:Y:S01]  /*2d5d0*/  @!P6 LDG.E.U8 R30, desc[UR22][R20.64+0x48] ;  /* 0x00004816141ee981 */ /* 0x000ee2000c1e1100 */
[----:B------:R-:W-:Y:S02]  /*2d5e0*/  @!P5 IADD3.X R177, R27, R31, R8, P3, P4 ;  /* 0x0000001f1bb1d210 */ /* 0x000fe40001fe8408 */
[----:B------:R-:W-:-:S13]  /*2d5f0*/  ISETP.LT.OR P5, PT, R26, 0x92, !P2 ;  /* 0x000000921a00780c */ /* 0x000fda00057a1670 */
[----:B------:R-:W-:Y:S02]  /*2d600*/  @P5 LOP3.LUT R11, R11, 0x100, RZ, 0xfc, !PT ;  /* 0x000001000b0b5812 */ /* 0x000fe400078efcff */
[----:B---3--:R-:W-:-:S04]  /*2d610*/  LOP3.LUT R30, R30, 0xff, RZ, 0xc0, !PT ;  /* 0x000000ff1e1e7812 */ /* 0x008fc800078ec0ff */
        /* <DEDUP_REMOVED lines=13> */
[----:B------:R-:W3:Y:S01]  /*2d6f0*/  @!P0 LDG.E.U8 R30, desc[UR22][R20.64+0x49] ;  /* 0x00004916141e8981 */ /* 0x000ee2000c1e1100 */
[----:B------:R-:W-:Y:S02]  /*2d700*/  @!P5 IADD3.X R187, R27, R31, R8, P3, P4 ;  /* 0x0000001f1bbbd210 */ /* 0x000fe40001fe8408 */
[----:B------:R-:W-:Y:S02]  /*2d710*/  ISETP.LT.OR P4, PT, R26, 0x49, !P1 ;  /* 0x000000491a00780c */ /* 0x000fe40004f81670 */
[----:B------:R-:W-:-:S04]  /*2d720*/  LOP3.LUT R11, R11, 0xfffeffff, RZ, 0xc0, !PT ;  /* 0xfffeffff0b0b7812 */ /* 0x000fc800078ec0ff */
[----:B------:R-:W-:-:S07]  /*2d730*/  @P5 LOP3.LUT R11, R11, 0x10000, RZ, 0xfc, !PT ;  /* 0x000100000b0b5812 */ /* 0x000fce00078efcff */
[----:B-1----:R-:W-:-:S04]  /*2d740*/  @!P4 IADD3 R34, P3, P5, R3, R16, R7 ;  /* 0x000000100322c210 */ /* 0x002fc80007d7e007 */
[----:B------:R-:W-:Y:S02]  /*2d750*/  @!P4 IADD3.X R35, R4, R27, R6, P3, P5 ;  /* 0x0000001b0423c210 */ /* 0x000fe40001fea406 */
[----:B---3--:R-:W-:-:S04]  /*2d760*/  LOP3.LUT R30, R30, 0xff, RZ, 0xc0, !PT ;  /* 0x000000ff1e1e7812 */ /* 0x008fc800078ec0ff */
        /* <DEDUP_REMOVED lines=31> */
[----:B------:R-:W-:Y:S02]  /*2d960*/  LOP3.LUT P6, RZ, R2, 0x8, RZ, 0xc0, !PT ;  /* 0x0000000802ff7812 */ /* 0x000fe400078cc0ff */
        /* <DEDUP_REMOVED lines=11> */
[----:B------:R-:W-:-:S04]  /*2da20*/  LOP3.LUT R11, R11, 0xfffff7ff, RZ, 0xc0, !PT ;  /* 0xfffff7ff0b0b7812 */ /* 0x000fc800078ec0ff */
        /* <DEDUP_REMOVED lines=73> */
[----:B------:R-:W-:Y:S02]  /*2dec0*/  @P5 LOP3.LUT R12, R12, 0x2, RZ, 0xfc, !PT ;  /* 0x000000020c0c5812 */ /* 0x000fe400078efcff */
[----:B------:R-:W-:Y:S02]  /*2ded0*/  @!P5 IADD3.X R193, R27, R31, R8, P3, P4 ;  /* 0x0000001f1bc1d210 */ /* 0x000fe40001fe8408 */
[----:B------:R-:W-:Y:S02]  /*2dee0*/  ISETP.LT.OR P5, PT, R26, 0xb2, !P2 ;  /* 0x000000b21a00780c */ /* 0x000fe400057a1670 */
[----:B------:R-:W-:-:S11]  /*2def0*/  LOP3.LUT R12, R12, 0xfffffffb, RZ, 0xc0, !PT ;  /* 0xfffffffb0c0c7812 */ /* 0x000fd600078ec0ff */
[----:B------:R-:W-:Y:S02]  /*2df00*/  @P5 LOP3.LUT R12, R12, 0x4, RZ, 0xfc, !PT ;  /* 0x000000040c0c5812 */ /* 0x000fe400078efcff */
[----:B------:R-:W-:-:S04]  /*2df10*/  LOP3.LUT R11, R11, 0xfdffffff, RZ, 0xc0, !PT ;  /* 0xfdffffff0b0b7812 */ /* 0x000fc800078ec0ff */
        /* <DEDUP_REMOVED lines=51> */
[----:B------:R-:W-:Y:S02]  /*2e250*/  LOP3.LUT R12, R12, 0xffffffef, RZ, 0xc0, !PT ;  /* 0xffffffef0c0c7812 */ /* 0x000fe400078ec0ff */
[----:B------:R-:W-:Y:S02]  /*2e260*/  @!P0 IADD3.X R197, R27, R31, R8, P5, P6 ;  /* 0x0000001f1bc58210 */ /* 0x000fe40002fec408 */
[----:B------:R-:W-:Y:S02]  /*2e270*/  @P0 LOP3.LUT R12, R12, 0x10, RZ, 0xfc, !PT ;  /* 0x000000100c0c0812 */ /* 0x000fe400078efcff */
[----:B------:R-:W-:Y:S02]  /*2e280*/  LOP3.LUT P0, RZ, R28, 0x40, RZ, 0xc0, !PT ;  /* 0x000000401cff7812 */ /* 0x000fe4000780c0ff */
[----:B-1----:R-:W-:Y:S02]  /*2e290*/  @!P3 IADD3 R34, P4, R36, R34, RZ ;  /* 0x000000222422b210 */ /* 0x002fe40007f9e0ff */
[----:B------:R-:W-:-:S03]  /*2e2a0*/  ISETP.LT.OR P5, PT, R26, 0xc1, !P0 ;  /* 0x000000c11a00780c */ /* 0x000fc600047a1670 */
        /* <DEDUP_REMOVED lines=63> */
[----:B--2---:R-:W-:-:S05]  /*2e6a0*/  FFMA R34, R204, UR21, R34 ;  /* 0x00000015cc227c23 */ /* 0x004fca0008000022 */
        /* <DEDUP_REMOVED lines=76> */
[----:B------:R-:W-:Y:S01]  /*2eb70*/  F2FP.SATFINITE.E4M3.F32.PACK_AB_MERGE_C R34, RZ, R34, RZ ;  /* 0x00000022ff22723e */ /* 0x000fe200048070ff */
[----:B------:R-:W4:Y:S04]  /*2eb80*/  LDL.LU R13, [R1+0x7f4] ;  /* 0x0007f400010d7983 */ /* 0x000f280000300800 */
[----:B------:R0:W-:Y:S01]  /*2eb90*/  @!P4 STG.E.U8 desc[UR22][R30.64+0x68], R34 ;  /* 0x000068221e00c986 */ /* 0x0001e2000c101116 */
[----:B------:R-:W-:-:S03]  /*2eba0*/  LOP3.LUT R11, R11, 0xf7ffffff, RZ, 0xc0, !PT ;  /* 0xf7ffffff0b0b7812 */ /* 0x000fc600078ec0ff */
[----:B------:R-:W4:Y:S01]  /*2ebb0*/  LDL.LU R218, [R1+0x7f8] ;  /* 0x0007f80001da7983 */ /* 0x000f220000300800 */
        /* <DEDUP_REMOVED lines=58> */
[----:B------:R0:W-:Y:S02]  /*2ef60*/  @!P2 STG.E.U8 desc[UR22][R70.64+0x71], R30 ;  /* 0x0000711e4600a986 */ /* 0x0001e4000c101116 */
[----:B0-----:R-:W0:Y:S02]  /*2ef70*/  @!P4 LDC.64 R30, c[0x0][0x5c0] ;  /* 0x00017000ff1ecb82 */ /* 0x001e240000000a00 */
[----:B0-----:R-:W-:-:S02]  /*2ef80*/  @!P4 IADD3 R30, P3, R34, R30, RZ ;  /* 0x0000001e221ec210 */ /* 0x001fc40007f7e0ff */
[----:B------:R-:W-:-:S06]  /*2ef90*/  PRMT R34, RZ, 0x7610, R34 ;  /* 0x00007610ff227816 */ /* 0x000fcc0000000022 */
[----:B------:R-:W4:Y:S01]  /*2efa0*/  @!P4 LDG.E.U8 R34, desc[UR22][R22.64+0x70] ;  /* 0x000070161622c981 */ /* 0x000f22000c1e1100 */
[C---:B------:R-:W-:Y:S01]  /*2efb0*/  ISETP.LT.OR P2, PT, R26.reuse, 0xea, !P0 ;  /* 0x000000ea1a00780c */ /* 0x040fe20004741670 */
[----:B------:R-:W-:Y:S01]  /*2efc0*/  @!P4 IMAD.X R31, R35, 0x1, R31, P3 ;  /* 0x00000001231fc824 */ /* 0x000fe200018e061f */
[----:B------:R-:W-:-:S13]  /*2efd0*/  ISETP.LT.OR P3, PT, R26, 0x72, !P1 ;  /* 0x000000721a00780c */ /* 0x000fda0004f61670 */
[----:B------:R-:W-:-:S04]  /*2efe0*/  @!P3 IADD3 R36, P5, P6, R3, R16, R7 ;  /* 0x000000100324b210 */ /* 0x000fc80007ebe007 */
[----:B------:R-:W-:Y:S02]  /*2eff0*/  @!P3 IADD3.X R37, R4, R27, R6, P5, P6 ;  /* 0x0000001b0425b210 */ /* 0x000fe40002fec406 */
[----:B----4-:R-:W-:-:S04]  /*2f000*/  LOP3.LUT R34, R34, 0xff, RZ, 0xc0, !PT ;  /* 0x000000ff22227812 */ /* 0x010fc800078ec0ff */
        /* <DEDUP_REMOVED lines=23> */
[----:B------:R-:W-:Y:S01]  /*2f180*/  F2FP.SATFINITE.E4M3.F32.PACK_AB_MERGE_C R30, RZ, R30, RZ ;  /* 0x0000001eff1e723e */ /* 0x000fe200048070ff */
[----:B------:R-:W4:Y:S04]  /*2f190*/  LDL.LU R226, [R1+0x808] ;  /* 0x0008080001e27983 */ /* 0x000f280000300800 */
[----:B------:R0:W-:Y:S02]  /*2f1a0*/  @!P3 STG.E.U8 desc[UR22][R34.64+0x71], R30 ;  /* 0x0000711e2200b986 */ /* 0x0001e4000c101116 */
[----:B0-----:R-:W0:Y:S02]  /*2f1b0*/  @!P5 LDC.64 R30, c[0x0][0x5c0] ;  /* 0x00017000ff1edb82 */ /* 0x001e240000000a00 */
[----:B0-----:R-:W-:-:S02]  /*2f1c0*/  @!P5 IADD3 R222, P3, P4, R16, R30, R3 ;  /* 0x0000001e10ded210 */ /* 0x001fc40007c7e003 */
[----:B------:R-:W-:-:S06]  /*2f1d0*/  PRMT R30, RZ, 0x7610, R30 ;  /* 0x00007610ff1e7816 */ /* 0x000fcc000000001e */
[----:B------:R-:W3:Y:S01]  /*2f1e0*/  @!P6 LDG.E.U8 R30, desc[UR22][R20.64+0x78] ;  /* 0x00007816141ee981 */ /* 0x000ee2000c1e1100 */
        /* <DEDUP_REMOVED lines=33> */
[----:B--2---:R-:W-:Y:S02]  /*2f400*/  FFMA R30, R13, UR21, R30 ;  /* 0x000000150d1e7c23 */ /* 0x004fe4000800001e */
        /* <DEDUP_REMOVED lines=69> */
[----:B------:R-:W-:Y:S01]  /*2f860*/  LOP3.LUT R11, R11, 0xffffdfff, RZ, 0xc0, !PT ;  /* 0xffffdfff0b0b7812 */ /* 0x000fe200078ec0ff */
[----:B------:R-:W-:Y:S03]  /*2f870*/  @!P5 STL.64 [R1+0x8], R36 ;  /* 0x000008240100d387 */ /* 0x000fe60000100a00 */
        /* <DEDUP_REMOVED lines=51> */
[----:B------:R-:W-:Y:S02]  /*2fbb0*/  @P2 LOP3.LUT R11, R11, 0x400, RZ, 0xfc, !PT ;  /* 0x000004000b0b2812 */ /* 0x000fe400078efcff */
[----:B------:R-:W-:Y:S02]  /*2fbc0*/  @!P5 IADD3.X R37, R27, R31, R4, P3, P4 ;  /* 0x0000001f1b25d210 */ /* 0x000fe40001fe8404 */
[----:B------:R-:W-:-:S03]  /*2fbd0*/  LOP3.LUT R11, R11, 0xfffffdff, RZ, 0xc0, !PT ;  /* 0xfffffdff0b0b7812 */ /* 0x000fc600078ec0ff */
[----:B------:R0:W-:Y:S01]  /*2fbe0*/  @!P5 STL.64 [R1], R36 ;  /* 0x000000240100d387 */ /* 0x0001e20000100a00 */
        /* <DEDUP_REMOVED lines=10> */
[----:B------:R-:W1:Y:S01]  /*2fc90*/  @!P5 LDC.64 R30, c[0x0][0x5c0] ;  /* 0x00017000ff1edb82 */ /* 0x000e620000000a00 */
[----:B------:R-:W-:Y:S01]  /*2fca0*/  LOP3.LUT R11, R11, 0xffffff7f, RZ, 0xc0, !PT ;  /* 0xffffff7f0b0b7812 */ /* 0x000fe200078ec0ff */
[----:B------:R-:W3:Y:S01]  /*2fcb0*/  LDL.LU R101, [R1+0x828] ;  /* 0x0008280001657983 */ /* 0x000ee20000300800 */
[----:B-1----:R-:W-:-:S04]  /*2fcc0*/  @!P5 IADD3 R236, P3, P4, R16, R30, R3 ;  /* 0x0000001e10ecd210 */ /* 0x002fc80007c7e003 */
[----:B------:R-:W-:Y:S02]  /*2fcd0*/  @!P5 IADD3.X R237, R27, R31, R4, P3, P4 ;  /* 0x0000001f1bedd210 */ /* 0x000fe40001fe8404 */
[----:B------:R-:W-:-:S13]  /*2fce0*/  ISETP.LT.OR P5, PT, R26, 0x119, !P0 ;  /* 0x000001191a00780c */ /* 0x000fda00047a1670 */
[----:B------:R-:W0:Y:S01]  /*2fcf0*/  @!P5 LDC.64 R30, c[0x0][0x5c0] ;  /* 0x00017000ff1edb82 */ /* 0x000e220000000a00 */
[----:B------:R-:W-:-:S05]  /*2fd00*/  F2FP.SATFINITE.E4M3.F32.PACK_AB_MERGE_C R34, RZ, R34, RZ ;  /* 0x00000022ff22723e */ /* 0x000fca00048070ff */
[----:B------:R1:W-:Y:S01]  /*2fd10*/  @!P6 STG.E.U8 desc[UR22][R122.64+0x88], R34 ;  /* 0x000088227a00e986 */ /* 0x0003e2000c101116 */
[----:B0-----:R-:W-:Y:S02]  /*2fd20*/  @!P5 IADD3 R36, P3, P4, R16, R30, R3 ;  /* 0x0000001e1024d210 */ /* 0x001fe40007c7e003 */
[----:B------:R-:W-:-:S06]  /*2fd30*/  PRMT R30, RZ, 0x7610, R30 ;  /* 0x00007610ff1e7816 */ /* 0x000fcc000000001e */
[----:B------:R-:W4:Y:S01]  /*2fd40*/  @!P2 LDG.E.U8 R30, desc[UR22][R20.64+0x89] ;  /* 0x00008916141ea981 */ /* 0x000f22000c1e1100 */
[----:B------:R-:W-:Y:S02]  /*2fd50*/  @!P5 IADD3.X R37, R27, R31, R4, P3, P4 ;  /* 0x0000001f1b25d210 */ /* 0x000fe40001fe8404 */
[----:B------:R-:W-:Y:S02]  /*2fd60*/  ISETP.LT.OR P4, PT, R26, 0x89, !P1 ;  /* 0x000000891a00780c */ /* 0x000fe40004f81670 */
[----:B------:R-:W-:Y:S01]  /*2fd70*/  @P5 LOP3.LUT R11, R11, 0x80, RZ, 0xfc, !PT ;  /* 0x000000800b0b5812 */ /* 0x000fe200078efcff */
[----:B------:R-:W-:Y:S10]  /*2fd80*/  @!P5 STL.64 [R1+0x20], R36 ;  /* 0x000020240100d387 */ /* 0x000ff40000100a00 */
[----:B-1----:R-:W-:-:S04]  /*2fd90*/  @!P4 IADD3 R34, P3, P5, R3, R16, R7 ;  /* 0x000000100322c210 */ /* 0x002fc80007d7e007 */
[----:B------:R-:W-:Y:S02]  /*2fda0*/  @!P4 IADD3.X R35, R4, R27, R6, P3, P5 ;  /* 0x0000001b0423c210 */ /* 0x000fe40001fea406 */
[----:B----4-:R-:W-:-:S04]  /*2fdb0*/  LOP3.LUT R30, R30, 0xff, RZ, 0xc0, !PT ;  /* 0x000000ff1e1e7812 */ /* 0x010fc800078ec0ff */
[----:B------:R-:W-:-:S05]  /*2fdc0*/  F2FP.F16.E4M3.UNPACK_B R30, R30 ;  /* 0x0000001eff1e723e */ /* 0x000fca00020006ff */
[----:B------:R-:W-:-:S05]  /*2fdd0*/  HADD2.F32 R30, -RZ, R30.H0_H0 ;  /* 0x2000001eff1e7230 */ /* 0x000fca0000004100 */
[----:B------:R-:W-:-:S04]  /*2fde0*/  FMUL R30, R30, UR24 ;  /* 0x000000181e1e7c20 */ /* 0x000fc80008400000 */
[----:B--2---:R-:W-:Y:S02]  /*2fdf0*/  FFMA R30, R13, UR21, R30 ;  /* 0x000000150d1e7c23 */ /* 0x004fe4000800001e */
[----:B------:R-:W2:Y:S03]  /*2fe00*/  LDL.LU R13, [R1+0x82c] ;  /* 0x00082c00010d7983 */ /* 0x000ea60000300800 */
[----:B------:R-:W-:-:S05]  /*2fe10*/  F2FP.SATFINITE.E4M3.F32.PACK_AB_MERGE_C R30, RZ, R30, RZ ;  /* 0x0000001eff1e723e */ /* 0x000fca00048070ff */
[----:B------:R0:W-:Y:S02]  /*2fe20*/  @!P2 STG.E.U8 desc[UR22][R46.64+0x89], R30 ;  /* 0x0000891e2e00a986 */ /* 0x0001e4000c101116 */
[----:B0-----:R-:W0:Y:S02]  /*2fe30*/  @!P4 LDC.64 R30, c[0x0][0x5c0] ;  /* 0x00017000ff1ecb82 */ /* 0x001e240000000a00 */
[----:B0-----:R-:W-:Y:S02]  /*2fe40*/  @!P4 IADD3 R30, P3, R34, R30, RZ ;  /* 0x0000001e221ec210 */ /* 0x001fe40007f7e0ff */
        /* <DEDUP_REMOVED lines=11> */
[----:B---3--:R-:W-:Y:S02]  /*2ff00*/  FFMA R34, R101, UR21, R34 ;  /* 0x0000001565227c23 */ /* 0x008fe40008000022 */
        /* <DEDUP_REMOVED lines=29> */
[----:B------:R0:W-:Y:S01]  /*300e0*/  @!P5 STL.64 [R1+0x18], R36 ;  /* 0x000018240100d387 */ /* 0x0001e20000100a00 */
        /* <DEDUP_REMOVED lines=11> */
[----:B------:R-:W3:Y:S01]  /*301a0*/  LDL.LU R101, [R1+0x838] ;  /* 0x0008380001657983 */ /* 0x000ee20000300800 */
[----:B0-----:R-:W-:-:S04]  /*301b0*/  @!P5 IADD3 R36, P3, P4, R16, R30, R3 ;  /* 0x0000001e1024d210 */ /* 0x001fc80007c7e003 */
[----:B------:R-:W-:-:S05]  /*301c0*/  @!P5 IADD3.X R37, R27, R31, R4, P3, P4 ;  /* 0x0000001f1b25d210 */ /* 0x000fca0001fe8404 */
[----:B------:R0:W-:Y:S01]  /*301d0*/  @!P5 STL.64 [R1+0x10], R36 ;  /* 0x000010240100d387 */ /* 0x0001e20000100a00 */
        /* <DEDUP_REMOVED lines=9> */
[----:B------:R-:W-:Y:S01]  /*30270*/  LOP3.LUT R11, R11, 0xfffffffd, RZ, 0xc0, !PT ;  /* 0xfffffffd0b0b7812 */ /* 0x000fe200078ec0ff */
[----:B------:R-:W-:Y:S03]  /*30280*/  @!P5 STL.64 [R1+0x40], R36 ;  /* 0x000040240100d387 */ /* 0x000fe60000100a00 */
[----:B------:R-:W-:-:S07]  /*30290*/  @P5 LOP3.LUT R11, R11, 0x2, RZ, 0xfc, !PT ;  /* 0x000000020b0b5812 */ /* 0x000fce00078efcff */
        /* <DEDUP_REMOVED lines=50> */
[----:B------:R-:W-:Y:S02]  /*305c0*/  @!P5 IADD3.X R37, R27, R31, R4, P3, P4 ;  /* 0x0000001f1b25d210 */ /* 0x000fe40001fe8404 */
[----:B------:R-:W-:Y:S01]  /*305d0*/  LOP3.LUT R10, R10, 0xbfffffff, RZ, 0xc0, !PT ;  /* 0xbfffffff0a0a7812 */ /* 0x000fe200078ec0ff */
[----:B------:R-:W-:Y:S03]  /*305e0*/  @!P2 STL.64 [R1+0x28], R38 ;  /* 0x000028260100a387 */ /* 0x000fe60000100a00 */
[----:B------:R-:W-:Y:S01]  /*305f0*/  @P5 LOP3.LUT R10, R10, 0x40000000, RZ, 0xfc, !PT ;  /* 0x400000000a0a5812 */ /* 0x000fe200078efcff */
[----:B------:R-:W4:Y:S04]  /*30600*/  LDL.LU R13, [R1+0x844] ;  /* 0x00084400010d7983 */ /* 0x000f280000300800 */
[----:B------:R0:W-:Y:S01]  /*30610*/  @!P5 STL.64 [R1+0x38], R36 ;  /* 0x000038240100d387 */ /* 0x0001e20000100a00 */
[----:B------:R-:W-:-:S02]  /*30620*/  ISETP.LT.OR P5, PT, R26, 0x132, !P0 ;  /* 0x000001321a00780c */ /* 0x000fc400047a1670 */
        /* <DEDUP_REMOVED lines=8> */
[----:B------:R-:W0:Y:S01]  /*306b0*/  @!P5 LDC.64 R30, c[0x0][0x5c0] ;  /* 0x00017000ff1edb82 */ /* 0x000e220000000a00 */
[----:B------:R-:W2:Y:S01]  /*306c0*/  LDL.LU R101, [R1+0x848] ;  /* 0x0008480001657983 */ /* 0x000ea20000300800 */
        /* <DEDUP_REMOVED lines=21> */
[----:B----4-:R-:W-:Y:S02]  /*30820*/  FFMA R30, R13, UR21, R30 ;  /* 0x000000150d1e7c23 */ /* 0x010fe4000800001e */
[----:B------:R-:W3:Y:S03]  /*30830*/  LDL.LU R13, [R1+0x84c] ;  /* 0x00084c00010d7983 */ /* 0x000ee60000300800 */
        /* <DEDUP_REMOVED lines=33> */
[----:B---3--:R-:W-:-:S05]  /*30a50*/  FFMA R30, R13, UR21, R30 ;  /* 0x000000150d1e7c23 */ /* 0x008fca000800001e */
[----:B------:R-:W-:-:S05]  /*30a60*/  F2FP.SATFINITE.E4M3.F32.PACK_AB_MERGE_C R30, RZ, R30, RZ ;  /* 0x0000001eff1e723e */ /* 0x000fca00048070ff */
[----:B------:R0:W-:Y:S02]  /*30a70*/  @!P3 STG.E.U8 desc[UR22][R34.64+0x99], R30 ;  /* 0x0000991e2200b986 */ /* 0x0001e4000c101116 */
[----:B0-----:R-:W0:Y:S02]  /*30a80*/  @!P5 LDC.64 R30, c[0x0][0x5c0] ;  /* 0x00017000ff1edb82 */ /* 0x001e240000000a00 */
[----:B0-----:R-:W-:Y:S02]  /*30a90*/  @!P5 IADD3 R36, P3, P4, R16, R30, R3 ;  /* 0x0000001e1024d210 */ /* 0x001fe40007c7e003 */
[----:B------:R-:W-:-:S06]  /*30aa0*/  PRMT R30, RZ, 0x7610, R30 ;  /* 0x00007610ff1e7816 */ /* 0x000fcc000000001e */
[----:B------:R-:W3:Y:S01]  /*30ab0*/  @!P6 LDG.E.U8 R30, desc[UR22][R20.64+0xa0] ;  /* 0x0000a016141ee981 */ /* 0x000ee2000c1e1100 */
        /* <DEDUP_REMOVED lines=12> */
[----:B---3--:R-:W-:-:S04]  /*30b80*/  LOP3.LUT R30, R30, 0xff, RZ, 0xc0, !PT ;  /* 0x000000ff1e1e7812 */ /* 0x008fc800078ec0ff */
[----:B------:R-:W-:-:S05]  /*30b90*/  F2FP.F16.E4M3.UNPACK_B R30, R30 ;  /* 0x0000001eff1e723e */ /* 0x000fca00020006ff */
[----:B------:R-:W-:-:S05]  /*30ba0*/  HADD2.F32 R30, -RZ, R30.H0_H0 ;  /* 0x2000001eff1e7230 */ /* 0x000fca0000004100 */
[----:B------:R-:W-:-:S04]  /*30bb0*/  FMUL R30, R30, UR24 ;  /* 0x000000181e1e7c20 */ /* 0x000fc80008400000 */
[----:B--2---:R-:W-:Y:S02]  /*30bc0*/  FFMA R34, R101, UR21, R30 ;  /* 0x0000001565227c23 */ /* 0x004fe4000800001e */
        /* <DEDUP_REMOVED lines=140> */
[----:B---3--:R-:W-:Y:S01]  /*31490*/  FFMA R30, R13, UR21, R30 ;  /* 0x000000150d1e7c23 */ /* 0x008fe2000800001e */
[----:B------:R-:W-:Y:S01]  /*314a0*/  LOP3.LUT R10, R10, 0xffffbfff, RZ, 0xc0, !PT ;  /* 0xffffbfff0a0a7812 */ /* 0x000fe200078ec0ff */
[----:B------:R-:W3:Y:S03]  /*314b0*/  LDL.LU R13, [R1+0x874] ;  /* 0x00087400010d7983 */ /* 0x000ee60000300800 */
        /* <DEDUP_REMOVED lines=141> */
[----:B--2---:R-:W-:Y:S01]  /*31d90*/  FFMA R34, R101, UR21, R34 ;  /* 0x0000001565227c23 */ /* 0x004fe20008000022 */
[----:B------:R-:W-:Y:S01]  /*31da0*/  LOP3.LUT P6, RZ, R2, 0x40000, RZ, 0xc0, !PT ;  /* 0x0004000002ff7812 */ /* 0x000fe200078cc0ff */
        /* <DEDUP_REMOVED lines=8> */
[----:B-1----:R-:W-:-:S05]  /*31e30*/  @!P4 IADD3 R34, P0, R36, R34, RZ ;  /* 0x000000222422c210 */ /* 0x002fca0007f1e0ff */
[----:B------:R-:W-:Y:S01]  /*31e40*/  @!P4 IMAD.X R35, R37, 0x1, R35, P0 ;  /* 0x000000012523c824 */ /* 0x000fe200000e0623 */
[----:B------:R-:W-:Y:S02]  /*31e50*/  @!P2 IADD3.X R39, R27, R31, R4, P3, P5 ;  /* 0x0000001f1b27a210 */ /* 0x000fe40001fea404 */
[----:B----4-:R-:W-:-:S04]  /*31e60*/  LOP3.LUT R30, R30, 0xff, RZ, 0xc0, !PT ;  /* 0x000000ff1e1e7812 */ /* 0x010fc800078ec0ff */
[----:B------:R-:W-:-:S05]  /*31e70*/  F2FP.F16.E4M3.UNPACK_B R30, R30 ;  /* 0x0000001eff1e723e */ /* 0x000fca00020006ff */
[----:B------:R-:W-:-:S05]  /*31e80*/  HADD2.F32 R30, -RZ, R30.H0_H0 ;  /* 0x2000001eff1e7230 */ /* 0x000fca0000004100 */
[----:B------:R-:W-:-:S04]  /*31e90*/  FMUL R30, R30, UR24 ;  /* 0x000000181e1e7c20 */ /* 0x000fc80008400000 */
[----:B---3--:R-:W-:-:S05]  /*31ea0*/  FFMA R30, R13, UR21, R30 ;  /* 0x000000150d1e7c23 */ /* 0x008fca000800001e */
        /* <DEDUP_REMOVED lines=10> */
[----:B------:R-:W3:Y:S01]  /*31f50*/  @!P6 LDG.E.U8 R34, desc[UR22][R30.64] ;  /* 0x000000161e22e981 */ /* 0x000ee2000c1e1100 */
[----:B------:R-:W-:-:S03]  /*31f60*/  LOP3.LUT R10, R10, 0xffffffef, RZ, 0xc0, !PT ;  /* 0xffffffef0a0a7812 */ /* 0x000fc600078ec0ff */
[----:B------:R-:W-:Y:S01]  /*31f70*/  @!P2 STL.64 [R1+0xb8], R38 ;  /* 0x0000b8260100a387 */ /* 0x000fe20000100a00 */
[----:B------:R-:W-:Y:S02]  /*31f80*/  @P2 LOP3.LUT R10, R10, 0x10, RZ, 0xfc, !PT ;  /* 0x000000100a0a2812 */ /* 0x000fe400078efcff */
[----:B------:R-:W-:Y:S01]  /*31f90*/  ISETP.GE.AND P2, PT, R15, 0x81, PT ;  /* 0x000000810f00780c */ /* 0x000fe20003f46270 */
[----:B------:R-:W4:Y:S03]  /*31fa0*/  LDL.LU R13, [R1+0x894] ;  /* 0x00089400010d7983 */ /* 0x000f260000300800 */
[C---:B------:R-:W-:Y:S02]  /*31fb0*/  ISETP.LT.OR P5, PT, R26.reuse, 0xc1, !P2 ;  /* 0x000000c11a00780c */ /* 0x040fe400057a1670 */
[----:B------:R-:W-:Y:S02]  /*31fc0*/  ISETP.LT.OR P4, PT, R26, 0xc2, !P2 ;  /* 0x000000c21a00780c */ /* 0x000fe40005781670 */
[----:B------:R-:W-:-:S04]  /*31fd0*/  LOP3.LUT R14, R14, 0x7fffffff, RZ, 0xc0, !PT ;  /* 0x7fffffff0e0e7812 */ /* 0x000fc800078ec0ff */
[----:B------:R-:W-:Y:S02]  /*31fe0*/  @P1 LOP3.LUT R14, R14, 0x80000000, RZ, 0xfc, !PT ;  /* 0x800000000e0e1812 */ /* 0x000fe400078efcff */
[----:B------:R-:W-:Y:S02]  /*31ff0*/  LOP3.LUT P1, RZ, R0, 0x1000000, RZ, 0xc0, !PT ;  /* 0x0100000000ff7812 */ /* 0x000fe4000782c0ff */
        /* <DEDUP_REMOVED lines=8> */
[----:B------:R-:W0:Y:S01]  /*32080*/  @!P4 LDC.64 R34, c[0x0][0x5c0] ;  /* 0x00017000ff22cb82 */ /* 0x000e220000000a00 */
[----:B------:R-:W-:-:S05]  /*32090*/  F2FP.SATFINITE.E4M3.F32.PACK_AB_MERGE_C R36, RZ, R36, RZ ;  /* 0x00000024ff24723e */ /* 0x000fca00048070ff */
[----:B------:R0:W-:Y:S02]  /*320a0*/  @!P6 STG.E.U8 desc[UR22][R138.64], R36 ;  /* 0x000000248a00e986 */ /* 0x0001e4000c101116 */
[----:B0-----:R-:W-:Y:S02]  /*320b0*/  @!P4 IADD3 R138, P0, P3, R16, R34, R7 ;  /* 0x00000022108ac210 */ /* 0x001fe40007b1e007 */
[----:B------:R-:W-:-:S06]  /*320c0*/  PRMT R34, RZ, 0x7610, R34 ;  /* 0x00007610ff227816 */ /* 0x000fcc0000000022 */
[----:B------:R-:W2:Y:S01]  /*320d0*/  @!P1 LDG.E.U8 R34, desc[UR22][R30.64+0x1] ;  /* 0x000001161e229981 */ /* 0x000ea2000c1e1100 */
[----:B------:R-:W-:Y:S02]  /*320e0*/  @!P4 IADD3.X R139, R27, R35, R6, P0, P3 ;  /* 0x000000231b8bc210 */ /* 0x000fe400007e6406 */
[----:B------:R-:W-:-:S04]  /*320f0*/  LOP3.LUT R10, R10, 0xfffffff7, RZ, 0xc0, !PT ;  /* 0xfffffff70a0a7812 */ /* 0x000fc800078ec0ff */
[----:B------:R-:W-:-:S04]  /*32100*/  @P5 LOP3.LUT R10, R10, 0x8, RZ, 0xfc, !PT ;  /* 0x000000080a0a5812 */ /* 0x000fc800078efcff */
[----:B------:R-:W-:-:S04]  /*32110*/  LOP3.LUT R10, R10, 0xfffffffb, RZ, 0xc0, !PT ;  /* 0xfffffffb0a0a7812 */ /* 0x000fc800078ec0ff */
[----:B------:R-:W-:-:S04]  /*32120*/  @P4 LOP3.LUT R10, R10, 0x4, RZ, 0xfc, !PT ;  /* 0x000000040a0a4812 */ /* 0x000fc800078efcff */
[----:B------:R-:W-:Y:S02]  /*32130*/  LOP3.LUT R10, R10, 0xfffffffd, RZ, 0xc0, !PT ;  /* 0xfffffffd0a0a7812 */ /* 0x000fe400078ec0ff */
        /* <DEDUP_REMOVED lines=9> */
[----:B0-----:R-:W0:Y:S01]  /*321d0*/  @!P1 LDC.64 R34, c[0x0][0x5c0] ;  /* 0x00017000ff229b82 */ /* 0x001e220000000a00 */
[----:B------:R-:W-:Y:S02]  /*321e0*/  @P1 LOP3.LUT R10, R10, 0x2, RZ, 0xfc, !PT ;  /* 0x000000020a0a1812 */ /* 0x000fe400078efcff */
[----:B0-----:R-:W-:-:S04]  /*321f0*/  @!P1 IADD3 R36, P0, P3, R16, R34, R7 ;  /* 0x0000002210249210 */ /* 0x001fc80007b1e007 */
[----:B------:R-:W-:-:S05]  /*32200*/  @!P1 IADD3.X R37, R27, R35, R6, P0, P3 ;  /* 0x000000231b259210 */ /* 0x000fca00007e6406 */
[----:B------:R0:W-:Y:S01]  /*32210*/  @!P1 STL.64 [R1+0xc0], R36 ;  /* 0x0000c02401009387 */ /* 0x0001e20000100a00 */
[----:B------:R-:W-:-:S13]  /*32220*/  ISETP.LT.OR P1, PT, R26, 0xca, !P2 ;  /* 0x000000ca1a00780c */ /* 0x000fda0005721670 */
[----:B------:R-:W0:Y:S02]  /*32230*/  @!P1 LDC.64 R34, c[0x0][0x5c0] ;  /* 0x00017000ff229b82 */ /* 0x000e240000000a00 */
[----:B0-----:R-:W-:-:S04]  /*32240*/  @!P1 IADD3 R36, P0, P3, R16, R34, R7 ;  /* 0x0000002210249210 */ /* 0x001fc80007b1e007 */
[----:B------:R-:W-:Y:S02]  /*32250*/  @!P1 IADD3.X R37, R27, R35, R6, P0, P3 ;  /* 0x000000231b259210 */ /* 0x000fe400007e6406 */
[----:B------:R-:W-:-:S05]  /*32260*/  IADD3 R29, P0, R29, 0x108, RZ ;  /* 0x000001081d1d7810 */ /* 0x000fca0007f1e0ff */
[----:B------:R-:W-:Y:S01]  /*32270*/  IMAD.X R34, RZ, RZ, R25, P0 ;  /* 0x000000ffff227224 */ /* 0x000fe200000e0619 */
[----:B------:R-:W-:Y:S01]  /*32280*/  ISETP.GE.AND P0, PT, R15, 0x109, PT ;  /* 0x000001090f00780c */ /* 0x000fe20003f06270 */
[----:B------:R-:W3:Y:S03]  /*32290*/  LDL.LU.64 R24, [R1+0xed0] ;  /* 0x000ed00001187983 */ /* 0x000ee60000300a00 */
[----:B------:R-:W-:Y:S01]  /*322a0*/  ISETP.LT.OR P4, PT, R26, 0x1, !P0 ;  /* 0x000000011a00780c */ /* 0x000fe20004781670 */
[----:B------:R0:W-:Y:S01]  /*322b0*/  @!P1 STL.64 [R1+0xd0], R36 ;  /* 0x0000d02401009387 */ /* 0x0001e20000100a00 */
[----:B------:R-:W-:Y:S02]  /*322c0*/  IMAD R34, R34, UR6, RZ ;  /* 0x0000000622227c24 */ /* 0x000fe4000f8e02ff */
[C---:B------:R-:W-:Y:S01]  /*322d0*/  IMAD.WIDE.U32 R32, R29.reuse, UR6, R32 ;  /* 0x000000061d207c25 */ /* 0x040fe2000f8e0020 */
[----:B------:R-:W4:Y:S03]  /*322e0*/  LDL.LU R101, [R1+0x89c] ;  /* 0x00089c0001657983 */ /* 0x000f260000300800 */
[----:B------:R-:W-:-:S05]  /*322f0*/  IMAD R29, R29, UR7, R34 ;  /* 0x000000071d1d7c24 */ /* 0x000fca000f8e0222 */
[----:B0-----:R-:W-:Y:S01]  /*32300*/  @!P4 IADD3 R36, P3, P5, R3, R16, R9 ;  /* 0x000000100324c210 */ /* 0x001fe20007d7e009 */
[----:B------:R-:W0:Y:S03]  /*32310*/  @!P4 LDC.64 R34, c[0x0][0x5c0] ;  /* 0x00017000ff22cb82 */ /* 0x000e260000000a00 */
[----:B------:R-:W-:Y:S02]  /*32320*/  @!P4 IADD3.X R37, R4, R27, R8, P3, P5 ;  /* 0x0000001b0425c210 */ /* 0x000fe40001fea408 */
[----:B------:R-:W-:-:S04]  /*32330*/  IADD3 R32, P3, R32, UR10, RZ ;  /* 0x0000000a20207c10 */ /* 0x000fc8000ff7e0ff */
[--C-:B------:R-:W-:Y:S02]  /*32340*/  IADD3.X R33, R33, UR11, R29.reuse, P3, !PT ;  /* 0x0000000b21217c10 */ /* 0x100fe40009ffe41d */
[----:B------:R-:W-:-:S06]  /*32350*/  PRMT R29, RZ, 0x7610, R29 ;  /* 0x00007610ff1d7816 */ /* 0x000fcc000000001d */
[----:B------:R-:W2:Y:S01]  /*32360*/  @!P4 LDG.E.U8 R29, desc[UR22][R32.64] ;  /* 0x00000016201dc981 */ /* 0x000ea2000c1e1100 */
[----:B0-----:R-:W-:-:S05]  /*32370*/  @!P4 IADD3 R34, P3, R36, R34, RZ ;  /* 0x000000222422c210 */ /* 0x001fca0007f7e0ff */
[----:B------:R-:W-:Y:S01]  /*32380*/  @!P4 IMAD.X R35, R37, 0x1, R35, P3 ;  /* 0x000000012523c824 */ /* 0x000fe200018e0623 */
[----:B------:R-:W-:Y:S02]  /*32390*/  ISETP.LT.OR P3, PT, R26, 0x2, !P0 ;  /* 0x000000021a00780c */ /* 0x000fe40004761670 */
[----:B------:R-:W-:Y:S02]  /*323a0*/  LOP3.LUT R10, R10, 0xfffffffe, RZ, 0xc0, !PT ;  /* 0xfffffffe0a0a7812 */ /* 0x000fe400078ec0ff */
[----:B--2---:R-:W-:-:S09]  /*323b0*/  LOP3.LUT R29, R29, 0xff, RZ, 0xc0, !PT ;  /* 0x000000ff1d1d7812 */ /* 0x004fd200078ec0ff */
[----:B------:R-:W0:Y:S01]  /*323c0*/  @!P3 LDC.64 R36, c[0x0][0x5c0] ;  /* 0x00017000ff24bb82 */ /* 0x000e220000000a00 */
[----:B------:R-:W-:-:S05]  /*323d0*/  F2FP.F16.E4M3.UNPACK_B R29, R29 ;  /* 0x0000001dff1d723e */ /* 0x000fca00020006ff */
[----:B------:R-:W-:-:S05]  /*323e0*/  HADD2.F32 R29, -RZ, R29.H0_H0 ;  /* 0x2000001dff1d7230 */ /* 0x000fca0000004100 */
[----:B------:R-:W-:-:S04]  /*323f0*/  FMUL R29, R29, UR24 ;  /* 0x000000181d1d7c20 */ /* 0x000fc80008400000 */
[----:B------:R-:W-:Y:S01]  /*32400*/  FFMA R29, R13, UR21, R29 ;  /* 0x000000150d1d7c23 */ /* 0x000fe2000800001d */
[----:B------:R-:W-:Y:S01]  /*32410*/  @P1 LOP3.LUT R10, R10, 0x1, RZ, 0xfc, !PT ;  /* 0x000000010a0a1812 */ /* 0x000fe200078efcff */
[----:B------:R-:W2:Y:S03]  /*32420*/  LDL.LU R13, [R1+0x8a0] ;  /* 0x0008a000010d7983 */ /* 0x000ea60000300800 */
[----:B------:R-:W-:-:S05]  /*32430*/  F2FP.SATFINITE.E4M3.F32.PACK_AB_MERGE_C R29, RZ, R29, RZ ;  /* 0x0000001dff1d723e */ /* 0x000fca00048070ff */
[----:B------:R1:W-:Y:S02]  /*32440*/  @!P4 STG.E.U8 desc[UR22][R34.64], R29 ;  /* 0x0000001d2200c986 */ /* 0x0003e4000c101116 */
[----:B-1----:R-:W-:-:S06]  /*32450*/  PRMT R29, RZ, 0x7610, R29 ;  /* 0x00007610ff1d7816 */ /* 0x002fcc000000001d */
[----:B------:R-:W3:Y:S01]  /*32460*/  @!P3 LDG.E.U8 R29, desc[UR22][R32.64+0x1] ;  /* 0x00000116201db981 */ /* 0x000ee2000c1e1100 */
[----:B------:R-:W-:-:S13]  /*32470*/  ISETP.LT.OR P1, PT, R26, 0xd1, !P2 ;  /* 0x000000d11a00780c */ /* 0x000fda0005721670 */
[----:B------:R-:W1:Y:S01]  /*32480*/  @!P1 LDC.64 R34, c[0x0][0x5c0] ;  /* 0x00017000ff229b82 */ /* 0x000e620000000a00 */
[----:B------:R-:W-:-:S04]  /*32490*/  @!P3 IADD3 R38, P5, P6, R3, R16, R9 ;  /* 0x000000100326b210 */ /* 0x000fc80007ebe009 */
[----:B------:R-:W-:Y:S02]  /*324a0*/  @!P3 IADD3.X R39, R4, R27, R8, P5, P6 ;  /* 0x0000001b0427b210 */ /* 0x000fe40002fec408 */
[----:B0-----:R-:W-:-:S05]  /*324b0*/  @!P3 IADD3 R36, P4, R38, R36, RZ ;  /* 0x000000242624b210 */ /* 0x001fca0007f9e0ff */
[----:B------:R-:W-:Y:S01]  /*324c0*/  @!P3 IMAD.X R37, R39, 0x1, R37, P4 ;  /* 0x000000012725b824 */ /* 0x000fe200020e0625 */
[----:B-1----:R-:W-:-:S04]  /*324d0*/  @!P1 IADD3 R42, P5, P6, R16, R34, R7 ;  /* 0x00000022102a9210 */ /* 0x002fc80007ebe007 */
[----:B------:R-:W-:Y:S02]  /*324e0*/  @!P1 IADD3.X R43, R27, R35, R6, P5, P6 ;  /* 0x000000231b2b9210 */ /* 0x000fe40002fec406 */
[----:B------:R-:W-:Y:S02]  /*324f0*/  LOP3.LUT P6, RZ, R2, 0x200000, RZ, 0xc0, !PT ;  /* 0x0020000002ff7812 */ /* 0x000fe400078cc0ff */
[----:B---3--:R-:W-:-:S04]  /*32500*/  LOP3.LUT R29, R29, 0xff, RZ, 0xc0, !PT ;  /* 0x000000ff1d1d7812 */ /* 0x008fc800078ec0ff */
[----:B------:R-:W-:-:S05]  /*32510*/  F2FP.F16.E4M3.UNPACK_B R29, R29 ;  /* 0x0000001dff1d723e */ /* 0x000fca00020006ff */
[----:B------:R-:W-:-:S05]  /*32520*/  HADD2.F32 R29, -RZ, R29.H0_H0 ;  /* 0x2000001dff1d7230 */ /* 0x000fca0000004100 */
[----:B------:R-:W-:-:S04]  /*32530*/  FMUL R29, R29, UR24 ;  /* 0x000000181d1d7c20 */ /* 0x000fc80008400000 */
[----:B----4-:R-:W-:-:S05]  /*32540*/  FFMA R29, R101, UR21, R29 ;  /* 0x00000015651d7c23 */ /* 0x010fca000800001d */
[----:B------:R-:W-:-:S05]  /*32550*/  F2FP.SATFINITE.E4M3.F32.PACK_AB_MERGE_C R29, RZ, R29, RZ ;  /* 0x0000001dff1d723e */ /* 0x000fca00048070ff */
[----:B------:R0:W-:Y:S02]  /*32560*/  @!P3 STG.E.U8 desc[UR22][R36.64+0x1], R29 ;  /* 0x0000011d2400b986 */ /* 0x0001e4000c101116 */
[----:B0-----:R-:W-:-:S06]  /*32570*/  PRMT R29, RZ, 0x7610, R29 ;  /* 0x00007610ff1d7816 */ /* 0x001fcc000000001d */
[----:B------:R-:W3:Y:S01]  /*32580*/  @!P6 LDG.E.U8 R29, desc[UR22][R30.64+0x8] ;  /* 0x000008161e1de981 */ /* 0x000ee2000c1e1100 */
[----:B------:R-:W-:-:S03]  /*32590*/  LOP3.LUT R5, R5, 0xdfffffff, RZ, 0xc0, !PT ;  /* 0xdfffffff05057812 */ /* 0x000fc600078ec0ff */
[----:B------:R-:W-:Y:S01]  /*325a0*/  @!P1 STL.64 [R1+0xd8], R42 ;  /* 0x0000d82a01009387 */ /* 0x000fe20000100a00 */
[----:B------:R-:W-:Y:S02]  /*325b0*/  @P1 LOP3.LUT R5, R5, 0x20000000, RZ, 0xfc, !PT ;  /* 0x2000000005051812 */ /* 0x000fe400078efcff */
[----:B------:R-:W-:Y:S01]  /*325c0*/  LOP3.LUT P1, RZ, R2, 0x20000, RZ, 0xc0, !PT ;  /* 0x0002000002ff7812 */ /* 0x000fe2000782c0ff */
[----:B------:R-:W4:Y:S01]  /*325d0*/  LDL.LU R101, [R1+0x8a4] ;  /* 0x0008a40001657983 */ /* 0x000f220000300800 */
[----:B------:R-:W-:-:S13]  /*325e0*/  ISETP.LT.OR P5, PT, R26, 0xd2, !P2 ;  /* 0x000000d21a00780c */ /* 0x000fda00057a1670 */
[----:B------:R-:W0:Y:S01]  /*325f0*/  @!P5 LDC.64 R34, c[0x0][0x5c0] ;  /* 0x00017000ff22db82 */ /* 0x000e220000000a00 */
[----:B------:R-:W-:-:S04]  /*32600*/  LOP3.LUT R5, R5, 0xefffffff, RZ, 0xc0, !PT ;  /* 0xefffffff05057812 */ /* 0x000fc800078ec0ff */
[----:B------:R-:W-:Y:S02]  /*32610*/  @P5 LOP3.LUT R5, R5, 0x10000000, RZ, 0xfc, !PT ;  /* 0x1000000005055812 */ /* 0x000fe400078efcff */
[----:B0-----:R-:W-:-:S04]  /*32620*/  @!P5 IADD3 R38, P3, P4, R16, R34, R7 ;  /* 0x000000221026d210 */ /* 0x001fc80007c7e007 */
[----:B------:R-:W-:-:S05]  /*32630*/  @!P5 IADD3.X R39, R27, R35, R6, P3, P4 ;  /* 0x000000231b27d210 */ /* 0x000fca0001fe8406 */
[----:B------:R-:W-:Y:S01]  /*32640*/  @!P5 STL.64 [R1+0xc8], R38 ;  /* 0x0000c8260100d387 */ /* 0x000fe20000100a00 */
[----:B------:R-:W-:-:S13]  /*32650*/  ISETP.LT.OR P5, PT, R26, 0xd9, !P2 ;  /* 0x000000d91a00780c */ /* 0x000fda00057a1670 */
[----:B------:R-:W0:Y:S01]  /*32660*/  @!P5 LDC.64 R34, c[0x0][0x5c0] ;  /* 0x00017000ff22db82 */ /* 0x000e220000000a00 */
[----:B---3--:R-:W-:-:S04]  /*32670*/  LOP3.LUT R29, R29, 0xff, RZ, 0xc0, !PT ;  /* 0x000000ff1d1d7812 */ /* 0x008fc800078ec0ff */
[----:B------:R-:W-:-:S05]  /*32680*/  F2FP.F16.E4M3.UNPACK_B R29, R29 ;  /* 0x0000001dff1d723e */ /* 0x000fca00020006ff */
[----:B------:R-:W-:-:S05]  /*32690*/  HADD2.F32 R29, -RZ, R29.H0_H0 ;  /* 0x2000001dff1d7230 */ /* 0x000fca0000004100 */
[----:B------:R-:W-:-:S04]  /*326a0*/  FMUL R29, R29, UR24 ;  /* 0x000000181d1d7c20 */ /* 0x000fc80008400000 */
[----:B--2---:R-:W-:Y:S01]  /*326b0*/  FFMA R29, R13, UR21, R29 ;  /* 0x000000150d1d7c23 */ /* 0x004fe2000800001d */
[----:B0-----:R-:W-:Y:S01]  /*326c0*/  @!P5 IADD3 R36, P3, P4, R16, R34, R7 ;  /* 0x000000221024d210 */ /* 0x001fe20007c7e007 */
[----:B------:R-:W2:Y:S03]  /*326d0*/  LDL.LU R13, [R1+0x8a8] ;  /* 0x0008a800010d7983 */ /* 0x000ea60000300800 */
[----:B------:R-:W-:-:S05]  /*326e0*/  F2FP.SATFINITE.E4M3.F32.PACK_AB_MERGE_C R29, RZ, R29, RZ ;  /* 0x0000001dff1d723e */ /* 0x000fca00048070ff */
[----:B------:R0:W-:Y:S02]  /*326f0*/  @!P6 STG.E.U8 desc[UR22][R140.64+0x8], R29 ;  /* 0x0000081d8c00e986 */ /* 0x0001e4000c101116 */
[----:B0-----:R-:W-:-:S06]  /*32700*/  PRMT R29, RZ, 0x7610, R29 ;  /* 0x00007610ff1d7816 */ /* 0x001fcc000000001d */
[----:B------:R-:W3:Y:S01]  /*32710*/  @!P1 LDG.E.U8 R29, desc[UR22][R30.64+0x9] ;  /* 0x000009161e1d9981 */ /* 0x000ee2000c1e1100 */
[----:B------:R-:W-:Y:S02]  /*32720*/  @!P5 IADD3.X R37, R27, R35, R6, P3, P4 ;  /* 0x000000231b25d210 */ /* 0x000fe40001fe8406 */
[----:B------:R-:W-:-:S03]  /*32730*/  LOP3.LUT R5, R5, 0xf7ffffff, RZ, 0xc0, !PT ;  /* 0xf7ffffff05057812 */ /* 0x000fc600078ec0ff */
[----:B------:R0:W-:Y:S01]  /*32740*/  @!P5 STL.64 [R1+0xf0], R36 ;  /* 0x0000f0240100d387 */ /* 0x0001e20000100a00 */
[----:B------:R-:W-:Y:S02]  /*32750*/  @P5 LOP3.LUT R5, R5, 0x8000000, RZ, 0xfc, !PT ;  /* 0x0800000005055812 */ /* 0x000fe400078efcff */
[----:B------:R-:W-:-:S13]  /*32760*/  ISETP.LT.OR P5, PT, R26, 0xda, !P2 ;  /* 0x000000da1a00780c */ /* 0x000fda00057a1670 */
[----:B------:R-:W0:Y:S02]  /*32770*/  @!P5 LDC.64 R34, c[0x0][0x5c0] ;  /* 0x00017000ff22db82 */ /* 0x000e240000000a00 */
[----:B0-----:R-:W-:-:S04]  /*32780*/  @!P5 IADD3 R36, P3, P4, R16, R34, R7 ;  /* 0x000000221024d210 */ /* 0x001fc80007c7e007 */
[----:B------:R-:W-:Y:S02]  /*32790*/  @!P5 IADD3.X R37, R27, R35, R6, P3, P4 ;  /* 0x000000231b25d210 */ /* 0x000fe40001fe8406 */
[----:B------:R-:W-:-:S13]  /*327a0*/  ISETP.LT.OR P4, PT, R26, 0x9, !P0 ;  /* 0x000000091a00780c */ /* 0x000fda0004781670 */
[----:B------:R-:W0:Y:S01]  /*327b0*/  @!P4 LDC.64 R34, c[0x0][0x5c0] ;  /* 0x00017000ff22cb82 */ /* 0x000e220000000a00 */
[----:B------:R-:W-:Y:S01]  /*327c0*/  LOP3.LUT R5, R5, 0xfbffffff, RZ, 0xc0, !PT ;  /* 0xfbffffff05057812 */ /* 0x000fe200078ec0ff */
[----:B------:R-:W-:Y:S03]  /*327d0*/  @!P5 STL.64 [R1+0xf8], R36 ;  /* 0x0000f8240100d387 */ /* 0x000fe60000100a00 */
[----:B------:R-:W-:Y:S02]  /*327e0*/  @P5 LOP3.LUT R5, R5, 0x4000000, RZ, 0xfc, !PT ;  /* 0x0400000005055812 */ /* 0x000fe400078efcff */
        /* <DEDUP_REMOVED lines=8> */
[----:B-1----:R-:W-:-:S04]  /*32870*/  @!P4 IADD3 R29, P3, P5, R3, R16, R9 ;  /* 0x00000010031dc210 */ /* 0x002fc80007d7e009 */
[----:B------:R-:W-:Y:S02]  /*32880*/  @!P4 IADD3.X R36, R4, R27, R8, P3, P5 ;  /* 0x0000001b0424c210 */ /* 0x000fe40001fea408 */
[----:B0-----:R-:W-:Y:S02]  /*32890*/  @!P4 IADD3 R34, P3, R29, R34, RZ ;  /* 0x000000221d22c210 */ /* 0x001fe40007f7e0ff */
[----:B------:R-:W-:-:S06]  /*328a0*/  PRMT R29, RZ, 0x7610, R29 ;  /* 0x00007610ff1d7816 */ /* 0x000fcc000000001d */
[----:B------:R-:W4:Y:S01]  /*328b0*/  @!P4 LDG.E.U8 R29, desc[UR22][R32.64+0x8] ;  /* 0x00000816201dc981 */ /* 0x000f22000c1e1100 */
[----:B------:R-:W-:Y:S01]  /*328c0*/  @!P4 IMAD.X R35, R36, 0x1, R35, P3 ;  /* 0x000000012423c824 */ /* 0x000fe200018e0623 */
[C---:B------:R-:W-:Y:S02]  /*328d0*/  ISETP.LT.OR P3, PT, R26.reuse, 0xa, !P0 ;  /* 0x0000000a1a00780c */ /* 0x040fe40004761670 */
[----:B------:R-:W-:-:S11]  /*328e0*/  ISETP.LT.OR P1, PT, R26, 0xe1, !P2 ;  /* 0x000000e11a00780c */ /* 0x000fd60005721670 */
[----:B------:R-:W0:Y:S01]  /*328f0*/  @!P3 LDC.64 R36, c[0x0][0x5c0] ;  /* 0x00017000ff24bb82 */ /* 0x000e220000000a00 */
[----:B----4-:R-:W-:-:S04]  /*32900*/  LOP3.LUT R29, R29, 0xff, RZ, 0xc0, !PT ;  /* 0x000000ff1d1d7812 */ /* 0x010fc800078ec0ff */
[----:B------:R-:W-:-:S05]  /*32910*/  F2FP.F16.E4M3.UNPACK_B R29, R29 ;  /* 0x0000001dff1d723e */ /* 0x000fca00020006ff */
[----:B------:R-:W-:-:S05]  /*32920*/  HADD2.F32 R29, -RZ, R29.H0_H0 ;  /* 0x2000001dff1d7230 */ /* 0x000fca0000004100 */
[----:B------:R-:W-:-:S04]  /*32930*/  FMUL R29, R29, UR24 ;  /* 0x000000181d1d7c20 */ /* 0x000fc80008400000 */
[----:B--2---:R-:W-:Y:S01]  /*32940*/  FFMA R29, R13, UR21, R29 ;  /* 0x000000150d1d7c23 */ /* 0x004fe2000800001d */
[----:B------:R-:W-:Y:S01]  /*32950*/  @!P3 IADD3 R38, P5, P6, R3, R16, R9 ;  /* 0x000000100326b210 */ /* 0x000fe20007ebe009 */
[----:B------:R-:W2:Y:S03]  /*32960*/  LDL.LU R13, [R1+0x8b0] ;  /* 0x0008b000010d7983 */ /* 0x000ea60000300800 */
[----:B------:R-:W-:-:S05]  /*32970*/  F2FP.SATFINITE.E4M3.F32.PACK_AB_MERGE_C R29, RZ, R29, RZ ;  /* 0x0000001dff1d723e */ /* 0x000fca00048070ff */
[----:B------:R1:W-:Y:S02]  /*32980*/  @!P4 STG.E.U8 desc[UR22][R34.64+0x8], R29 ;  /* 0x0000081d2200c986 */ /* 0x0003e4000c101116 */
[----:B-1----:R-:W-:Y:S01]  /*32990*/  PRMT R29, RZ, 0x7610, R29 ;  /* 0x00007610ff1d7816 */ /* 0x002fe2000000001d */
[----:B------:R-:W1:Y:S05]  /*329a0*/  @!P1 LDC.64 R34, c[0x0][0x5c0] ;  /* 0x00017000ff229b82 */ /* 0x000e6a0000000a00 */
[----:B------:R-:W4:Y:S01]  /*329b0*/  @!P3 LDG.E.U8 R29, desc[UR22][R32.64+0x9] ;  /* 0x00000916201db981 */ /* 0x000f22000c1e1100 */
[----:B------:R-:W-:Y:S02]  /*329c0*/  @!P3 IADD3.X R39, R4, R27, R8, P5, P6 ;  /* 0x0000001b0427b210 */ /* 0x000fe40002fec408 */
[----:B0-----:R-:W-:-:S05]  /*329d0*/  @!P3 IADD3 R36, P4, R38, R36, RZ ;  /* 0x000000242624b210 */ /* 0x001fca0007f9e0ff */
[----:B------:R-:W-:Y:S01]  /*329e0*/  @!P3 IMAD.X R37, R39, 0x1, R37, P4 ;  /* 0x000000012725b824 */ /* 0x000fe200020e0625 */
[----:B-1----:R-:W-:-:S04]  /*329f0*/  @!P1 IADD3 R42, P5, P6, R16, R34, R7 ;  /* 0x00000022102a9210 */ /* 0x002fc80007ebe007 */
[----:B------:R-:W-:Y:S02]  /*32a00*/  @!P1 IADD3.X R43, R27, R35, R6, P5, P6 ;  /* 0x000000231b2b9210 */ /* 0x000fe40002fec406 */
        /* <DEDUP_REMOVED lines=266> */
[----:B------:R-:W-:Y:S02]  /*33ab0*/  @!P5 IADD3.X R145, R27, R35, R6, P3, P4 ;  /* 0x000000231b91d210 */ /* 0x000fe40001fe8406 */
[----:B------:R-:W-:-:S13]  /*33ac0*/  ISETP.LT.OR P5, PT, R26, 0x119, !P2 ;  /* 0x000001191a00780c */ /* 0x000fda00057a1670 */
[----:B------:R-:W0:Y:S01]  /*33ad0*/  @!P5 LDC.64 R34, c[0x0][0x5c0] ;  /* 0x00017000ff22db82 */ /* 0x000e220000000a00 */
[----:B---3--:R-:W-:-:S04]  /*33ae0*/  LOP3.LUT R29, R29, 0xff, RZ, 0xc0, !PT ;  /* 0x000000ff1d1d7812 */ /* 0x008fc800078ec0ff */
        /* <DEDUP_REMOVED lines=8> */
[----:B-1----:R-:W-:-:S06]  /*33b70*/  PRMT R29, RZ, 0x7610, R29 ;  /* 0x00007610ff1d7816 */ /* 0x002fcc000000001d */
[----:B------:R-:W3:Y:S01]  /*33b80*/  @!P1 LDG.E.U8 R29, desc[UR22][R30.64+0x29] ;  /* 0x000029161e1d9981 */ /* 0x000ee2000c1e1100 */
[----:B0-----:R-:W-:Y:S02]  /*33b90*/  @!P5 IADD3 R142, P3, P4, R16, R34, R7 ;  /* 0x00000022108ed210 */ /* 0x001fe40007c7e007 */
[----:B------:R-:W-:Y:S02]  /*33ba0*/  @P5 LOP3.LUT R5, R5, 0x800, RZ, 0xfc, !PT ;  /* 0x0000080005055812 */ /* 0x000fe400078efcff */
[----:B------:R-:W-:Y:S02]  /*33bb0*/  @!P5 IADD3.X R143, R27, R35, R6, P3, P4 ;  /* 0x000000231b8fd210 */ /* 0x000fe40001fe8406 */
[----:B------:R-:W-:-:S13]  /*33bc0*/  ISETP.LT.OR P5, PT, R26, 0x11a, !P2 ;  /* 0x0000011a1a00780c */ /* 0x000fda00057a1670 */
[----:B------:R-:W0:Y:S02]  /*33bd0*/  @!P5 LDC.64 R34, c[0x0][0x5c0] ;  /* 0x00017000ff22db82 */ /* 0x000e240000000a00 */
[----:B0-----:R-:W-:-:S04]  /*33be0*/  @!P5 IADD3 R140, P3, P4, R16, R34, R7 ;  /* 0x00000022108cd210 */ /* 0x001fc80007c7e007 */
[----:B------:R-:W-:Y:S02]  /*33bf0*/  @!P5 IADD3.X R141, R27, R35, R6, P3, P4 ;  /* 0x000000231b8dd210 */ /* 0x000fe40001fe8406 */
[----:B------:R-:W-:-:S13]  /*33c00*/  ISETP.LT.OR P4, PT, R26, 0x29, !P0 ;  /* 0x000000291a00780c */ /* 0x000fda0004781670 */
[----:B------:R-:W0:Y:S01]  /*33c10*/  @!P4 LDC.64 R34, c[0x0][0x5c0] ;  /* 0x00017000ff22cb82 */ /* 0x000e220000000a00 */
[----:B------:R-:W-:-:S04]  /*33c20*/  LOP3.LUT R5, R5, 0xfffffbff, RZ, 0xc0, !PT ;  /* 0xfffffbff05057812 */ /* 0x000fc800078ec0ff */
        /* <DEDUP_REMOVED lines=45> */
[----:B0-----:R-:W-:-:S06]  /*33f00*/  PRMT R29, RZ, 0x7610, R29 ;  /* 0x00007610ff1d7816 */ /* 0x001fcc000000001d */
[----:B------:R-:W4:Y:S01]  /*33f10*/  @!P6 LDG.E.U8 R29, desc[UR22][R30.64+0x30] ;  /* 0x000030161e1de981 */ /* 0x000f22000c1e1100 */
[----:B------:R-:W-:Y:S02]  /*33f20*/  @P1 LOP3.LUT R5, R5, 0x200, RZ, 0xfc, !PT ;  /* 0x0000020005051812 */ /* 0x000fe400078efcff */
[----:B------:R-:W-:Y:S02]  /*33f30*/  LOP3.LUT P1, RZ, R2, 0x2000000, RZ, 0xc0, !PT ;  /* 0x0200000002ff7812 */ /* 0x000fe4000782c0ff */
        /* <DEDUP_REMOVED lines=18> */
[----:B------:R-:W4:Y:S01]  /*34060*/  @!P1 LDG.E.U8 R29, desc[UR22][R30.64+0x31] ;  /* 0x000031161e1d9981 */ /* 0x000f22000c1e1100 */
        /* <DEDUP_REMOVED lines=11> */
[----:B----4-:R-:W-:-:S04]  /*34120*/  LOP3.LUT R29, R29, 0xff, RZ, 0xc0, !PT ;  /* 0x000000ff1d1d7812 */ /* 0x010fc800078ec0ff */
[----:B------:R-:W-:-:S05]  /*34130*/  F2FP.F16.E4M3.UNPACK_B R29, R29 ;  /* 0x0000001dff1d723e */ /* 0x000fca00020006ff */
[----:B------:R-:W-:-:S05]  /*34140*/  HADD2.F32 R29, -RZ, R29.H0_H0 ;  /* 0x2000001dff1d7230 */ /* 0x000fca0000004100 */
[----:B------:R-:W-:-:S04]  /*34150*/  FMUL R29, R29, UR24 ;  /* 0x000000181d1d7c20 */ /* 0x000fc80008400000 */
[----:B---3--:R-:W-:-:S05]  /*34160*/  FFMA R29, R101, UR21, R29 ;  /* 0x00000015651d7c23 */ /* 0x008fca000800001d */
[----:B------:R-:W-:-:S05]  /*34170*/  F2FP.SATFINITE.E4M3.F32.PACK_AB_MERGE_C R29, RZ, R29, RZ ;  /* 0x0000001dff1d723e */ /* 0x000fca00048070ff */
[----:B------:R1:W-:Y:S02]  /*34180*/  @!P1 STG.E.U8 desc[UR22][R148.64+0x31], R29 ;  /* 0x0000311d94009986 */ /* 0x0003e4000c101116 */
[----:B-1----:R-:W-:-:S04]  /*34190*/  @!P4 IADD3 R29, P3, P5, R3, R16, R9 ;  /* 0x00000010031dc210 */ /* 0x002fc80007d7e009 */
[----:B------:R-:W-:Y:S02]  /*341a0*/  @!P4 IADD3.X R36, R4, R27, R8, P3, P5 ;  /* 0x0000001b0424c210 */ /* 0x000fe40001fea408 */
[----:B0-----:R-:W-:Y:S02]  /*341b0*/  @!P4 IADD3 R34, P3, R29, R34, RZ ;  /* 0x000000221d22c210 */ /* 0x001fe40007f7e0ff */
[----:B------:R-:W-:-:S06]  /*341c0*/  PRMT R29, RZ, 0x7610, R29 ;  /* 0x00007610ff1d7816 */ /* 0x000fcc000000001d */
[----:B------:R-:W3:Y:S01]  /*341d0*/  @!P4 LDG.E.U8 R29, desc[UR22][R32.64+0x30] ;  /* 0x00003016201dc981 */ /* 0x000ee2000c1e1100 */
[----:B------:R-:W-:Y:S01]  /*341e0*/  @!P4 IMAD.X R35, R36, 0x1, R35, P3 ;  /* 0x000000012423c824 */ /* 0x000fe200018e0623 */
[C---:B------:R-:W-:Y:S02]  /*341f0*/  ISETP.LT.OR P3, PT, R26.reuse, 0x32, !P0 ;  /* 0x000000321a00780c */ /* 0x040fe40004761670 */
[----:B------:R-:W-:Y:S04]  /*34200*/  STL [R1+0xecc], R126 ;  /* 0x000ecc7e01007387 */ /* 0x000fe80000100800 */
[----:B------:R-:W-:Y:S04]  /*34210*/  STL [R1+0xec8], R127 ;  /* 0x000ec87f01007387 */ /* 0x000fe80000100800 */
[----:B------:R-:W4:Y:S01]  /*34220*/  LDL.LU R101, [R1+0x8fc] ;  /* 0x0008fc0001657983 */ /* 0x000f220000300800 */
[----:B------:R-:W-:-:S02]  /*34230*/  ISETP.LT.OR P1, PT, R26, 0x131, !P2 ;  /* 0x000001311a00780c */ /* 0x000fc40005721670 */
[----:B------:R-:W0:Y:S01]  /*34240*/  @!P3 LDC.64 R36, c[0x0][0x5c0] ;  /* 0x00017000ff24bb82 */ /* 0x000e220000000a00 */
[----:B---3--:R-:W-:-:S04]  /*34250*/  LOP3.LUT R29, R29, 0xff, RZ, 0xc0, !PT ;  /* 0x000000ff1d1d7812 */ /* 0x008fc800078ec0ff */
        /* <DEDUP_REMOVED lines=10> */
[----:B------:R-:W3:Y:S01]  /*34300*/  @!P3 LDG.E.U8 R29, desc[UR22][R32.64+0x31] ;  /* 0x00003116201db981 */ /* 0x000ee2000c1e1100 */
        /* <DEDUP_REMOVED lines=15> */
[----:B------:R-:W-:-:S04]  /*34400*/  LOP3.LUT R5, R5, 0xffffffdf, RZ, 0xc0, !PT ;  /* 0xffffffdf05057812 */ /* 0x000fc800078ec0ff */
[----:B------:R-:W-:Y:S02]  /*34410*/  @P1 LOP3.LUT R5, R5, 0x20, RZ, 0xfc, !PT ;  /* 0x0000002005051812 */ /* 0x000fe400078efcff */
[----:B------:R-:W-:Y:S01]  /*34420*/  LOP3.LUT P1, RZ, R0, 0x8, RZ, 0xc0, !PT ;  /* 0x0000000800ff7812 */ /* 0x000fe2000782c0ff */
[----:B------:R-:W-:Y:S04]  /*34430*/  STL [R1+0xebc], R120 ;  /* 0x000ebc7801007387 */ /* 0x000fe80000100800 */
[----:B------:R-:W-:Y:S04]  /*34440*/  STL [R1+0xeb8], R121 ;  /* 0x000eb87901007387 */ /* 0x000fe80000100800 */
[----:B------:R-:W4:Y:S01]  /*34450*/  LDL.LU R101, [R1+0x904] ;  /* 0x0009040001657983 */ /* 0x000f220000300800 */
[----:B------:R-:W-:-:S13]  /*34460*/  ISETP.LT.OR P5, PT, R26, 0x132, !P2 ;  /* 0x000001321a00780c */ /* 0x000fda00057a1670 */
[----:B------:R-:W0:Y:S01]  /*34470*/  @!P5 LDC.64 R34, c[0x0][0x5c0] ;  /* 0x00017000ff22db82 */ /* 0x000e220000000a00 */
[----:B------:R-:W-:-:S04]  /*34480*/  LOP3.LUT R5, R5, 0xffffffef, RZ, 0xc0, !PT ;  /* 0xffffffef05057812 */ /* 0x000fc800078ec0ff */
[----:B------:R-:W-:Y:S02]  /*34490*/  @P5 LOP3.LUT R5, R5, 0x10, RZ, 0xfc, !PT ;  /* 0x0000001005055812 */ /* 0x000fe400078efcff */
[----:B0-----:R-:W-:Y:S02]  /*344a0*/  @!P5 IADD3 R118, P3, P4, R16, R34, R7 ;  /* 0x000000221076d210 */ /* 0x001fe40007c7e007 */
[----:B---3--:R-:W-:-:S04]  /*344b0*/  LOP3.LUT R29, R29, 0xff, RZ, 0xc0, !PT ;  /* 0x000000ff1d1d7812 */ /* 0x008fc800078ec0ff */
[----:B------:R-:W-:-:S05]  /*344c0*/  F2FP.F16.E4M3.UNPACK_B R29, R29 ;  /* 0x0000001dff1d723e */ /* 0x000fca00020006ff */
[----:B------:R-:W-:-:S05]  /*344d0*/  HADD2.F32 R29, -RZ, R29.H0_H0 ;  /* 0x2000001dff1d7230 */ /* 0x000fca0000004100 */
[----:B------:R-:W-:-:S04]  /*344e0*/  FMUL R29, R29, UR24 ;  /* 0x000000181d1d7c20 */ /* 0x000fc80008400000 */
[----:B--2---:R-:W-:-:S05]  /*344f0*/  FFMA R29, R13, UR21, R29 ;  /* 0x000000150d1d7c23 */ /* 0x004fca000800001d */
[----:B------:R-:W-:-:S05]  /*34500*/  F2FP.SATFINITE.E4M3.F32.PACK_AB_MERGE_C R29, RZ, R29, RZ ;  /* 0x0000001dff1d723e */ /* 0x000fca00048070ff */
[----:B------:R0:W-:Y:S02]  /*34510*/  @!P6 STG.E.U8 desc[UR22][R90.64+0x38], R29 ;  /* 0x0000381d5a00e986 */ /* 0x0001e4000c101116 */
[----:B0-----:R-:W-:-:S06]  /*34520*/  PRMT R29, RZ, 0x7610, R29 ;  /* 0x00007610ff1d7816 */ /* 0x001fcc000000001d */
[----:B------:R-:W2:Y:S01]  /*34530*/  @!P1 LDG.E.U8 R29, desc[UR22][R30.64+0x39] ;  /* 0x000039161e1d9981 */ /* 0x000ea2000c1e1100 */
[----:B------:R-:W-:Y:S02]  /*34540*/  @!P5 IADD3.X R119, R27, R35, R6, P3, P4 ;  /* 0x000000231b77d210 */ /* 0x000fe40001fe8406 */
[----:B------:R-:W-:-:S13]  /*34550*/  ISETP.LT.OR P5, PT, R26, 0x139, !P2 ;  /* 0x000001391a00780c */ /* 0x000fda00057a1670 */
[----:B------:R-:W0:Y:S01]  /*34560*/  @!P5 LDC.64 R34, c[0x0][0x5c0] ;  /* 0x00017000ff22db82 */ /* 0x000e220000000a00 */
[----:B------:R-:W-:-:S04]  /*34570*/  LOP3.LUT R5, R5, 0xfffffff7, RZ, 0xc0, !PT ;  /* 0xfffffff705057812 */ /* 0x000fc800078ec0ff */
[----:B------:R-:W-:Y:S02]  /*34580*/  @P5 LOP3.LUT R5, R5, 0x8, RZ, 0xfc, !PT ;  /* 0x0000000805055812 */ /* 0x000fe400078efcff */
[----:B0-----:R-:W-:-:S04]  /*34590*/  @!P5 IADD3 R116, P3, P4, R16, R34, R7 ;  /* 0x000000221074d210 */ /* 0x001fc80007c7e007 */
        /* <DEDUP_REMOVED lines=8> */
[----:B------:R-:W-:Y:S01]  /*34620*/  @P5 LOP3.LUT R5, R5, 0x4, RZ, 0xfc, !PT ;  /* 0x0000000405055812 */ /* 0x000fe200078efcff */
[----:B------:R-:W-:Y:S04]  /*34630*/  STL [R1+0xec4], R118 ;  /* 0x000ec47601007387 */ /* 0x000fe80000100800 */
[----:B------:R-:W-:Y:S04]  /*34640*/  STL [R1+0xec0], R119 ;  /* 0x000ec07701007387 */ /* 0x000fe80000100800 */
[----:B------:R-:W3:Y:S01]  /*34650*/  LDL.LU R13, [R1+0x908] ;  /* 0x00090800010d7983 */ /* 0x000ee20000300800 */
[----:B--2---:R-:W-:-:S04]  /*34660*/  LOP3.LUT R29, R29, 0xff, RZ, 0xc0, !PT ;  /* 0x000000ff1d1d7812 */ /* 0x004fc800078ec0ff */
[----:B------:R-:W-:-:S05]  /*34670*/  F2FP.F16.E4M3.UNPACK_B R29, R29 ;  /* 0x0000001dff1d723e */ /* 0x000fca00020006ff */
[----:B------:R-:W-:-:S05]  /*34680*/  HADD2.F32 R29, -RZ, R29.H0_H0 ;  /* 0x2000001dff1d7230 */ /* 0x000fca0000004100 */
[----:B------:R-:W-:-:S04]  /*34690*/  FMUL R29, R29, UR24 ;  /* 0x000000181d1d7c20 */ /* 0x000fc80008400000 */
[----:B----4-:R-:W-:-:S05]  /*346a0*/  FFMA R29, R101, UR21, R29 ;  /* 0x00000015651d7c23 */ /* 0x010fca000800001d */
[----:B------:R-:W-:-:S05]  /*346b0*/  F2FP.SATFINITE.E4M3.F32.PACK_AB_MERGE_C R29, RZ, R29, RZ ;  /* 0x0000001dff1d723e */ /* 0x000fca00048070ff */
[----:B------:R1:W-:Y:S02]  /*346c0*/  @!P1 STG.E.U8 desc[UR22][R48.64+0x39], R29 ;  /* 0x0000391d30009986 */ /* 0x0003e4000c101116 */
[----:B-1----:R-:W-:-:S04]  /*346d0*/  @!P4 IADD3 R29, P3, P5, R3, R16, R9 ;  /* 0x00000010031dc210 */ /* 0x002fc80007d7e009 */
[----:B------:R-:W-:Y:S02]  /*346e0*/  @!P4 IADD3.X R36, R4, R27, R8, P3, P5 ;  /* 0x0000001b0424c210 */ /* 0x000fe40001fea408 */
[----:B0-----:R-:W-:Y:S02]  /*346f0*/  @!P4 IADD3 R34, P3, R29, R34, RZ ;  /* 0x000000221d22c210 */ /* 0x001fe40007f7e0ff */
[----:B------:R-:W-:-:S06]  /*34700*/  PRMT R29, RZ, 0x7610, R29 ;  /* 0x00007610ff1d7816 */ /* 0x000fcc000000001d */
[----:B------:R-:W2:Y:S01]  /*34710*/  @!P4 LDG.E.U8 R29, desc[UR22][R32.64+0x38] ;  /* 0x00003816201dc981 */ /* 0x000ea2000c1e1100 */
[----:B------:R-:W-:Y:S01]  /*34720*/  @!P4 IMAD.X R35, R36, 0x1, R35, P3 ;  /* 0x000000012423c824 */ /* 0x000fe200018e0623 */
[C---:B------:R-:W-:Y:S02]  /*34730*/  ISETP.LT.OR P3, PT, R26.reuse, 0x3a, !P0 ;  /* 0x0000003a1a00780c */ /* 0x040fe40004761670 */
[----:B------:R-:W-:Y:S04]  /*34740*/  STL [R1+0xeac], R116 ;  /* 0x000eac7401007387 */ /* 0x000fe80000100800 */
[----:B------:R-:W-:Y:S04]  /*34750*/  STL [R1+0xea8], R117 ;  /* 0x000ea87501007387 */ /* 0x000fe80000100800 */
[----:B------:R-:W-:Y:S01]  /*34760*/  STL [R1+0xeb4], R112 ;  /* 0x000eb47001007387 */ /* 0x000fe20000100800 */
[----:B------:R-:W-:-:S02]  /*34770*/  ISETP.LT.OR P1, PT, R26, 0x141, !P2 ;  /* 0x000001411a00780c */ /* 0x000fc40005721670 */
[----:B------:R-:W0:Y:S01]  /*34780*/  @!P3 LDC.64 R36, c[0x0][0x5c0] ;  /* 0x00017000ff24bb82 */ /* 0x000e220000000a00 */
[----:B------:R-:W-:Y:S04]  /*34790*/  STL [R1+0xeb0], R113 ;  /* 0x000eb07101007387 */ /* 0x000fe80000100800 */
[----:B------:R-:W4:Y:S01]  /*347a0*/  LDL.LU R101, [R1+0x90c] ;  /* 0x00090c0001657983 */ /* 0x000f220000300800 */
[----:B--2---:R-:W-:-:S04]  /*347b0*/  LOP3.LUT R29, R29, 0xff, RZ, 0xc0, !PT ;  /* 0x000000ff1d1d7812 */ /* 0x004fc800078ec0ff */
[----:B------:R-:W-:-:S05]  /*347c0*/  F2FP.F16.E4M3.UNPACK_B R29, R29 ;  /* 0x0000001dff1d723e */ /* 0x000fca00020006ff */
[----:B------:R-:W-:-:S05]  /*347d0*/  HADD2.F32 R29, -RZ, R29.H0_H0 ;  /* 0x2000001dff1d7230 */ /* 0x000fca0000004100 */
[----:B------:R-:W-:-:S04]  /*347e0*/  FMUL R29, R29, UR24 ;  /* 0x000000181d1d7c20 */ /* 0x000fc80008400000 */
[----:B---3--:R-:W-:Y:S01]  /*347f0*/  FFMA R29, R13, UR21, R29 ;  /* 0x000000150d1d7c23 */ /* 0x008fe2000800001d */
        /* <DEDUP_REMOVED lines=17> */
[----:B----4-:R-:W-:Y:S01]  /*34910*/  FFMA R29, R101, UR21, R29 ;  /* 0x00000015651d7c23 */ /* 0x010fe2000800001d */
        /* <DEDUP_REMOVED lines=43> */
[----:B------:R-:W-:-:S05]  /*34bd0*/  FFMA R29, R101, UR21, R29 ;  /* 0x00000015651d7c23 */ /* 0x000fca000800001d */
        /* <DEDUP_REMOVED lines=9> */
[----:B------:R-:W-:-:S11]  /*34c70*/  ISETP.LT.OR P1, PT, R26, 0x151, !P2 ;  /* 0x000001511a00780c */ /* 0x000fd60005721670 */
        /* <DEDUP_REMOVED lines=188> */
[----:B----4-:R-:W-:-:S04]  /*35840*/  LOP3.LUT R29, R29, 0xff, RZ, 0xc0, !PT ;  /* 0x000000ff1d1d7812 */ /* 0x010fc800078ec0ff */
[----:B------:R-:W-:-:S05]  /*35850*/  F2FP.F16.E4M3.UNPACK_B R29, R29 ;  /* 0x0000001dff1d723e */ /* 0x000fca00020006ff */
[----:B------:R-:W-:-:S05]  /*35860*/  HADD2.F32 R29, -RZ, R29.H0_H0 ;  /* 0x2000001dff1d7230 */ /* 0x000fca0000004100 */
[----:B------:R-:W-:-:S04]  /*35870*/  FMUL R29, R29, UR24 ;  /* 0x000000181d1d7c20 */ /* 0x000fc80008400000 */
[----:B--2---:R-:W-:Y:S01]  /*35880*/  FFMA R29, R13, UR21, R29 ;  /* 0x000000150d1d7c23 */ /* 0x004fe2000800001d */
[----:B------:R-:W-:Y:S01]  /*35890*/  ISETP.LT.OR P5, PT, R26, 0x172, !P2 ;  /* 0x000001721a00780c */ /* 0x000fe200057a1670 */
[----:B------:R-:W2:Y:S03]  /*358a0*/  LDL.LU R13, [R1+0x948] ;  /* 0x00094800010d7983 */ /* 0x000ea60000300800 */
[----:B------:R-:W-:-:S05]  /*358b0*/  F2FP.SATFINITE.E4M3.F32.PACK_AB_MERGE_C R29, RZ, R29, RZ ;  /* 0x0000001dff1d723e */ /* 0x000fca00048070ff */
[----:B------:R0:W-:Y:S04]  /*358c0*/  @!P6 STG.E.U8 desc[UR22][R96.64+0x58], R29 ;  /* 0x0000581d6000e986 */ /* 0x0001e8000c101116 */
[----:B------:R-:W1:Y:S01]  /*358d0*/  @!P5 LDC.64 R34, c[0x0][0x5c0] ;  /* 0x00017000ff22db82 */ /* 0x000e620000000a00 */
[----:B0-----:R-:W-:-:S06]  /*358e0*/  PRMT R29, RZ, 0x7610, R29 ;  /* 0x00007610ff1d7816 */ /* 0x001fcc000000001d */
[----:B------:R-:W4:Y:S01]  /*358f0*/  @!P1 LDG.E.U8 R29, desc[UR22][R30.64+0x59] ;  /* 0x000059161e1d9981 */ /* 0x000f22000c1e1100 */
[----:B------:R-:W-:-:S04]  /*35900*/  LOP3.LUT R2, R2, 0xffefffff, RZ, 0xc0, !PT ;  /* 0xffefffff02027812 */ /* 0x000fc800078ec0ff */
[----:B------:R-:W-:Y:S02]  /*35910*/  @P5 LOP3.LUT R2, R2, 0x100000, RZ, 0xfc, !PT ;  /* 0x0010000002025812 */ /* 0x000fe400078efcff */
[----:B-1----:R-:W-:-:S04]  /*35920*/  @!P5 IADD3 R74, P3, P4, R16, R34, R7 ;  /* 0x00000022104ad210 */ /* 0x002fc80007c7e007 */
[----:B------:R-:W-:Y:S02]  /*35930*/  @!P5 IADD3.X R75, R27, R35, R6, P3, P4 ;  /* 0x000000231b4bd210 */ /* 0x000fe40001fe8406 */
[----:B------:R-:W-:Y:S02]  /*35940*/  ISETP.LT.OR P5, PT, R26, 0x59, !P0 ;  /* 0x000000591a00780c */ /* 0x000fe400047a1670 */
[----:B----4-:R-:W-:-:S04]  /*35950*/  LOP3.LUT R29, R29, 0xff, RZ, 0xc0, !PT ;  /* 0x000000ff1d1d7812 */ /* 0x010fc800078ec0ff */
[----:B------:R-:W-:-:S05]  /*35960*/  F2FP.F16.E4M3.UNPACK_B R29, R29 ;  /* 0x0000001dff1d723e */ /* 0x000fca00020006ff */
[----:B------:R-:W-:-:S05]  /*35970*/  HADD2.F32 R29, -RZ, R29.H0_H0 ;  /* 0x2000001dff1d7230 */ /* 0x000fca0000004100 */
[----:B------:R-:W-:-:S04]  /*35980*/  FMUL R29, R29, UR24 ;  /* 0x000000181d1d7c20 */ /* 0x000fc80008400000 */
[----:B---3--:R-:W-:Y:S01]  /*35990*/  FFMA R29, R43, UR21, R29 ;  /* 0x000000152b1d7c23 */ /* 0x008fe2000800001d */
[----:B------:R-:W-:Y:S01]  /*359a0*/  ISETP.LT.OR P2, PT, R26, 0x179, !P2 ;  /* 0x000001791a00780c */ /* 0x000fe20005741670 */
[----:B------:R-:W3:Y:S03]  /*359b0*/  LDL.LU R43, [R1+0x94c] ;  /* 0x00094c00012b7983 */ /* 0x000ee60000300800 */
[----:B------:R-:W-:-:S05]  /*359c0*/  F2FP.SATFINITE.E4M3.F32.PACK_AB_MERGE_C R29, RZ, R29, RZ ;  /* 0x0000001dff1d723e */ /* 0x000fca00048070ff */
[----:B------:R0:W-:Y:S04]  /*359d0*/  @!P1 STG.E.U8 desc[UR22][R94.64+0x59], R29 ;  /* 0x0000591d5e009986 */ /* 0x0001e8000c101116 */
[----:B------:R-:W1:Y:S01]  /*359e0*/  @!P2 LDC.64 R34, c[0x0][0x5c0] ;  /* 0x00017000ff22ab82 */ /* 0x000e620000000a00 */
[----:B0-----:R-:W-:-:S06]  /*359f0*/  PRMT R29, RZ, 0x7610, R29 ;  /* 0x00007610ff1d7816 */ /* 0x001fcc000000001d */
[----:B------:R-:W4:Y:S01]  /*35a00*/  @!P5 LDG.E.U8 R29, desc[UR22][R32.64+0x58] ;  /* 0x00005816201dd981 */ /* 0x000f22000c1e1100 */
[----:B-1----:R-:W-:-:S04]  /*35a10*/  @!P2 IADD3 R72, P3, P4, R16, R34, R7 ;  /* 0x000000221048a210 */ /* 0x002fc80007c7e007 */
[----:B------:R-:W-:Y:S02]  /*35a20*/  @!P2 IADD3.X R73, R27, R35, R6, P3, P4 ;  /* 0x000000231b49a210 */ /* 0x000fe40001fe8406 */
[----:B------:R-:W0:Y:S01]  /*35a30*/  @!P5 LDC.64 R34, c[0x0][0x5c0] ;  /* 0x00017000ff22db82 */ /* 0x000e220000000a00 */
[----:B------:R-:W-:-:S04]  /*35a40*/  @!P5 IADD3 R36, P3, P4, R3, R16, R9 ;  /* 0x000000100324d210 */ /* 0x000fc80007c7e009 */
[----:B------:R-:W-:Y:S02]  /*35a50*/  @!P5 IADD3.X R37, R4, R27, R8, P3, P4 ;  /* 0x0000001b0425d210 */ /* 0x000fe40001fe8408 */
[----:B------:R-:W-:-:S13]  /*35a60*/  ISETP.LT.OR P3, PT, R26, 0x5a, !P0 ;  /* 0x0000005a1a00780c */ /* 0x000fda0004761670 */
[----:B------:R-:W-:-:S04]  /*35a70*/  @!P3 IADD3 R38, P4, P6, R3, R16, R9 ;  /* 0x000000100326b210 */ /* 0x000fc80007e9e009 */
[----:B------:R-:W-:Y:S02]  /*35a80*/  @!P3 IADD3.X R39, R4, R27, R8, P4, P6 ;  /* 0x0000001b0427b210 */ /* 0x000fe400027ec408 */
[----:B0-----:R-:W-:-:S05]  /*35a90*/  @!P5 IADD3 R34, P4, R36, R34, RZ ;  /* 0x000000222422d210 */ /* 0x001fca0007f9e0ff */
[----:B------:R-:W-:Y:S01]  /*35aa0*/  @!P5 IMAD.X R35, R37, 0x1, R35, P4 ;  /* 0x000000012523d824 */ /* 0x000fe200020e0623 */
[----:B----4-:R-:W-:-:S04]  /*35ab0*/  LOP3.LUT R29, R29, 0xff, RZ, 0xc0, !PT ;  /* 0x000000ff1d1d7812 */ /* 0x010fc800078ec0ff */
[----:B------:R-:W-:-:S05]  /*35ac0*/  F2FP.F16.E4M3.UNPACK_B R29, R29 ;  /* 0x0000001dff1d723e */ /* 0x000fca00020006ff */
[----:B------:R-:W-:-:S05]  /*35ad0*/  HADD2.F32 R29, -RZ, R29.H0_H0 ;  /* 0x2000001dff1d7230 */ /* 0x000fca0000004100 */
[----:B------:R-:W-:-:S04]  /*35ae0*/  FMUL R29, R29, UR24 ;  /* 0x000000181d1d7c20 */ /* 0x000fc80008400000 */
[----:B--2---:R-:W-:Y:S01]  /*35af0*/  FFMA R29, R13, UR21, R29 ;  /* 0x000000150d1d7c23 */ /* 0x004fe2000800001d */
[----:B------:R-:W-:Y:S01]  /*35b00*/  ISETP.LT.OR P4, PT, R26, 0x61, !P0 ;  /* 0x000000611a00780c */ /* 0x000fe20004781670 */
[----:B------:R-:W2:Y:S03]  /*35b10*/  LDL.LU R13, [R1+0x950] ;  /* 0x00095000010d7983 */ /* 0x000ea60000300800 */
[----:B------:R-:W-:Y:S01]  /*35b20*/  F2FP.SATFINITE.E4M3.F32.PACK_AB_MERGE_C R29, RZ, R29, RZ ;  /* 0x0000001dff1d723e */ /* 0x000fe200048070ff */
[----:B------:R-:W4:Y:S04]  /*35b30*/  LDL.LU R69, [R1+0x954] ;  /* 0x0009540001457983 */ /* 0x000f280000300800 */
[----:B------:R0:W-:Y:S02]  /*35b40*/  @!P5 STG.E.U8 desc[UR22][R34.64+0x58], R29 ;  /* 0x0000581d2200d986 */ /* 0x0001e4000c101116 */
[----:B0-----:R-:W-:Y:S01]  /*35b50*/  PRMT R29, RZ, 0x7610, R29 ;  /* 0x00007610ff1d7816 */ /* 0x001fe2000000001d */
[----:B------:R-:W0:Y:S05]  /*35b60*/  @!P3 LDC.64 R34, c[0x0][0x5c0] ;  /* 0x00017000ff22bb82 */ /* 0x000e2a0000000a00 */
[----:B------:R-:W3:Y:S01]  /*35b70*/  @!P3 LDG.E.U8 R29, desc[UR22][R32.64+0x59] ;  /* 0x00005916201db981 */ /* 0x000ee2000c1e1100 */
[----:B------:R-:W-:-:S02]  /*35b80*/  @!P4 IADD3 R36, P1, P6, R3, R16, R9 ;  /* 0x000000100324c210 */ /* 0x000fc40007e3e009 */
[----:B------:R-:W-:Y:S02]  /*35b90*/  LOP3.LUT R14, R14, 0xfbffffff, RZ, 0xc0, !PT ;  /* 0xfbffffff0e0e7812 */ /* 0x000fe400078ec0ff */
[----:B------:R-:W-:Y:S02]  /*35ba0*/  @!P4 IADD3.X R37, R4, R27, R8, P1, P6 ;  /* 0x0000001b0425c210 */ /* 0x000fe40000fec408 */
[----:B------:R-:W-:Y:S02]  /*35bb0*/  @P2 LOP3.LUT R14, R14, 0x4000000, RZ, 0xfc, !PT ;  /* 0x040000000e0e2812 */ /* 0x000fe400078efcff */
[----:B------:R-:W-:Y:S02]  /*35bc0*/  LOP3.LUT P2, RZ, R10, 0x20, RZ, 0xc0, !PT ;  /* 0x000000200aff7812 */ /* 0x000fe4000784c0ff */
[----:B0-----:R-:W-:-:S05]  /*35bd0*/  @!P3 IADD3 R34, P1, R38, R34, RZ ;  /* 0x000000222622b210 */ /* 0x001fca0007f3e0ff */
[----:B------:R-:W-:Y:S01]  /*35be0*/  @!P3 IMAD.X R35, R39, 0x1, R35, P1 ;  /* 0x000000012723b824 */ /* 0x000fe200008e0623 */
[----:B---3--:R-:W-:-:S04]  /*35bf0*/  LOP3.LUT R29, R29, 0xff, RZ, 0xc0, !PT ;  /* 0x000000ff1d1d7812 */ /* 0x008fc800078ec0ff */
[----:B------:R-:W-:-:S05]  /*35c00*/  F2FP.F16.E4M3.UNPACK_B R29, R29 ;  /* 0x0000001dff1d723e */ /* 0x000fca00020006ff */
[----:B------:R-:W-:-:S05]  /*35c10*/  HADD2.F32 R29, -RZ, R29.H0_H0 ;  /* 0x2000001dff1d7230 */ /* 0x000fca0000004100 */
[----:B------:R-:W-:-:S04]  /*35c20*/  FMUL R29, R29, UR24 ;  /* 0x000000181d1d7c20 */ /* 0x000fc80008400000 */
[----:B------:R-:W-:-:S05]  /*35c30*/  FFMA R29, R43, UR21, R29 ;  /* 0x000000152b1d7c23 */ /* 0x000fca000800001d */
[----:B------:R-:W-:-:S05]  /*35c40*/  F2FP.SATFINITE.E4M3.F32.PACK_AB_MERGE_C R29, RZ, R29, RZ ;  /* 0x0000001dff1d723e */ /* 0x000fca00048070ff */
[----:B------:R0:W-:Y:S02]  /*35c50*/  @!P3 STG.E.U8 desc[UR22][R34.64+0x59], R29 ;  /* 0x0000591d2200b986 */ /* 0x0001e4000c101116 */
[----:B0-----:R-:W-:-:S06]  /*35c60*/  PRMT R29, RZ, 0x7610, R29 ;  /* 0x00007610ff1d7816 */ /* 0x001fcc000000001d */
[----:B------:R-:W3:Y:S01]  /*35c70*/  @!P2 LDG.E.U8 R29, desc[UR22][R30.64+0x60] ;  /* 0x000060161e1da981 */ /* 0x000ee2000c1e1100 */
[----:B------:R-:W-:Y:S02]  /*35c80*/  LOP3.LUT P1, RZ, R10, 0x40, RZ, 0xc0, !PT ;  /* 0x000000400aff7812 */ /* 0x000fe4000782c0ff */
[----:B---3--:R-:W-:-:S04]  /*35c90*/  LOP3.LUT R29, R29, 0xff, RZ, 0xc0, !PT ;  /* 0x000000ff1d1d7812 */ /* 0x008fc800078ec0ff */
[----:B------:R-:W-:-:S05]  /*35ca0*/  F2FP.F16.E4M3.UNPACK_B R29, R29 ;  /* 0x0000001dff1d723e */ /* 0x000fca00020006ff */
[----:B------:R-:W-:-:S05]  /*35cb0*/  HADD2.F32 R29, -RZ, R29.H0_H0 ;  /* 0x2000001dff1d7230 */ /* 0x000fca0000004100 */
[----:B------:R-:W-:-:S04]  /*35cc0*/  FMUL R29, R29, UR24 ;  /* 0x000000181d1d7c20 */ /* 0x000fc80008400000 */
[----:B--2---:R-:W-:Y:S01]  /*35cd0*/  FFMA R29, R13, UR21, R29 ;  /* 0x000000150d1d7c23 */ /* 0x004fe2000800001d */
[----:B------:R-:W-:Y:S01]  /*35ce0*/  ISETP.LT.OR P6, PT, R26, 0x62, !P0 ;  /* 0x000000621a00780c */ /* 0x000fe200047c1670 */
[----:B------:R-:W2:Y:S03]  /*35cf0*/  LDL.LU R13, [R1+0x958] ;  /* 0x00095800010d7983 */ /* 0x000ea60000300800 */
[----:B------:R-:W-:-:S05]  /*35d00*/  F2FP.SATFINITE.E4M3.F32.PACK_AB_MERGE_C R29, RZ, R29, RZ ;  /* 0x0000001dff1d723e */ /* 0x000fca00048070ff */
[----:B------:R0:W-:Y:S02]  /*35d10*/  @!P2 STG.E.U8 desc[UR22][R158.64+0x60], R29 ;  /* 0x0000601d9e00a986 */ /* 0x0001e4000c101116 */
[----:B0-----:R-:W-:-:S06]  /*35d20*/  PRMT R29, RZ, 0x7610, R29 ;  /* 0x00007610ff1d7816 */ /* 0x001fcc000000001d */
[----:B------:R-:W3:Y:S01]  /*35d30*/  @!P1 LDG.E.U8 R29, desc[UR22][R30.64+0x61] ;  /* 0x000061161e1d9981 */ /* 0x000ee2000c1e1100 */
[----:B------:R-:W-:-:S04]  /*35d40*/  LOP3.LUT R28, R28, 0xffffffdf, RZ, 0xc0, !PT ;  /* 0xffffffdf1c1c7812 */ /* 0x000fc800078ec0ff */
[----:B------:R-:W-:Y:S02]  /*35d50*/  @P4 LOP3.LUT R28, R28, 0x20, RZ, 0xfc, !PT ;  /* 0x000000201c1c4812 */ /* 0x000fe400078efcff */
[----:B------:R-:W-:-:S04]  /*35d60*/  @!P6 IADD3 R38, P4, P5, R3, R16, R9 ;  /* 0x000000100326e210 */ /* 0x000fc80007d9e009 */
[----:B------:R-:W-:Y:S02]  /*35d70*/  @!P6 IADD3.X R40, R4, R27, R8, P4, P5 ;  /* 0x0000001b0428e210 */ /* 0x000fe400027ea408 */
[----:B------:R-:W-:-:S13]  /*35d80*/  ISETP.LT.OR P5, PT, R26, 0x69, !P0 ;  /* 0x000000691a00780c */ /* 0x000fda00047a1670 */
[----:B------:R-:W-:-:S04]  /*35d90*/  @!P5 IADD3 R39, P4, P3, R3, R16, R9 ;  /* 0x000000100327d210 */ /* 0x000fc80007b9e009 */
[----:B------:R-:W-:Y:S02]  /*35da0*/  @!P5 IADD3.X R41, R4, R27, R8, P4, P3 ;  /* 0x0000001b0429d210 */ /* 0x000fe400027e6408 */
[----:B------:R-:W-:Y:S02]  /*35db0*/  ISETP.LT.OR P3, PT, R26, 0x6a, !P0 ;  /* 0x0000006a1a00780c */ /* 0x000fe40004761670 */
[----:B------:R-:W-:-:S04]  /*35dc0*/  LOP3.LUT R28, R28, 0xfffffff7, RZ, 0xc0, !PT ;  /* 0xfffffff71c1c7812 */ /* 0x000fc800078ec0ff */
[----:B------:R-:W-:-:S07]  /*35dd0*/  @P5 LOP3.LUT R28, R28, 0x8, RZ, 0xfc, !PT ;  /* 0x000000081c1c5812 */ /* 0x000fce00078efcff */
[----:B------:R-:W-:-:S04]  /*35de0*/  @!P3 IADD3 R42, P5, P4, R3, R16, R9 ;  /* 0x00000010032ab210 */ /* 0x000fc80007cbe009 */
[----:B------:R-:W-:Y:S02]  /*35df0*/  @!P3 IADD3.X R43, R4, R27, R8, P5, P4 ;  /* 0x0000001b042bb210 */ /* 0x000fe40002fe8408 */
[----:B------:R-:W-:Y:S02]  /*35e00*/  LOP3.LUT P4, RZ, R28, 0x20, RZ, 0xc0, !PT ;  /* 0x000000201cff7812 */ /* 0x000fe4000788c0ff */
[----:B---3--:R-:W-:-:S11]  /*35e10*/  LOP3.LUT R29, R29, 0xff, RZ, 0xc0, !PT ;  /* 0x000000ff1d1d7812 */ /* 0x008fd600078ec0ff */
[----:B------:R-:W0:Y:S01]  /*35e20*/  @!P4 LDC.64 R34, c[0x0][0x5c0] ;  /* 0x00017000ff22cb82 */ /* 0x000e220000000a00 */
[----:B------:R-:W-:-:S05]  /*35e30*/  F2FP.F16.E4M3.UNPACK_B R29, R29 ;  /* 0x0000001dff1d723e */ /* 0x000fca00020006ff */
[----:B------:R-:W-:-:S05]  /*35e40*/  HADD2.F32 R29, -RZ, R29.H0_H0 ;  /* 0x2000001dff1d7230 */ /* 0x000fca0000004100 */
[----:B------:R-:W-:-:S04]  /*35e50*/  FMUL R29, R29, UR24 ;  /* 0x000000181d1d7c20 */ /* 0x000fc80008400000 */
[----:B----4-:R-:W-:Y:S01]  /*35e60*/  FFMA R29, R69, UR21, R29 ;  /* 0x00000015451d7c23 */ /* 0x010fe2000800001d */
[----:B------:R-:W-:Y:S01]  /*35e70*/  ISETP.LT.OR P5, PT, R26, 0x71, !P0 ;  /* 0x000000711a00780c */ /* 0x000fe200047a1670 */
[----:B------:R-:W3:Y:S03]  /*35e80*/  LDL.LU R69, [R1+0x95c] ;  /* 0x00095c0001457983 */ /* 0x000ee60000300800 */
[----:B------:R-:W-:-:S05]  /*35e90*/  F2FP.SATFINITE.E4M3.F32.PACK_AB_MERGE_C R29, RZ, R29, RZ ;  /* 0x0000001dff1d723e */ /* 0x000fca00048070ff */
[----:B------:R1:W-:Y:S02]  /*35ea0*/  @!P1 STG.E.U8 desc[UR22][R160.64+0x61], R29 ;  /* 0x0000611da0009986 */ /* 0x0003e4000c101116 */
[----:B-1----:R-:W-:-:S06]  /*35eb0*/  PRMT R29, RZ, 0x7610, R29 ;  /* 0x00007610ff1d7816 */ /* 0x002fcc000000001d */
[----:B------:R-:W4:Y:S01]  /*35ec0*/  @!P4 LDG.E.U8 R29, desc[UR22][R32.64+0x60] ;  /* 0x00006016201dc981 */ /* 0x000f22000c1e1100 */
[----:B------:R-:W-:-:S04]  /*35ed0*/  LOP3.LUT R28, R28, 0xffffffef, RZ, 0xc0, !PT ;  /* 0xffffffef1c1c7812 */ /* 0x000fc800078ec0ff */
[----:B------:R-:W-:Y:S02]  /*35ee0*/  @P3 LOP3.LUT R28, R28, 0x10, RZ, 0xfc, !PT ;  /* 0x000000101c1c3812 */ /* 0x000fe400078efcff */
        /* <DEDUP_REMOVED lines=16> */
[----:B0-----:R-:W-:Y:S01]  /*35ff0*/  PRMT R29, RZ, 0x7610, R29 ;  /* 0x00007610ff1d7816 */ /* 0x001fe2000000001d */
[----:B------:R-:W0:Y:S05]  /*36000*/  @!P6 LDC.64 R34, c[0x0][0x5c0] ;  /* 0x00017000ff22eb82 */ /* 0x000e2a0000000a00 */
[----:B------:R-:W4:Y:S01]  /*36010*/  @!P6 LDG.E.U8 R29, desc[UR22][R32.64+0x61] ;  /* 0x00006116201de981 */ /* 0x000f22000c1e1100 */
[----:B------:R-:W-:Y:S02]  /*36020*/  LOP3.LUT R28, R28, 0xfffffffd, RZ, 0xc0, !PT ;  /* 0xfffffffd1c1c7812 */ /* 0x000fe400078ec0ff */
[----:B------:R-:W-:-:S02]  /*36030*/  @!P5 IADD3 R36, P1, P3, R3, R16, R9 ;  /* 0x000000100324d210 */ /* 0x000fc40007b3e009 */
[----:B------:R-:W-:Y:S02]  /*36040*/  @P2 LOP3.LUT R28, R28, 0x2, RZ, 0xfc, !PT ;  /* 0x000000021c1c2812 */ /* 0x000fe400078efcff */
[C---:B------:R-:W-:Y:S02]  /*36050*/  LOP3.LUT P2, RZ, R0.reuse, 0x80000000, RZ, 0xc0, !PT ;  /* 0x8000000000ff7812 */ /* 0x040fe4000784c0ff */
[----:B------:R-:W-:Y:S02]  /*36060*/  LOP3.LUT R0, R0, 0xffffffbf, RZ, 0xc0, !PT ;  /* 0xffffffbf00007812 */ /* 0x000fe400078ec0ff */
[----:B------:R-:W-:Y:S02]  /*36070*/  @!P5 IADD3.X R37, R4, R27, R8, P1, P3 ;  /* 0x0000001b0425d210 */ /* 0x000fe40000fe6408 */
[----:B------:R-:W-:Y:S02]  /*36080*/  @P5 LOP3.LUT R0, R0, 0x40, RZ, 0xfc, !PT ;  /* 0x0000004000005812 */ /* 0x000fe400078efcff */
[----:B0-----:R-:W-:-:S05]  /*36090*/  @!P6 IADD3 R34, P5, R38, R34, RZ ;  /* 0x000000222622e210 */ /* 0x001fca0007fbe0ff */
[----:B------:R-:W-:Y:S01]  /*360a0*/  @!P6 IMAD.X R35, R40, 0x1, R35, P5 ;  /* 0x000000012823e824 */ /* 0x000fe200028e0623 */
        /* <DEDUP_REMOVED lines=8> */
[----:B------:R0:W-:Y:S02]  /*36130*/  @!P6 STG.E.U8 desc[UR22][R34.64+0x61], R29 ;  /* 0x0000611d2200e986 */ /* 0x0001e4000c101116 */
[----:B0-----:R-:W-:-:S06]  /*36140*/  PRMT R29, RZ, 0x7610, R29 ;  /* 0x00007610ff1d7816 */ /* 0x001fcc000000001d */
[----:B------:R-:W4:Y:S01]  /*36150*/  @!P2 LDG.E.U8 R29, desc[UR22][R30.64+0x68] ;  /* 0x000068161e1da981 */ /* 0x000f22000c1e1100 */
[----:B------:R-:W-:-:S04]  /*36160*/  @!P4 IADD3 R38, P1, P3, R3, R16, R9 ;  /* 0x000000100326c210 */ /* 0x000fc80007b3e009 */
[----:B------:R-:W-:Y:S02]  /*36170*/  @!P4 IADD3.X R48, R4, R27, R8, P1, P3 ;  /* 0x0000001b0430c210 */ /* 0x000fe40000fe6408 */
        /* <DEDUP_REMOVED lines=11> */
[----:B------:R-:W4:Y:S01]  /*36230*/  @!P1 LDG.E.U8 R29, desc[UR22][R30.64+0x69] ;  /* 0x000069161e1d9981 */ /* 0x000f22000c1e1100 */
[C---:B------:R-:W-:Y:S02]  /*36240*/  LOP3.LUT P3, RZ, R28.reuse, 0x10, RZ, 0xc0, !PT ;  /* 0x000000101cff7812 */ /* 0x040fe4000786c0ff */
[----:B------:R-:W-:Y:S02]  /*36250*/  LOP3.LUT R28, R28, 0xfffffffe, RZ, 0xc0, !PT ;  /* 0xfffffffe1c1c7812 */ /* 0x000fe400078ec0ff */
[----:B------:R-:W-:Y:S02]  /*36260*/  LOP3.LUT R0, R0, 0xfffffffd, RZ, 0xc0, !PT ;  /* 0xfffffffd00007812 */ /* 0x000fe400078ec0ff */
[----:B------:R-:W-:Y:S02]  /*36270*/  @P4 LOP3.LUT R28, R28, 0x1, RZ, 0xfc, !PT ;  /* 0x000000011c1c4812 */ /* 0x000fe400078efcff */
[----:B------:R-:W-:Y:S02]  /*36280*/  @!P5 IADD3 R40, P4, P6, R3, R16, R9 ;  /* 0x000000100328d210 */ /* 0x000fe40007e9e009 */
[----:B------:R-:W-:-:S02]  /*36290*/  @P5 LOP3.LUT R0, R0, 0x2, RZ, 0xfc, !PT ;  /* 0x0000000200005812 */ /* 0x000fc400078efcff */
[----:B------:R-:W-:Y:S02]  /*362a0*/  @!P5 IADD3.X R49, R4, R27, R8, P4, P6 ;  /* 0x0000001b0431d210 */ /* 0x000fe400027ec408 */
[----:B------:R-:W-:Y:S02]  /*362b0*/  ISETP.LT.OR P5, PT, R26, 0x82, !P0 ;  /* 0x000000821a00780c */ /* 0x000fe400047a1670 */
[----:B------:R-:W-:-:S11]  /*362c0*/  LOP3.LUT R0, R0, 0xffffffdf, RZ, 0xc0, !PT ;  /* 0xffffffdf00007812 */ /* 0x000fd600078ec0ff */
[----:B------:R-:W-:Y:S02]  /*362d0*/  @!P5 IADD3 R50, P4, P6, R3, R16, R9 ;  /* 0x000000100332d210 */ /* 0x000fe40007e9e009 */
[----:B------:R-:W-:Y:S02]  /*362e0*/  @P5 LOP3.LUT R0, R0, 0x20, RZ, 0xfc, !PT ;  /* 0x0000002000005812 */ /* 0x000fe400078efcff */
[----:B------:R-:W-:Y:S02]  /*362f0*/  @!P5 IADD3.X R51, R4, R27, R8, P4, P6 ;  /* 0x0000001b0433d210 */ /* 0x000fe400027ec408 */
[----:B------:R-:W-:Y:S02]  /*36300*/  LOP3.LUT P5, RZ, R28, 0x8, RZ, 0xc0, !PT ;  /* 0x000000081cff7812 */ /* 0x000fe400078ac0ff */
[----:B----4-:R-:W-:-:S11]  /*36310*/  LOP3.LUT R29, R29, 0xff, RZ, 0xc0, !PT ;  /* 0x000000ff1d1d7812 */ /* 0x010fd600078ec0ff */
[----:B------:R-:W0:Y:S01]  /*36320*/  @!P5 LDC.64 R34, c[0x0][0x5c0] ;  /* 0x00017000ff22db82 */ /* 0x000e220000000a00 */
        /* <DEDUP_REMOVED lines=8> */
[----:B-1----:R-:W-:-:S06]  /*363b0*/  PRMT R29, RZ, 0x7610, R29 ;  /* 0x00007610ff1d7816 */ /* 0x002fcc000000001d */
[----:B------:R-:W4:Y:S01]  /*363c0*/  @!P5 LDG.E.U8 R29, desc[UR22][R32.64+0x68] ;  /* 0x00006816201dd981 */ /* 0x000f22000c1e1100 */
        /* <DEDUP_REMOVED lines=16> */
[----:B0-----:R-:W-:Y:S01]  /*364d0*/  PRMT R29, RZ, 0x7610, R29 ;  /* 0x00007610ff1d7816 */ /* 0x001fe2000000001d */
[----:B------:R-:W0:Y:S05]  /*364e0*/  @!P3 LDC.64 R34, c[0x0][0x5c0] ;  /* 0x00017000ff22bb82 */ /* 0x000e2a0000000a00 */
[----:B------:R-:W4:Y:S01]  /*364f0*/  @!P3 LDG.E.U8 R29, desc[UR22][R32.64+0x69] ;  /* 0x00006916201db981 */ /* 0x000f22000c1e1100 */
[----:B------:R-:W-:Y:S02]  /*36500*/  @P4 LOP3.LUT R0, R0, 0x100, RZ, 0xfc, !PT ;  /* 0x0000010000004812 */ /* 0x000fe400078efcff */
[----:B------:R-:W-:-:S02]  /*36510*/  LOP3.LUT P4, RZ, R10, 0x8000, RZ, 0xc0, !PT ;  /* 0x000080000aff7812 */ /* 0x000fc4000788c0ff */
[----:B------:R-:W-:Y:S02]  /*36520*/  LOP3.LUT R0, R0, 0xfffffdff, RZ, 0xc0, !PT ;  /* 0xfffffdff00007812 */ /* 0x000fe400078ec0ff */
[----:B------:R-:W-:Y:S02]  /*36530*/  LOP3.LUT R28, R28, 0xfffffffb, RZ, 0xc0, !PT ;  /* 0xfffffffb1c1c7812 */ /* 0x000fe400078ec0ff */
[----:B------:R-:W-:Y:S02]  /*36540*/  @P2 LOP3.LUT R0, R0, 0x200, RZ, 0xfc, !PT ;  /* 0x0000020000002812 */ /* 0x000fe400078efcff */
[----:B------:R-:W-:-:S05]  /*36550*/  ISETP.LT.OR P2, PT, R26, 0x91, !P0 ;  /* 0x000000911a00780c */ /* 0x000fca0004741670 */
[----:B------:R-:W-:Y:S02]  /*36560*/  @P4 LOP3.LUT R28, R28, 0x4, RZ, 0xfc, !PT ;  /* 0x000000041c1c4812 */ /* 0x000fe400078efcff */
[----:B------:R-:W-:Y:S02]  /*36570*/  ISETP.LT.OR P4, PT, R26, 0x92, !P0 ;  /* 0x000000921a00780c */ /* 0x000fe40004781670 */
[----:B------:R-:W-:-:S04]  /*36580*/  LOP3.LUT R0, R0, 0xfffff7ff, RZ, 0xc0, !PT ;  /* 0xfffff7ff00007812 */ /* 0x000fc800078ec0ff */
[C-C-:B------:R-:W-:Y:S02]  /*36590*/  @!P2 IADD3 R39, P1, P6, R3.reuse, R16, R9.reuse ;  /* 0x000000100327a210 */ /* 0x140fe40007e3e009 */
[----:B------:R-:W-:Y:S02]  /*365a0*/  @P2 LOP3.LUT R0, R0, 0x800, RZ, 0xfc, !PT ;  /* 0x0000080000002812 */ /* 0x000fe400078efcff */
[----:B------:R-:W-:Y:S02]  /*365b0*/  @!P2 IADD3.X R41, R4, R27, R8, P1, P6 ;  /* 0x0000001b0429a210 */ /* 0x000fe40000fec408 */
[----:B0-----:R-:W-:Y:S02]  /*365c0*/  @!P3 IADD3 R34, P2, R42, R34, RZ ;  /* 0x000000222a22b210 */ /* 0x001fe40007f5e0ff */
[----:B------:R-:W-:Y:S02]  /*365d0*/  LOP3.LUT R0, R0, 0xfffffbff, RZ, 0xc0, !PT ;  /* 0xfffffbff00007812 */ /* 0x000fe400078ec0ff */
[----:B------:R-:W-:-:S02]  /*365e0*/  @!P4 IADD3 R42, P5, P6, R3, R16, R9 ;  /* 0x00000010032ac210 */ /* 0x000fc40007ebe009 */
[----:B------:R-:W-:Y:S02]  /*365f0*/  @P4 LOP3.LUT R0, R0, 0x400, RZ, 0xfc, !PT ;  /* 0x0000040000004812 */ /* 0x000fe400078efcff */
[----:B------:R-:W-:Y:S01]  /*36600*/  @!P4 IADD3.X R56, R4, R27, R8, P5, P6 ;  /* 0x0000001b0438c210 */ /* 0x000fe20002fec408 */
[----:B------:R-:W-:Y:S01]  /*36610*/  @!P3 IMAD.X R35, R43, 0x1, R35, P2 ;  /* 0x000000012b23b824 */ /* 0x000fe200010e0623 */
[----:B------:R-:W-:Y:S02]  /*36620*/  LOP3.LUT P4, RZ, R28, 0x4, RZ, 0xc0, !PT ;  /* 0x000000041cff7812 */ /* 0x000fe4000788c0ff */
[----:B----4-:R-:W-:-:S04]  /*36630*/  LOP3.LUT R29, R29, 0xff, RZ, 0xc0, !PT ;  /* 0x000000ff1d1d7812 */ /* 0x010fc800078ec0ff */
[----:B------:R-:W-:-:S05]  /*36640*/  F2FP.F16.E4M3.UNPACK_B R29, R29 ;  /* 0x0000001dff1d723e */ /* 0x000fca00020006ff */
[----:B------:R-:W-:-:S05]  /*36650*/  HADD2.F32 R29, -RZ, R29.H0_H0 ;  /* 0x2000001dff1d7230 */ /* 0x000fca0000004100 */
[----:B------:R-:W-:-:S04]  /*36660*/  FMUL R29, R29, UR24 ;  /* 0x000000181d1d7c20 */ /* 0x000fc80008400000 */
[----:B---3--:R-:W-:Y:S01]  /*36670*/  FFMA R29, R69, UR21, R29 ;  /* 0x00000015451d7c23 */ /* 0x008fe2000800001d */
[----:B------:R-:W-:Y:S01]  /*36680*/  LOP3.LUT P1, RZ, R10, 0x10000, RZ, 0xc0, !PT ;  /* 0x000100000aff7812 */ /* 0x000fe2000782c0ff */
[----:B------:R-:W3:Y:S03]  /*36690*/  LDL.LU R69, [R1+0x974] ;  /* 0x0009740001457983 */ /* 0x000ee60000300800 */
[----:B------:R-:W-:-:S05]  /*366a0*/  F2FP.SATFINITE.E4M3.F32.PACK_AB_MERGE_C R29, RZ, R29, RZ ;  /* 0x0000001dff1d723e */ /* 0x000fca00048070ff */
[----:B------:R0:W-:Y:S02]  /*366b0*/  @!P3 STG.E.U8 desc[UR22][R34.64+0x69], R29 ;  /* 0x0000691d2200b986 */ /* 0x0001e4000c101116 */
[----:B0-----:R-:W-:-:S06]  /*366c0*/  PRMT R29, RZ, 0x7610, R29 ;  /* 0x00007610ff1d7816 */ /* 0x001fcc000000001d */
[----:B------:R-:W4:Y:S02]  /*366d0*/  @!P4 LDG.E.U8 R29, desc[UR22][R30.64+0x70] ;  /* 0x000070161e1dc981 */ /* 0x000f24000c1e1100 */
        /* <DEDUP_REMOVED lines=11> */
[----:B------:R-:W-:Y:S02]  /*36790*/  LOP3.LUT R0, R0, 0xfffffffe, RZ, 0xc0, !PT ;  /* 0xfffffffe00007812 */ /* 0x000fe400078ec0ff */
[----:B------:R-:W-:Y:S02]  /*367a0*/  @!P6 IADD3 R43, P3, P5, R3, R16, R9 ;  /* 0x00000010032be210 */ /* 0x000fe40007d7e009 */
[----:B------:R-:W-:Y:S02]  /*367b0*/  @P6 LOP3.LUT R0, R0, 0x1, RZ, 0xfc, !PT ;  /* 0x0000000100006812 */ /* 0x000fe400078efcff */
[----:B------:R-:W-:Y:S02]  /*367c0*/  @!P6 IADD3.X R57, R4, R27, R8, P3, P5 ;  /* 0x0000001b0439e210 */ /* 0x000fe40001fea408 */
[C---:B------:R-:W-:Y:S02]  /*367d0*/  ISETP.LT.OR P6, PT, R26.reuse, 0x9a, !P0 ;  /* 0x0000009a1a00780c */ /* 0x040fe400047c1670 */
[----:B------:R-:W-:-:S02]  /*367e0*/  ISETP.LT.OR P4, PT, R26, 0xa1, !P0 ;  /* 0x000000a11a00780c */ /* 0x000fc40004781670 */
[----:B------:R-:W-:-:S09]  /*367f0*/  LOP3.LUT R0, R0, 0xffffefff, RZ, 0xc0, !PT ;  /* 0xffffefff00007812 */ /* 0x000fd200078ec0ff */
[CCC-:B------:R-:W-:Y:S02]  /*36800*/  @!P6 IADD3 R58, P3, P5, R3.reuse, R16.reuse, R9.reuse ;  /* 0x00000010033ae210 */ /* 0x1c0fe40007d7e009 */
[----:B------:R-:W-:Y:S02]  /*36810*/  @P6 LOP3.LUT R0, R0, 0x1000, RZ, 0xfc, !PT ;  /* 0x0000100000006812 */ /* 0x000fe400078efcff */
[----:B------:R-:W-:Y:S02]  /*36820*/  @!P6 IADD3.X R59, R4, R27, R8, P3, P5 ;  /* 0x0000001b043be210 */ /* 0x000fe40001fea408 */
[----:B------:R-:W-:Y:S02]  /*36830*/  LOP3.LUT R0, R0, 0xffffdfff, RZ, 0xc0, !PT ;  /* 0xffffdfff00007812 */ /* 0x000fe400078ec0ff */
[----:B------:R-:W-:Y:S02]  /*36840*/  @!P4 IADD3 R60, P3, P5, R3, R16, R9 ;  /* 0x00000010033cc210 */ /* 0x000fe40007d7e009 */
[----:B------:R-:W-:-:S02]  /*36850*/  @P4 LOP3.LUT R0, R0, 0x2000, RZ, 0xfc, !PT ;  /* 0x0000200000004812 */ /* 0x000fc400078efcff */
[----:B------:R-:W-:Y:S02]  /*36860*/  @!P4 IADD3.X R61, R4, R27, R8, P3, P5 ;  /* 0x0000001b043dc210 */ /* 0x000fe40001fea408 */
[----:B------:R-:W-:-:S13]  /*36870*/  ISETP.LT.OR P4, PT, R26, 0x71, !P0 ;  /* 0x000000711a00780c */ /* 0x000fda0004781670 */
[----:B------:R-:W0:Y:S01]  /*36880*/  @!P4 LDC.64 R34, c[0x0][0x5c0] ;  /* 0x00017000ff22cb82 */ /* 0x000e220000000a00 */
        /* <DEDUP_REMOVED lines=9> */
[----:B-1----:R-:W-:-:S06]  /*36920*/  PRMT R29, RZ, 0x7610, R29 ;  /* 0x00007610ff1d7816 */ /* 0x002fcc000000001d */
[----:B------:R-:W4:Y:S01]  /*36930*/  @!P4 LDG.E.U8 R29, desc[UR22][R32.64+0x70] ;  /* 0x00007016201dc981 */ /* 0x000f22000c1e1100 */
        /* <DEDUP_REMOVED lines=17> */
[----:B------:R-:W-:Y:S02]  /*36a50*/  @!P6 IADD3 R44, P3, P5, R3, R16, R9 ;  /* 0x00000010032ce210 */ /* 0x000fe40007d7e009 */
[----:B------:R-:W-:-:S02]  /*36a60*/  LOP3.LUT R0, R0, 0xffffbfff, RZ, 0xc0, !PT ;  /* 0xffffbfff00007812 */ /* 0x000fc400078ec0ff */
[----:B------:R-:W-:Y:S02]  /*36a70*/  @!P6 IADD3.X R45, R4, R27, R8, P3, P5 ;  /* 0x0000001b042de210 */ /* 0x000fe40001fea408 */
[----:B------:R-:W-:Y:S02]  /*36a80*/  @P1 LOP3.LUT R0, R0, 0x4000, RZ, 0xfc, !PT ;  /* 0x0000400000001812 */ /* 0x000fe400078efcff */
[----:B------:R-:W-:Y:S02]  /*36a90*/  LOP3.LUT P1, RZ, R10, 0x800000, RZ, 0xc0, !PT ;  /* 0x008000000aff7812 */ /* 0x000fe4000782c0ff */
        /* <DEDUP_REMOVED lines=13> */
[----:B------:R-:W-:-:S04]  /*36b70*/  LOP3.LUT R0, R0, 0xffff7fff, RZ, 0xc0, !PT ;  /* 0xffff7fff00007812 */ /* 0x000fc800078ec0ff */
[----:B------:R-:W-:Y:S02]  /*36b80*/  @P6 LOP3.LUT R0, R0, 0x8000, RZ, 0xfc, !PT ;  /* 0x0000800000006812 */ /* 0x000fe400078efcff */
[----:B------:R-:W-:Y:S02]  /*36b90*/  ISETP.LT.OR P2, PT, R26, 0xb1, !P0 ;  /* 0x000000b11a00780c */ /* 0x000fe40004741670 */
[----:B------:R-:W-:Y:S02]  /*36ba0*/  LOP3.LUT R0, R0, 0xfffffff7, RZ, 0xc0, !PT ;  /* 0xfffffff700007812 */ /* 0x000fe400078ec0ff */
[----:B------:R-:W-:Y:S02]  /*36bb0*/  @!P4 IADD3 R46, P5, P6, R3, R16, R9 ;  /* 0x00000010032ec210 */ /* 0x000fe40007ebe009 */
[----:B------:R-:W-:Y:S02]  /*36bc0*/  @P4 LOP3.LUT R0, R0, 0x8, RZ, 0xfc, !PT ;  /* 0x0000000800004812 */ /* 0x000fe400078efcff */
[----:B------:R-:W-:-:S02]  /*36bd0*/  @!P4 IADD3.X R64, R4, R27, R8, P5, P6 ;  /* 0x0000001b0440c210 */ /* 0x000fc40002fec408 */
[----:B------:R-:W-:Y:S02]  /*36be0*/  ISETP.LT.OR P4, PT, R26, 0xb2, !P0 ;  /* 0x000000b21a00780c */ /* 0x000fe40004781670 */
[----:B------:R-:W-:Y:S02]  /*36bf0*/  LOP3.LUT R14, R14, 0xbfffffff, RZ, 0xc0, !PT ;  /* 0xbfffffff0e0e7812 */ /* 0x000fe400078ec0ff */
[----:B------:R-:W-:Y:S02]  /*36c00*/  @!P2 IADD3 R35, P3, P5, R3, R16, R9 ;  /* 0x000000100323a210 */ /* 0x000fe40007d7e009 */
[----:B------:R-:W-:Y:S02]  /*36c10*/  @P2 LOP3.LUT R14, R14, 0x40000000, RZ, 0xfc, !PT ;  /* 0x400000000e0e2812 */ /* 0x000fe400078efcff */
[----:B------:R-:W-:Y:S02]  /*36c20*/  @!P2 IADD3.X R47, R4, R27, R8, P3, P5 ;  /* 0x0000001b042fa210 */ /* 0x000fe40001fea408 */
[----:B------:R-:W-:-:S02]  /*36c30*/  LOP3.LUT P6, RZ, R0, 0x40, RZ, 0xc0, !PT ;  /* 0x0000004000ff7812 */ /* 0x000fc400078cc0ff */
[----:B------:R-:W-:Y:S02]  /*36c40*/  LOP3.LUT P2, RZ, R2, 0x1, RZ, 0xc0, !PT ;  /* 0x0000000102ff7812 */ /* 0x000fe4000784c0ff */
[----:B------:R-:W-:Y:S02]  /*36c50*/  LOP3.LUT R0, R0, 0xfffeffff, RZ, 0xc0, !PT ;  /* 0xfffeffff00007812 */ /* 0x000fe400078ec0ff */
[----:B------:R-:W-:Y:S02]  /*36c60*/  @!P4 IADD3 R65, P3, P5, R3, R16, R9 ;  /* 0x000000100341c210 */ /* 0x000fe40007d7e009 */
[----:B------:R-:W-:Y:S02]  /*36c70*/  @P4 LOP3.LUT R0, R0, 0x10000, RZ, 0xfc, !PT ;  /* 0x0001000000004812 */ /* 0x000fe400078efcff */
[----:B------:R-:W-:Y:S02]  /*36c80*/  @!P4 IADD3.X R66, R4, R27, R8, P3, P5 ;  /* 0x0000001b0442c210 */ /* 0x000fe40001fea408 */
[----:B------:R-:W-:-:S02]  /*36c90*/  LOP3.LUT P4, RZ, R28, 0x1, RZ, 0xc0, !PT ;  /* 0x000000011cff7812 */ /* 0x000fc4000788c0ff */
[----:B------:R-:W-:Y:S02]  /*36ca0*/  PRMT R28, RZ, 0x7610, R28 ;  /* 0x00007610ff1c7816 */ /* 0x000fe4000000001c */
[----:B----4-:R-:W-:-:S04]  /*36cb0*/  LOP3.LUT R29, R29, 0xff, RZ, 0xc0, !PT ;  /* 0x000000ff1d1d7812 */ /* 0x010fc800078ec0ff */
[----:B------:R-:W-:-:S05]  /*36cc0*/  F2FP.F16.E4M3.UNPACK_B R29, R29 ;  /* 0x0000001dff1d723e */ /* 0x000fca00020006ff */
[----:B------:R-:W-:-:S05]  /*36cd0*/  HADD2.F32 R29, -RZ, R29.H0_H0 ;  /* 0x2000001dff1d7230 */ /* 0x000fca0000004100 */
[----:B------:R-:W-:-:S04]  /*36ce0*/  FMUL R29, R29, UR24 ;  /* 0x000000181d1d7c20 */ /* 0x000fc80008400000 */
[----:B--2---:R-:W-:Y:S01]  /*36cf0*/  FFMA R29, R13, UR21, R29 ;  /* 0x000000150d1d7c23 */ /* 0x004fe2000800001d */
[----:B------:R-:W-:Y:S01]  /*36d00*/  PRMT R34, RZ, 0x7610, R34 ;  /* 0x00007610ff227816 */ /* 0x000fe20000000022 */
[----:B------:R-:W2:Y:S03]  /*36d10*/  LDL.LU R13, [R1+0x988] ;  /* 0x00098800010d7983 */ /* 0x000ea60000300800 */
[----:B------:R-:W-:Y:S01]  /*36d20*/  F2FP.SATFINITE.E4M3.F32.PACK_AB_MERGE_C R29, RZ, R29, RZ ;  /* 0x0000001dff1d723e */ /* 0x000fe200048070ff */
[----:B------:R-:W4:Y:S04]  /*36d30*/  LDL.LU R127, [R1+0x98c] ;  /* 0x00098c00017f7983 */ /* 0x000f280000300800 */
[----:B------:R-:W-:Y:S04]  /*36d40*/  @!P1 STG.E.U8 desc[UR22][R168.64+0x78], R29 ;  /* 0x0000781da8009986 */ /* 0x000fe8000c101116 */
[----:B------:R-:W3:Y:S02]  /*36d50*/  @!P2 LDG.E.U8 R28, desc[UR22][R30.64+0x79] ;  /* 0x000079161e1ca981 */ /* 0x000ee4000c1e1100 */
[----:B---3--:R-:W-:-:S04]  /*36d60*/  LOP3.LUT R28, R28, 0xff, RZ, 0xc0, !PT ;  /* 0x000000ff1c1c7812 */ /* 0x008fc800078ec0ff */
[----:B------:R-:W-:-:S05]  /*36d70*/  F2FP.F16.E4M3.UNPACK_B R28, R28 ;  /* 0x0000001cff1c723e */ /* 0x000fca00020006ff */
[----:B------:R-:W-:-:S05]  /*36d80*/  HADD2.F32 R28, -RZ, R28.H0_H0 ;  /* 0x2000001cff1c7230 */ /* 0x000fca0000004100 */
[----:B------:R-:W-:-:S04]  /*36d90*/  FMUL R28, R28, UR24 ;  /* 0x000000181c1c7c20 */ /* 0x000fc80008400000 */
[----:B------:R-:W-:-:S05]  /*36da0*/  FFMA R28, R69, UR21, R28 ;  /* 0x00000015451c7c23 */ /* 0x000fca000800001c */
[----:B------:R-:W-:-:S05]  /*36db0*/  F2FP.SATFINITE.E4M3.F32.PACK_AB_MERGE_C R28, RZ, R28, RZ ;  /* 0x0000001cff1c723e */ /* 0x000fca00048070ff */
[----:B------:R0:W-:Y:S04]  /*36dc0*/  @!P2 STG.E.U8 desc[UR22][R166.64+0x79], R28 ;  /* 0x0000791ca600a986 */ /* 0x0001e8000c101116 */
[----:B------:R-:W3:Y:S01]  /*36dd0*/  @!P6 LDG.E.U8 R34, desc[UR22][R32.64+0x78] ;  /* 0x000078162022e981 */ /* 0x000ee2000c1e1100 */
[C---:B------:R-:W-:Y:S01]  /*36de0*/  ISETP.LT.OR P1, PT, R26.reuse, 0xb9, !P0 ;  /* 0x000000b91a00780c */ /* 0x040fe20004721670 */
[----:B0-----:R-:W0:Y:S01]  /*36df0*/  @!P6 LDC.64 R28, c[0x0][0x5c0] ;  /* 0x00017000ff1ceb82 */ /* 0x001e220000000a00 */
[----:B------:R-:W-:-:S11]  /*36e00*/  ISETP.LT.OR P2, PT, R26, 0xba, !P0 ;  /* 0x000000ba1a00780c */ /* 0x000fd60004741670 */
[----:B------:R-:W-:-:S04]  /*36e10*/  @!P1 IADD3 R67, P3, P5, R3, R16, R9 ;  /* 0x0000001003439210 */ /* 0x000fc80007d7e009 */
[----:B------:R-:W-:Y:S02]  /*36e20*/  @!P1 IADD3.X R68, R4, R27, R8, P3, P5 ;  /* 0x0000001b04449210 */ /* 0x000fe40001fea408 */
[----:B------:R-:W-:-:S04]  /*36e30*/  @!P2 IADD3 R69, P3, P5, R3, R16, R9 ;  /* 0x000000100345a210 */ /* 0x000fc80007d7e009 */
[----:B------:R-:W-:Y:S02]  /*36e40*/  @!P2 IADD3.X R70, R4, R27, R8, P3, P5 ;  /* 0x0000001b0446a210 */ /* 0x000fe40001fea408 */
[----:B0-----:R-:W-:-:S05]  /*36e50*/  @!P6 IADD3 R28, P3, R36, R28, RZ ;  /* 0x0000001c241ce210 */ /* 0x001fca0007f7e0ff */
[----:B------:R-:W-:Y:S01]  /*36e60*/  @!P6 IMAD.X R29, R37, 0x1, R29, P3 ;  /* 0x00000001251de824 */ /* 0x000fe200018e061d */
[----:B---3--:R-:W-:-:S04]  /*36e70*/  LOP3.LUT R34, R34, 0xff, RZ, 0xc0, !PT ;  /* 0x000000ff22227812 */ /* 0x008fc800078ec0ff */
[----:B------:R-:W-:-:S05]  /*36e80*/  F2FP.F16.E4M3.UNPACK_B R34, R34 ;  /* 0x00000022ff22723e */ /* 0x000fca00020006ff */
[----:B------:R-:W-:-:S05]  /*36e90*/  HADD2.F32 R34, -RZ, R34.H0_H0 ;  /* 0x20000022ff227230 */ /* 0x000fca0000004100 */
[----:B------:R-:W-:-:S04]  /*36ea0*/  FMUL R34, R34, UR24 ;  /* 0x0000001822227c20 */ /* 0x000fc80008400000 */
[----:B--2---:R-:W-:Y:S01]  /*36eb0*/  FFMA R34, R13, UR21, R34 ;  /* 0x000000150d227c23 */ /* 0x004fe20008000022 */
[----:B------:R-:W-:Y:S01]  /*36ec0*/  LOP3.LUT R0, R0, 0xfffbffff, RZ, 0xc0, !PT ;  /* 0xfffbffff00007812 */ /* 0x000fe200078ec0ff */
[----:B------:R-:W2:Y:S03]  /*36ed0*/  LDL.LU R13, [R1+0x990] ;  /* 0x00099000010d7983 */ /* 0x000ea60000300800 */
[----:B------:R-:W-:Y:S01]  /*36ee0*/  F2FP.SATFINITE.E4M3.F32.PACK_AB_MERGE_C R34, RZ, R34, RZ ;  /* 0x00000022ff22723e */ /* 0x000fe200048070ff */
[----:B------:R-:W3:Y:S04]  /*36ef0*/  LDL.LU R126, [R1+0x994] ;  /* 0x00099400017e7983 */ /* 0x000ee80000300800 */
[----:B------:R0:W-:Y:S02]  /*36f00*/  @!P6 STG.E.U8 desc[UR22][R28.64+0x78], R34 ;  /* 0x000078221c00e986 */ /* 0x0001e4000c101116 */
[----:B0-----:R-:W-:Y:S01]  /*36f10*/  PRMT R34, RZ, 0x7610, R34 ;  /* 0x00007610ff227816 */ /* 0x001fe20000000022 */
[----:B------:R-:W0:Y:S05]  /*36f20*/  @!P4 LDC.64 R28, c[0x0][0x5c0] ;  /* 0x00017000ff1ccb82 */ /* 0x000e2a0000000a00 */
[----:B------:R-:W4:Y:S01]  /*36f30*/  @!P4 LDG.E.U8 R34, desc[UR22][R32.64+0x79] ;  /* 0x000079162022c981 */ /* 0x000f22000c1e1100 */
[----:B------:R-:W-:-:S02]  /*36f40*/  @P1 LOP3.LUT R0, R0, 0x40000, RZ, 0xfc, !PT ;  /* 0x0004000000001812 */ /* 0x000fc400078efcff */
[C---:B------:R-:W-:Y:S02]  /*36f50*/  LOP3.LUT P1, RZ, R14.reuse, 0x80000000, RZ, 0xc0, !PT ;  /* 0x800000000eff7812 */ /* 0x040fe4000782c0ff */
[----:B------:R-:W-:-:S04]  /*36f60*/  LOP3.LUT R14, R14, 0xf7ffffff, RZ, 0xc0, !PT ;  /* 0xf7ffffff0e0e7812 */ /* 0x000fc800078ec0ff */
[----:B------:R-:W-:Y:S02]  /*36f70*/  @P0 LOP3.LUT R14, R14, 0x8000000, RZ, 0xfc, !PT ;  /* 0x080000000e0e0812 */ /* 0x000fe400078efcff */
[----:B------:R-:W-:-:S13]  /*36f80*/  ISETP.LT.OR P0, PT, R26, 0xc1, !P1 ;  /* 0x000000c11a00780c */ /* 0x000fda0004f01670 */
[----:B------:R-:W-:-:S04]  /*36f90*/  @!P0 IADD3 R36, P3, P5, R3, R16, R7 ;  /* 0x0000001003248210 */ /* 0x000fc80007d7e007 */
[----:B------:R-:W-:Y:S02]  /*36fa0*/  @!P0 IADD3.X R37, R4, R27, R6, P3, P5 ;  /* 0x0000001b04258210 */ /* 0x000fe40001fea406 */
[----:B------:R-:W-:Y:S02]  /*36fb0*/  ISETP.LT.OR P0, PT, R26, 0xc2, !P1 ;  /* 0x000000c21a00780c */ /* 0x000fe40004f01670 */
[----:B0-----:R-:W-:-:S05]  /*36fc0*/  @!P4 IADD3 R28, P3, R38, R28, RZ ;  /* 0x0000001c261cc210 */ /* 0x001fca0007f7e0ff */
[----:B------:R-:W-:-:S06]  /*36fd0*/  @!P4 IMAD.X R29, R48, 0x1, R29, P3 ;  /* 0x00000001301dc824 */ /* 0x000fcc00018e061d */
[----:B------:R-:W-:-:S04]  /*36fe0*/  @!P0 IADD3 R38, P5, P6, R3, R16, R7 ;  /* 0x0000001003268210 */ /* 0x000fc80007ebe007 */
[----:B------:R-:W-:Y:S02]  /*36ff0*/  @!P0 IADD3.X R71, R4, R27, R6, P5, P6 ;  /* 0x0000001b04478210 */ /* 0x000fe40002fec406 */
        /* <DEDUP_REMOVED lines=8> */
[----:B0-----:R-:W-:-:S06]  /*37080*/  PRMT R28, RZ, 0x7610, R28 ;  /* 0x00007610ff1c7816 */ /* 0x001fcc000000001c */
[----:B------:R-:W4:Y:S01]  /*37090*/  @!P6 LDG.E.U8 R28, desc[UR22][R30.64+0x80] ;  /* 0x000080161e1ce981 */ /* 0x000f22000c1e1100 */
        /* <DEDUP_REMOVED lines=11> */
[----:B0-----:R-:W-:-:S06]  /*37150*/  PRMT R28, RZ, 0x7610, R28 ;  /* 0x00007610ff1c7816 */ /* 0x001fcc000000001c */
[----:B------:R-:W3:Y:S01]  /*37160*/  @!P0 LDG.E.U8 R28, desc[UR22][R30.64+0x81] ;  /* 0x000081161e1c8981 */ /* 0x000ee2000c1e1100 */
[----:B------:R-:W-:-:S04]  /*37170*/  @P2 LOP3.LUT R0, R0, 0x20000, RZ, 0xfc, !PT ;  /* 0x0002000000002812 */ /* 0x000fc800078efcff */
[----:B------:R-:W-:Y:S02]  /*37180*/  LOP3.LUT P2, RZ, R0, 0x2, RZ, 0xc0, !PT ;  /* 0x0000000200ff7812 */ /* 0x000fe4000784c0ff */
[----:B------:R-:W-:Y:S02]  /*37190*/  PRMT R34, RZ, 0x7610, R34 ;  /* 0x00007610ff227816 */ /* 0x000fe40000000022 */
[----:B------:R-:W-:Y:S02]  /*371a0*/  ISETP.LT.OR P5, PT, R26, 0xc9, !P1 ;  /* 0x000000c91a00780c */ /* 0x000fe40004fa1670 */
        /* <DEDUP_REMOVED lines=8> */
[----:B------:R-:W-:-:S04]  /*37230*/  @!P5 IADD3 R48, P3, P4, R3, R16, R7 ;  /* 0x000000100330d210 */ /* 0x000fc80007c7e007 */
[----:B------:R-:W-:Y:S02]  /*37240*/  @!P5 IADD3.X R92, R4, R27, R6, P3, P4 ;  /* 0x0000001b045cd210 */ /* 0x000fe40001fe8406 */
[C---:B------:R-:W-:Y:S01]  /*37250*/  ISETP.LT.OR P5, PT, R26.reuse, 0xca, !P1 ;  /* 0x000000ca1a00780c */ /* 0x040fe20004fa1670 */
[----:B0-----:R-:W0:Y:S01]  /*37260*/  @!P2 LDC.64 R28, c[0x0][0x5c0] ;  /* 0x00017000ff1cab82 */ /* 0x001e220000000a00 */
[----:B------:R-:W-:-:S11]  /*37270*/  ISETP.LT.OR P0, PT, R26, 0xd2, !P1 ;  /* 0x000000d21a00780c */ /* 0x000fd60004f01670 */
[----:B------:R-:W-:-:S04]  /*37280*/  @!P5 IADD3 R93, P3, P4, R3, R16, R7 ;  /* 0x00000010035dd210 */ /* 0x000fc80007c7e007 */
[----:B------:R-:W-:Y:S02]  /*37290*/  @!P5 IADD3.X R94, R4, R27, R6, P3, P4 ;  /* 0x0000001b045ed210 */ /* 0x000fe40001fe8406 */
[----:B------:R-:W-:-:S13]  /*372a0*/  ISETP.LT.OR P5, PT, R26, 0xd1, !P1 ;  /* 0x000000d11a00780c */ /* 0x000fda0004fa1670 */
[----:B------:R-:W-:-:S04]  /*372b0*/  @!P5 IADD3 R95, P3, P4, R3, R16, R7 ;  /* 0x00000010035fd210 */ /* 0x000fc80007c7e007 */
[----:B------:R-:W-:Y:S02]  /*372c0*/  @!P5 IADD3.X R97, R4, R27, R6, P3, P4 ;  /* 0x0000001b0461d210 */ /* 0x000fe40001fe8406 */
[----:B------:R-:W-:-:S04]  /*372d0*/  @!P0 IADD3 R96, P3, P4, R3, R16, R7 ;  /* 0x0000001003608210 */ /* 0x000fc80007c7e007 */
[----:B------:R-:W-:Y:S02]  /*372e0*/  @!P0 IADD3.X R98, R4, R27, R6, P3, P4 ;  /* 0x0000001b04628210 */ /* 0x000fe40001fe8406 */
[----:B0-----:R-:W-:Y:S02]  /*372f0*/  @!P2 IADD3 R28, P3, R40, R28, RZ ;  /* 0x0000001c281ca210 */ /* 0x001fe40007f7e0ff */
[----:B------:R-:W-:-:S03]  /*37300*/  LOP3.LUT P6, RZ, R0, 0x20, RZ, 0xc0, !PT ;  /* 0x0000002000ff7812 */ /* 0x000fc600078cc0ff */
[----:B------:R-:W-:Y:S01]  /*37310*/  @!P2 IMAD.X R29, R49, 0x1, R29, P3 ;  /* 0x00000001311da824 */ /* 0x000fe200018e061d */
[----:B---3--:R-:W-:-:S04]  /*37320*/  LOP3.LUT R34, R34, 0xff, RZ, 0xc0, !PT ;  /* 0x000000ff22227812 */ /* 0x008fc800078ec0ff */
[----:B------:R-:W-:-:S05]  /*37330*/  F2FP.F16.E4M3.UNPACK_B R34, R34 ;  /* 0x00000022ff22723e */ /* 0x000fca00020006ff */
[----:B------:R-:W-:-:S05]  /*37340*/  HADD2.F32 R34, -RZ, R34.H0_H0 ;  /* 0x20000022ff227230 */ /* 0x000fca0000004100 */
[----:B------:R-:W-:-:S04]  /*37350*/  FMUL R34, R34, UR24 ;  /* 0x0000001822227c20 */ /* 0x000fc80008400000 */
[----:B--2---:R-:W-:Y:S01]  /*37360*/  FFMA R34, R13, UR21, R34 ;  /* 0x000000150d227c23 */ /* 0x004fe20008000022 */
[----:B------:R-:W-:Y:S01]  /*37370*/  ISETP.LT.OR P5, PT, R26, 0xd9, !P1 ;  /* 0x000000d91a00780c */ /* 0x000fe20004fa1670 */
[----:B------:R-:W2:Y:S03]  /*37380*/  LDL.LU R13, [R1+0x9a0] ;  /* 0x0009a000010d7983 */ /* 0x000ea60000300800 */
[----:B------:R-:W-:Y:S01]  /*37390*/  F2FP.SATFINITE.E4M3.F32.PACK_AB_MERGE_C R34, RZ, R34, RZ ;  /* 0x00000022ff22723e */ /* 0x000fe200048070ff */
[----:B------:R-:W3:Y:S04]  /*373a0*/  LDL.LU R126, [R1+0x9a4] ;  /* 0x0009a400017e7983 */ /* 0x000ee80000300800 */
[----:B------:R0:W-:Y:S02]  /*373b0*/  @!P2 STG.E.U8 desc[UR22][R28.64+0x80], R34 ;  /* 0x000080221c00a986 */ /* 0x0001e4000c101116 */
[----:B0-----:R-:W-:Y:S01]  /*373c0*/  PRMT R34, RZ, 0x7610, R34 ;  /* 0x00007610ff227816 */ /* 0x001fe20000000022 */
[----:B------:R-:W0:Y:S05]  /*373d0*/  @!P6 LDC.64 R28, c[0x0][0x5c0] ;  /* 0x00017000ff1ceb82 */ /* 0x000e2a0000000a00 */
[----:B------:R-:W4:Y:S01]  /*373e0*/  @!P6 LDG.E.U8 R34, desc[UR22][R32.64+0x81] ;  /* 0x000081162022e981 */ /* 0x000f22000c1e1100 */
[----:B------:R-:W-:-:S04]  /*373f0*/  @!P5 IADD3 R40, P3, P4, R3, R16, R7 ;  /* 0x000000100328d210 */ /* 0x000fc80007c7e007 */
[----:B------:R-:W-:Y:S02]  /*37400*/  @!P5 IADD3.X R49, R4, R27, R6, P3, P4 ;  /* 0x0000001b0431d210 */ /* 0x000fe40001fe8406 */
[----:B------:R-:W-:Y:S02]  /*37410*/  LOP3.LUT P0, RZ, R11, 0x10, RZ, 0xc0, !PT ;  /* 0x000000100bff7812 */ /* 0x000fe4000780c0ff */
        /* <DEDUP_REMOVED lines=11> */
[----:B------:R-:W-:-:S13]  /*374d0*/  ISETP.LT.OR P2, PT, R26, 0xda, !P1 ;  /* 0x000000da1a00780c */ /* 0x000fda0004f41670 */
        /* <DEDUP_REMOVED lines=8> */
[----:B------:R-:W-:Y:S01]  /*37560*/  LOP3.LUT P6, RZ, R0, 0x100, RZ, 0xc0, !PT ;  /* 0x0000010000ff7812 */ /* 0x000fe200078cc0ff */
[----:B------:R-:W2:Y:S03]  /*37570*/  LDL.LU R13, [R1+0x9a8] ;  /* 0x0009a800010d7983 */ /* 0x000ea60000300800 */
[----:B------:R-:W-:Y:S01]  /*37580*/  F2FP.SATFINITE.E4M3.F32.PACK_AB_MERGE_C R28, RZ, R28, RZ ;  /* 0x0000001cff1c723e */ /* 0x000fe200048070ff */
[----:B------:R-:W4:Y:S04]  /*37590*/  LDL.LU R127, [R1+0x9ac] ;  /* 0x0009ac00017f7983 */ /* 0x000f280000300800 */
[----:B------:R0:W-:Y:S02]  /*375a0*/  @!P0 STG.E.U8 desc[UR22][R178.64+0x88], R28 ;  /* 0x0000881cb2008986 */ /* 0x0001e4000c101116 */
[----:B0-----:R-:W-:-:S06]  /*375b0*/  PRMT R28, RZ, 0x7610, R28 ;  /* 0x00007610ff1c7816 */ /* 0x001fcc000000001c */
[----:B------:R-:W3:Y:S01]  /*375c0*/  @!P2 LDG.E.U8 R28, desc[UR22][R30.64+0x89] ;  /* 0x000089161e1ca981 */ /* 0x000ee2000c1e1100 */
        /* <DEDUP_REMOVED lines=80> */
[----:B------:R-:W-:Y:S01]  /*37ad0*/  ISETP.LT.OR P5, PT, R26, 0xfa, !P1 ;  /* 0x000000fa1a00780c */ /* 0x000fe20004fa1670 */
[----:B0-----:R-:W0:-:S12]  /*37ae0*/  @!P0 LDC.64 R28, c[0x0][0x5c0] ;  /* 0x00017000ff1c8b82 */ /* 0x001e180000000a00 */
[----:B------:R-:W-:-:S04]  /*37af0*/  @!P5 IADD3 R154, P3, P4, R3, R16, R7 ;  /* 0x00000010039ad210 */ /* 0x000fc80007c7e007 */
[----:B------:R-:W-:Y:S02]  /*37b00*/  @!P5 IADD3.X R155, R4, R27, R6, P3, P4 ;  /* 0x0000001b049bd210 */ /* 0x000fe40001fe8406 */
[----:B------:R-:W-:-:S13]  /*37b10*/  ISETP.LT.OR P5, PT, R26, 0x101, !P1 ;  /* 0x000001011a00780c */ /* 0x000fda0004fa1670 */
[----:B------:R-:W-:-:S04]  /*37b20*/  @!P5 IADD3 R156, P3, P4, R3, R16, R7 ;  /* 0x00000010039cd210 */ /* 0x000fc80007c7e007 */
[----:B------:R-:W-:Y:S02]  /*37b30*/  @!P5 IADD3.X R158, R4, R27, R6, P3, P4 ;  /* 0x0000001b049ed210 */ /* 0x000fe40001fe8406 */
[----:B------:R-:W-:Y:S02]  /*37b40*/  ISETP.LT.OR P5, PT, R26, 0x102, !P1 ;  /* 0x000001021a00780c */ /* 0x000fe40004fa1670 */
[----:B------:R-:W-:-:S11]  /*37b50*/  LOP3.LUT P2, RZ, R0, 0x400, RZ, 0xc0, !PT ;  /* 0x0000040000ff7812 */ /* 0x000fd6000784c0ff */
        /* <DEDUP_REMOVED lines=77> */
[----:B------:R-:W-:Y:S02]  /*38030*/  ISETP.LT.OR P5, PT, R26, 0x121, !P1 ;  /* 0x000001211a00780c */ /* 0x000fe40004fa1670 */
[----:B------:R-:W-:Y:S01]  /*38040*/  LOP3.LUT P0, RZ, R11, 0x200000, RZ, 0xc0, !PT ;  /* 0x002000000bff7812 */ /* 0x000fe2000780c0ff */
[----:B------:R-:W2:Y:S04]  /*38050*/  LDL.LU R13, [R1+0x9d0] ;  /* 0x0009d000010d7983 */ /* 0x000ea80000300800 */
[----:B------:R-:W3:Y:S01]  /*38060*/  LDL.LU R116, [R1+0x9d4] ;  /* 0x0009d40001747983 */ /* 0x000ee20000300800 */
[----:B------:R-:W-:-:S05]  /*38070*/  F2FP.SATFINITE.E4M3.F32.PACK_AB_MERGE_C R34, RZ, R34, RZ ;  /* 0x00000022ff22723e */ /* 0x000fca00048070ff */
[----:B------:R0:W-:Y:S02]  /*38080*/  @!P2 STG.E.U8 desc[UR22][R28.64+0x98], R34 ;  /* 0x000098221c00a986 */ /* 0x0001e4000c101116 */
[----:B0-----:R-:W-:Y:S01]  /*38090*/  PRMT R34, RZ, 0x7610, R34 ;  /* 0x00007610ff227816 */ /* 0x001fe20000000022 */
[----:B------:R-:W0:Y:S05]  /*380a0*/  @!P6 LDC.64 R28, c[0x0][0x5c0] ;  /* 0x00017000ff1ceb82 */ /* 0x000e2a0000000a00 */
[----:B------:R-:W4:Y:S01]  /*380b0*/  @!P6 LDG.E.U8 R34, desc[UR22][R32.64+0x99] ;  /* 0x000099162022e981 */ /* 0x000f22000c1e1100 */
        /* <DEDUP_REMOVED lines=22> */
[----:B------:R-:W-:Y:S02]  /*38220*/  LOP3.LUT P6, RZ, R0, 0x2000, RZ, 0xc0, !PT ;  /* 0x0000200000ff7812 */ /* 0x000fe400078cc0ff */
[----:B------:R-:W-:Y:S01]  /*38230*/  PRMT R34, RZ, 0x7610, R34 ;  /* 0x00007610ff227816 */ /* 0x000fe20000000022 */
[----:B------:R-:W2:Y:S01]  /*38240*/  LDL.LU R13, [R1+0x9d8] ;  /* 0x0009d800010d7983 */ /* 0x000ea20000300800 */
[----:B------:R-:W-:Y:S02]  /*38250*/  ISETP.LT.OR P5, PT, R26, 0x129, !P1 ;  /* 0x000001291a00780c */ /* 0x000fe40004fa1670 */
[----:B------:R-:W-:Y:S01]  /*38260*/  F2FP.SATFINITE.E4M3.F32.PACK_AB_MERGE_C R28, RZ, R28, RZ ;  /* 0x0000001cff1c723e */ /* 0x000fe200048070ff */
[----:B------:R-:W4:Y:S04]  /*38270*/  LDL.LU R165, [R1+0x9dc] ;  /* 0x0009dc0001a57983 */ /* 0x000f280000300800 */
[----:B------:R-:W4:Y:S04]  /*38280*/  LDL.LU R163, [R1+0x9e0] ;  /* 0x0009e00001a37983 */ /* 0x000f280000300800 */
[----:B------:R0:W-:Y:S04]  /*38290*/  @!P0 STG.E.U8 desc[UR22][R184.64+0xa0], R28 ;  /* 0x0000a01cb8008986 */ /* 0x0001e8000c101116 */
[----:B------:R-:W4:Y:S01]  /*382a0*/  LDL.LU R162, [R1+0x9e4] ;  /* 0x0009e40001a27983 */ /* 0x000f220000300800 */
[----:B0-----:R-:W-:-:S06]  /*382b0*/  PRMT R28, RZ, 0x7610, R28 ;  /* 0x00007610ff1c7816 */ /* 0x001fcc000000001c */
        /* <DEDUP_REMOVED lines=15> */
[C---:B------:R-:W-:Y:S02]  /*383b0*/  ISETP.LT.OR P5, PT, R26.reuse, 0x131, !P1 ;  /* 0x000001311a00780c */ /* 0x040fe40004fa1670 */
[----:B------:R-:W-:-:S11]  /*383c0*/  ISETP.LT.OR P2, PT, R26, 0x132, !P1 ;  /* 0x000001321a00780c */ /* 0x000fd60004f41670 */
        /* <DEDUP_REMOVED lines=11> */
[----:B--2---:R-:W-:-:S05]  /*38480*/  FFMA R34, R13, UR21, R34 ;  /* 0x000000150d227c23 */ /* 0x004fca0008000022 */
[----:B------:R-:W-:-:S05]  /*38490*/  F2FP.SATFINITE.E4M3.F32.PACK_AB_MERGE_C R34, RZ, R34, RZ ;  /* 0x00000022ff22723e */ /* 0x000fca00048070ff */
[----:B------:R0:W-:Y:S02]  /*384a0*/  @!P6 STG.E.U8 desc[UR22][R28.64+0xa0], R34 ;  /* 0x0000a0221c00e986 */ /* 0x0001e4000c101116 */
[----:B0-----:R-:W-:Y:S01]  /*384b0*/  PRMT R34, RZ, 0x7610, R34 ;  /* 0x00007610ff227816 */ /* 0x001fe20000000022 */
[----:B------:R-:W0:Y:S05]  /*384c0*/  @!P0 LDC.64 R28, c[0x0][0x5c0] ;  /* 0x00017000ff1c8b82 */ /* 0x000e2a0000000a00 */
[----:B------:R-:W2:Y:S01]  /*384d0*/  @!P0 LDG.E.U8 R34, desc[UR22][R32.64+0xa1] ;  /* 0x0000a11620228981 */ /* 0x000ea2000c1e1100 */
[----:B------:R-:W-:Y:S02]  /*384e0*/  ISETP.LT.OR P5, PT, R26, 0x139, !P1 ;  /* 0x000001391a00780c */ /* 0x000fe40004fa1670 */
[----:B------:R-:W-:-:S11]  /*384f0*/  LOP3.LUT P2, RZ, R11, 0x10000000, RZ, 0xc0, !PT ;  /* 0x100000000bff7812 */ /* 0x000fd6000784c0ff */
[----:B------:R-:W-:-:S04]  /*38500*/  @!P5 IADD3 R185, P3, P4, R3, R16, R7 ;  /* 0x0000001003b9d210 */ /* 0x000fc80007c7e007 */
[----:B------:R-:W-:Y:S02]  /*38510*/  @!P5 IADD3.X R13, R4, R27, R6, P3, P4 ;  /* 0x0000001b040dd210 */ /* 0x000fe40001fe8406 */
[----:B0-----:R-:W-:-:S05]  /*38520*/  @!P0 IADD3 R28, P3, R62, R28, RZ ;  /* 0x0000001c3e1c8210 */ /* 0x001fca0007f7e0ff */
[----:B------:R-:W-:Y:S01]  /*38530*/  @!P0 IMAD.X R29, R63, 0x1, R29, P3 ;  /* 0x000000013f1d8824 */ /* 0x000fe200018e061d */
[----:B--2---:R-:W-:-:S04]  /*38540*/  LOP3.LUT R34, R34, 0xff, RZ, 0xc0, !PT ;  /* 0x000000ff22227812 */ /* 0x004fc800078ec0ff */
[----:B------:R-:W-:-:S05]  /*38550*/  F2FP.F16.E4M3.UNPACK_B R34, R34 ;  /* 0x00000022ff22723e */ /* 0x000fca00020006ff */
[----:B------:R-:W-:-:S05]  /*38560*/  HADD2.F32 R34, -RZ, R34.H0_H0 ;  /* 0x20000022ff227230 */ /* 0x000fca0000004100 */
[----:B------:R-:W-:-:S04]  /*38570*/  FMUL R34, R34, UR24 ;  /* 0x0000001822227c20 */ /* 0x000fc80008400000 */
[----:B----4-:R-:W-:-:S05]  /*38580*/  FFMA R34, R165, UR21, R34 ;  /* 0x00000015a5227c23 */ /* 0x010fca0008000022 */
[----:B------:R-:W-:-:S05]  /*38590*/  F2FP.SATFINITE.E4M3.F32.PACK_AB_MERGE_C R34, RZ, R34, RZ ;  /* 0x00000022ff22723e */ /* 0x000fca00048070ff */
[----:B------:R0:W-:Y:S02]  /*385a0*/  @!P0 STG.E.U8 desc[UR22][R28.64+0xa1], R34 ;  /* 0x0000a1221c008986 */ /* 0x0001e4000c101116 */
[----:B0-----:R-:W-:-:S06]  /*385b0*/  PRMT R28, RZ, 0x7610, R28 ;  /* 0x00007610ff1c7816 */ /* 0x001fcc000000001c */
[----:B------:R-:W2:Y:S01]  /*385c0*/  @!P2 LDG.E.U8 R28, desc[UR22][R30.64+0xa8] ;  /* 0x0000a8161e1ca981 */ /* 0x000ea2000c1e1100 */
[----:B------:R-:W-:-:S13]  /*385d0*/  ISETP.LT.OR P6, PT, R26, 0x13a, !P1 ;  /* 0x0000013a1a00780c */ /* 0x000fda0004fc1670 */
[----:B------:R-:W-:-:S04]  /*385e0*/  @!P6 IADD3 R183, P4, P5, R3, R16, R7 ;  /* 0x0000001003b7e210 */ /* 0x000fc80007d9e007 */
[----:B------:R-:W-:Y:S02]  /*385f0*/  @!P6 IADD3.X R184, R4, R27, R6, P4, P5 ;  /* 0x0000001b04b8e210 */ /* 0x000fe400027ea406 */
[----:B------:R-:W-:Y:S02]  /*38600*/  LOP3.LUT P6, RZ, R11, 0x2000000, RZ, 0xc0, !PT ;  /* 0x020000000bff7812 */ /* 0x000fe400078cc0ff */
[----:B--2---:R-:W-:-:S04]  /*38610*/  LOP3.LUT R28, R28, 0xff, RZ, 0xc0, !PT ;  /* 0x000000ff1c1c7812 */ /* 0x004fc800078ec0ff */
[----:B------:R-:W-:-:S05]  /*38620*/  F2FP.F16.E4M3.UNPACK_B R28, R28 ;  /* 0x0000001cff1c723e */ /* 0x000fca00020006ff */
[----:B------:R-:W-:-:S05]  /*38630*/  HADD2.F32 R28, -RZ, R28.H0_H0 ;  /* 0x2000001cff1c7230 */ /* 0x000fca0000004100 */
[----:B------:R-:W-:-:S04]  /*38640*/  FMUL R28, R28, UR24 ;  /* 0x000000181c1c7c20 */ /* 0x000fc80008400000 */
[----:B------:R-:W-:Y:S01]  /*38650*/  FFMA R28, R163, UR21, R28 ;  /* 0x00000015a31c7c23 */ /* 0x000fe2000800001c */
[----:B------:R-:W-:Y:S02]  /*38660*/  LOP3.LUT P0, RZ, R0, 0x8000, RZ, 0xc0, !PT ;  /* 0x0000800000ff7812 */ /* 0x000fe4000780c0ff */
[----:B------:R-:W-:Y:S01]  /*38670*/  PRMT R34, RZ, 0x7610, R34 ;  /* 0x00007610ff227816 */ /* 0x000fe20000000022 */
[----:B------:R-:W2:Y:S01]  /*38680*/  LDL.LU R163, [R1+0x9e8] ;  /* 0x0009e80001a37983 */ /* 0x000ea20000300800 */
[----:B------:R-:W-:Y:S02]  /*38690*/  ISETP.LT.OR P5, PT, R26, 0x141, !P1 ;  /* 0x000001411a00780c */ /* 0x000fe40004fa1670 */
[----:B------:R-:W-:Y:S01]  /*386a0*/  F2FP.SATFINITE.E4M3.F32.PACK_AB_MERGE_C R28, RZ, R28, RZ ;  /* 0x0000001cff1c723e */ /* 0x000fe200048070ff */
[----:B------:R-:W3:Y:S04]  /*386b0*/  LDL.LU R41, [R1+0x9ec] ;  /* 0x0009ec0001297983 */ /* 0x000ee80000300800 */
[----:B------:R-:W4:Y:S04]  /*386c0*/  LDL.LU R39, [R1+0x9f0] ;  /* 0x0009f00001277983 */ /* 0x000f280000300800 */
[----:B------:R0:W-:Y:S04]  /*386d0*/  @!P2 STG.E.U8 desc[UR22][R194.64+0xa8], R28 ;  /* 0x0000a81cc200a986 */ /* 0x0001e8000c101116 */
[----:B------:R-:W4:Y:S01]  /*386e0*/  LDL.LU R55, [R1+0x9f4] ;  /* 0x0009f40001377983 */ /* 0x000f220000300800 */
[----:B0-----:R-:W-:-:S06]  /*386f0*/  PRMT R28, RZ, 0x7610, R28 ;  /* 0x00007610ff1c7816 */ /* 0x001fcc000000001c */
[----:B------:R-:W2:Y:S01]  /*38700*/  @!P6 LDG.E.U8 R28, desc[UR22][R30.64+0xa9] ;  /* 0x0000a9161e1ce981 */ /* 0x000ea2000c1e1100 */
[----:B------:R-:W-:-:S04]  /*38710*/  @!P5 IADD3 R180, P3, P4, R3, R16, R7 ;  /* 0x0000001003b4d210 */ /* 0x000fc80007c7e007 */
[----:B------:R-:W-:Y:S02]  /*38720*/  @!P5 IADD3.X R182, R4, R27, R6, P3, P4 ;  /* 0x0000001b04b6d210 */ /* 0x000fe40001fe8406 */
[----:B------:R-:W-:Y:S02]  /*38730*/  ISETP.LT.OR P5, PT, R26, 0x142, !P1 ;  /* 0x000001421a00780c */ /* 0x000fe40004fa1670 */
[----:B--2---:R-:W-:-:S04]  /*38740*/  LOP3.LUT R28, R28, 0xff, RZ, 0xc0, !PT ;  /* 0x000000ff1c1c7812 */ /* 0x004fc800078ec0ff */
[----:B------:R-:W-:-:S05]  /*38750*/  F2FP.F16.E4M3.UNPACK_B R28, R28 ;  /* 0x0000001cff1c723e */ /* 0x000fca00020006ff */
[----:B------:R-:W-:-:S05]  /*38760*/  HADD2.F32 R28, -RZ, R28.H0_H0 ;  /* 0x2000001cff1c7230 */ /* 0x000fca0000004100 */
[----:B------:R-:W-:-:S04]  /*38770*/  FMUL R28, R28, UR24 ;  /* 0x000000181c1c7c20 */ /* 0x000fc80008400000 */
[----:B------:R-:W-:-:S05]  /*38780*/  FFMA R28, R162, UR21, R28 ;  /* 0x00000015a21c7c23 */ /* 0x000fca000800001c */
[----:B------:R-:W-:-:S05]  /*38790*/  F2FP.SATFINITE.E4M3.F32.PACK_AB_MERGE_C R28, RZ, R28, RZ ;  /* 0x0000001cff1c723e */ /* 0x000fca00048070ff */
[----:B------:R0:W-:Y:S04]  /*387a0*/  @!P6 STG.E.U8 desc[UR22][R188.64+0xa9], R28 ;  /* 0x0000a91cbc00e986 */ /* 0x0001e8000c101116 */
[----:B------:R-:W2:Y:S01]  /*387b0*/  @!P0 LDG.E.U8 R34, desc[UR22][R32.64+0xa8] ;  /* 0x0000a81620228981 */ /* 0x000ea2000c1e1100 */
[----:B------:R-:W-:-:S04]  /*387c0*/  @!P5 IADD3 R174, P3, P4, R3, R16, R7 ;  /* 0x0000001003aed210 */ /* 0x000fc80007c7e007 */
[----:B------:R-:W-:Y:S02]  /*387d0*/  @!P5 IADD3.X R177, R4, R27, R6, P3, P4 ;  /* 0x0000001b04b1d210 */ /* 0x000fe40001fe8406 */
[----:B------:R-:W-:Y:S01]  /*387e0*/  ISETP.LT.OR P5, PT, R26, 0x149, !P1 ;  /* 0x000001491a00780c */ /* 0x000fe20004fa1670 */
[----:B0-----:R-:W0:-:S12]  /*387f0*/  @!P0 LDC.64 R28, c[0x0][0x5c0] ;  /* 0x00017000ff1c8b82 */ /* 0x001e180000000a00 */
        /* <DEDUP_REMOVED lines=12> */
[----:B------:R-:W-:-:S05]  /*388c0*/  FFMA R34, R163, UR21, R34 ;  /* 0x00000015a3227c23 */ /* 0x000fca0008000022 */
        /* <DEDUP_REMOVED lines=15> */
[----:B---3--:R-:W-:-:S05]  /*389c0*/  FFMA R34, R41, UR21, R34 ;  /* 0x0000001529227c23 */ /* 0x008fca0008000022 */
        /* <DEDUP_REMOVED lines=12> */
[----:B----4-:R-:W-:Y:S01]  /*38a90*/  FFMA R28, R39, UR21, R28 ;  /* 0x00000015271c7c23 */ /* 0x010fe2000800001c */
[----:B------:R-:W-:Y:S02]  /*38aa0*/  LOP3.LUT P2, RZ, R14, 0x40000000, RZ, 0xc0, !PT ;  /* 0x400000000eff7812 */ /* 0x000fe4000784c0ff */
[----:B------:R-:W-:Y:S01]  /*38ab0*/  PRMT R34, RZ, 0x7610, R34 ;  /* 0x00007610ff227816 */ /* 0x000fe20000000022 */
[----:B------:R-:W2:Y:S01]  /*38ac0*/  LDL.LU R39, [R1+0x9f8] ;  /* 0x0009f80001277983 */ /* 0x000ea20000300800 */
[----:B------:R-:W-:Y:S02]  /*38ad0*/  ISETP.LT.OR P5, PT, R26, 0x159, !P1 ;  /* 0x000001591a00780c */ /* 0x000fe40004fa1670 */
[----:B------:R-:W-:Y:S01]  /*38ae0*/  F2FP.SATFINITE.E4M3.F32.PACK_AB_MERGE_C R28, RZ, R28, RZ ;  /* 0x0000001cff1c723e */ /* 0x000fe200048070ff */
[----:B------:R-:W3:Y:S04]  /*38af0*/  LDL.LU R41, [R1+0x9fc] ;  /* 0x0009fc0001297983 */ /* 0x000ee80000300800 */
[----:B------:R0:W-:Y:S02]  /*38b00*/  @!P6 STG.E.U8 desc[UR22][R192.64+0xb0], R28 ;  /* 0x0000b01cc000e986 */ /* 0x0001e4000c101116 */
[----:B0-----:R-:W-:-:S06]  /*38b10*/  PRMT R28, RZ, 0x7610, R28 ;  /* 0x00007610ff1c7816 */ /* 0x001fcc000000001c */
[----:B------:R-:W4:Y:S02]  /*38b20*/  @!P0 LDG.E.U8 R28, desc[UR22][R30.64+0xb1] ;  /* 0x0000b1161e1c8981 */ /* 0x000f24000c1e1100 */
[----:B----4-:R-:W-:-:S04]  /*38b30*/  LOP3.LUT R28, R28, 0xff, RZ, 0xc0, !PT ;  /* 0x000000ff1c1c7812 */ /* 0x010fc800078ec0ff */
[----:B------:R-:W-:-:S05]  /*38b40*/  F2FP.F16.E4M3.UNPACK_B R28, R28 ;  /* 0x0000001cff1c723e */ /* 0x000fca00020006ff */
[----:B------:R-:W-:-:S05]  /*38b50*/  HADD2.F32 R28, -RZ, R28.H0_H0 ;  /* 0x2000001cff1c7230 */ /* 0x000fca0000004100 */
[----:B------:R-:W-:-:S04]  /*38b60*/  FMUL R28, R28, UR24 ;  /* 0x000000181c1c7c20 */ /* 0x000fc80008400000 */
[----:B------:R-:W-:-:S05]  /*38b70*/  FFMA R28, R55, UR21, R28 ;  /* 0x00000015371c7c23 */ /* 0x000fca000800001c */
[----:B------:R-:W-:-:S05]  /*38b80*/  F2FP.SATFINITE.E4M3.F32.PACK_AB_MERGE_C R28, RZ, R28, RZ ;  /* 0x0000001cff1c723e */ /* 0x000fca00048070ff */
[----:B------:R0:W-:Y:S04]  /*38b90*/  @!P0 STG.E.U8 desc[UR22][R190.64+0xb1], R28 ;  /* 0x0000b11cbe008986 */ /* 0x0001e8000c101116 */
[----:B------:R-:W4:Y:S01]  /*38ba0*/  @!P2 LDG.E.U8 R34, desc[UR22][R32.64+0xb0] ;  /* 0x0000b0162022a981 */ /* 0x000f22000c1e1100 */
        /* <DEDUP_REMOVED lines=15> */
[----:B----4-:R-:W-:-:S04]  /*38ca0*/  LOP3.LUT R34, R34, 0xff, RZ, 0xc0, !PT ;  /* 0x000000ff22227812 */ /* 0x010fc800078ec0ff */
[----:B------:R-:W-:-:S05]  /*38cb0*/  F2FP.F16.E4M3.UNPACK_B R34, R34 ;  /* 0x00000022ff22723e */ /* 0x000fca00020006ff */
[----:B------:R-:W-:-:S05]  /*38cc0*/  HADD2.F32 R34, -RZ, R34.H0_H0 ;  /* 0x20000022ff227230 */ /* 0x000fca0000004100 */
[----:B------:R-:W-:-:S04]  /*38cd0*/  FMUL R34, R34, UR24 ;  /* 0x0000001822227c20 */ /* 0x000fc80008400000 */
[----:B--2---:R-:W-:Y:S01]  /*38ce0*/  FFMA R34, R39, UR21, R34 ;  /* 0x0000001527227c23 */ /* 0x004fe20008000022 */
[----:B------:R-:W-:Y:S01]  /*38cf0*/  ISETP.LT.OR P0, PT, R26, 0x169, !P1 ;  /* 0x000001691a00780c */ /* 0x000fe20004f01670 */
[----:B------:R-:W2:Y:S04]  /*38d00*/  LDL.LU R39, [R1+0xa00] ;  /* 0x000a000001277983 */ /* 0x000ea80000300800 */
[----:B------:R-:W4:Y:S01]  /*38d10*/  LDL.LU R194, [R1+0xa04] ;  /* 0x000a040001c27983 */ /* 0x000f220000300800 */
[----:B------:R-:W-:Y:S02]  /*38d20*/  LOP3.LUT R14, R14, 0xefffffff, RZ, 0xc0, !PT ;  /* 0xefffffff0e0e7812 */ /* 0x000fe400078ec0ff */
[----:B------:R-:W-:Y:S01]  /*38d30*/  F2FP.SATFINITE.E4M3.F32.PACK_AB_MERGE_C R34, RZ, R34, RZ ;  /* 0x00000022ff22723e */ /* 0x000fe200048070ff */
[----:B------:R-:W4:Y:S04]  /*38d40*/  LDL.LU R189, [R1+0xa08] ;  /* 0x000a080001bd7983 */ /* 0x000f280000300800 */
[----:B------:R-:W4:Y:S04]  /*38d50*/  LDL.LU R195, [R1+0xa0c] ;  /* 0x000a0c0001c37983 */ /* 0x000f280000300800 */
[----:B------:R0:W-:Y:S02]  /*38d60*/  @!P2 STG.E.U8 desc[UR22][R28.64+0xb0], R34 ;  /* 0x0000b0221c00a986 */ /* 0x0001e4000c101116 */
[----:B0-----:R-:W-:Y:S01]  /*38d70*/  PRMT R34, RZ, 0x7610, R34 ;  /* 0x00007610ff227816 */ /* 0x001fe20000000022 */
[----:B------:R-:W0:Y:S05]  /*38d80*/  @!P6 LDC.64 R28, c[0x0][0x5c0] ;  /* 0x00017000ff1ceb82 */ /* 0x000e2a0000000a00 */
[----:B------:R-:W3:Y:S01]  /*38d90*/  @!P6 LDG.E.U8 R34, desc[UR22][R32.64+0xb1] ;  /* 0x0000b1162022e981 */ /* 0x000ee2000c1e1100 */
[----:B------:R-:W-:-:S02]  /*38da0*/  ISETP.LT.OR P2, PT, R26, 0x16a, !P1 ;  /* 0x0000016a1a00780c */ /* 0x000fc40004f41670 */
[----:B------:R-:W-:-:S04]  /*38db0*/  @!P0 IADD3 R45, P3, P4, R3, R16, R7 ;  /* 0x00000010032d8210 */ /* 0x000fc80007c7e007 */
[----:B------:R-:W-:-:S07]  /*38dc0*/  @!P0 IADD3.X R46, R4, R27, R6, P3, P4 ;  /* 0x0000001b042e8210 */ /* 0x000fce0001fe8406 */
[----:B------:R-:W-:Y:S02]  /*38dd0*/  @!P2 IADD3 R43, P4, P5, R3, R16, R7 ;  /* 0x00000010032ba210 */ /* 0x000fe40007d9e007 */
[----:B0-----:R-:W-:Y:S02]  /*38de0*/  @!P6 IADD3 R28, P3, R65, R28, RZ ;  /* 0x0000001c411ce210 */ /* 0x001fe40007f7e0ff */
[----:B------:R-:W-:Y:S02]  /*38df0*/  @!P2 IADD3.X R44, R4, R27, R6, P4, P5 ;  /* 0x0000001b042ca210 */ /* 0x000fe400027ea406 */
[----:B------:R-:W-:Y:S01]  /*38e00*/  LOP3.LUT P5, RZ, R12, 0x80, RZ, 0xc0, !PT ;  /* 0x000000800cff7812 */ /* 0x000fe200078ac0ff */
        /* <DEDUP_REMOVED lines=10> */
[C---:B------:R-:W-:Y:S02]  /*38eb0*/  ISETP.LT.OR P6, PT, R26.reuse, 0x171, !P1 ;  /* 0x000001711a00780c */ /* 0x040fe40004fc1670 */
[----:B------:R-:W-:-:S11]  /*38ec0*/  ISETP.LT.OR P5, PT, R26, 0x172, !P1 ;  /* 0x000001721a00780c */ /* 0x000fd60004fa1670 */
[----:B------:R-:W-:-:S04]  /*38ed0*/  @!P6 IADD3 R41, P3, P4, R3, R16, R7 ;  /* 0x000000100329e210 */ /* 0x000fc80007c7e007 */
[----:B------:R-:W-:Y:S02]  /*38ee0*/  @!P6 IADD3.X R42, R4, R27, R6, P3, P4 ;  /* 0x0000001b042ae210 */ /* 0x000fe40001fe8406 */
[----:B------:R-:W-:Y:S02]  /*38ef0*/  @!P5 IADD3 R35, P3, P4, R3, R16, R7 ;  /* 0x000000100323d210 */ /* 0x000fe40007c7e007 */
[----:B---3--:R-:W-:-:S04]  /*38f00*/  LOP3.LUT R28, R28, 0xff, RZ, 0xc0, !PT ;  /* 0x000000ff1c1c7812 */ /* 0x008fc800078ec0ff */
[----:B------:R-:W-:-:S05]  /*38f10*/  F2FP.F16.E4M3.UNPACK_B R28, R28 ;  /* 0x0000001cff1c723e */ /* 0x000fca00020006ff */
[----:B------:R-:W-:-:S05]  /*38f20*/  HADD2.F32 R28, -RZ, R28.H0_H0 ;  /* 0x2000001cff1c7230 */ /* 0x000fca0000004100 */
[----:B------:R-:W-:-:S04]  /*38f30*/  FMUL R28, R28, UR24 ;  /* 0x000000181c1c7c20 */ /* 0x000fc80008400000 */
[----:B--2---:R-:W-:Y:S01]  /*38f40*/  FFMA R28, R39, UR21, R28 ;  /* 0x00000015271c7c23 */ /* 0x004fe2000800001c */
[----:B------:R-:W-:Y:S02]  /*38f50*/  @!P5 IADD3.X R39, R4, R27, R6, P3, P4 ;  /* 0x0000001b0427d210 */ /* 0x000fe40001fe8406 */
[C---:B------:R-:W-:Y:S02]  /*38f60*/  LOP3.LUT P3, RZ, R12.reuse, 0x80, RZ, 0xc0, !PT ;  /* 0x000000800cff7812 */ /* 0x040fe4000786c0ff */
[----:B------:R-:W-:Y:S02]  /*38f70*/  LOP3.LUT P4, RZ, R12, 0x10, RZ, 0xc0, !PT ;  /* 0x000000100cff7812 */ /* 0x000fe4000788c0ff */
[----:B------:R-:W-:Y:S02]  /*38f80*/  F2FP.SATFINITE.E4M3.F32.PACK_AB_MERGE_C R34, RZ, R28, RZ ;  /* 0x0000001cff22723e */ /* 0x000fe400048070ff */
[----:B------:R-:W-:-:S07]  /*38f90*/  PRMT R28, RZ, 0x7610, R28 ;  /* 0x00007610ff1c7816 */ /* 0x000fce000000001c */
[----:B------:R0:W-:Y:S04]  /*38fa0*/  @!P3 STG.E.U8 desc[UR22][R198.64+0xb8], R34 ;  /* 0x0000b822c600b986 */ /* 0x0001e8000c101116 */
[----:B------:R-:W2:Y:S01]  /*38fb0*/  @!P4 LDG.E.U8 R28, desc[UR22][R30.64+0xb9] ;  /* 0x0000b9161e1cc981 */ /* 0x000ea2000c1e1100 */
[----:B------:R-:W-:Y:S02]  /*38fc0*/  @P0 LOP3.LUT R14, R14, 0x10000000, RZ, 0xfc, !PT ;  /* 0x100000000e0e0812 */ /* 0x000fe400078efcff */
[----:B------:R-:W-:Y:S02]  /*38fd0*/  LOP3.LUT P0, RZ, R0, 0x40000, RZ, 0xc0, !PT ;  /* 0x0004000000ff7812 */ /* 0x000fe4000780c0ff */
[----:B0-----:R-:W-:Y:S02]  /*38fe0*/  PRMT R34, RZ, 0x7610, R34 ;  /* 0x00007610ff227816 */ /* 0x001fe40000000022 */
[----:B--2---:R-:W-:-:S04]  /*38ff0*/  LOP3.LUT R28, R28, 0xff, RZ, 0xc0, !PT ;  /* 0x000000ff1c1c7812 */ /* 0x004fc800078ec0ff */
[----:B------:R-:W-:-:S05]  /*39000*/  F2FP.F16.E4M3.UNPACK_B R28, R28 ;  /* 0x0000001cff1c723e */ /* 0x000fca00020006ff */
[----:B------:R-:W-:-:S05]  /*39010*/  HADD2.F32 R28, -RZ, R28.H0_H0 ;  /* 0x2000001cff1c7230 */ /* 0x000fca0000004100 */
[----:B------:R-:W-:-:S04]  /*39020*/  FMUL R28, R28, UR24 ;  /* 0x000000181c1c7c20 */ /* 0x000fc80008400000 */
[----:B----4-:R-:W-:Y:S01]  /*39030*/  FFMA R28, R194, UR21, R28 ;  /* 0x00000015c21c7c23 */ /* 0x010fe2000800001c */
[----:B------:R-:W-:Y:S01]  /*39040*/  LOP3.LUT R14, R14, 0xdfffffff, RZ, 0xc0, !PT ;  /* 0xdfffffff0e0e7812 */ /* 0x000fe200078ec0ff */
[----:B------:R-:W2:Y:S03]  /*39050*/  LDL.LU R194, [R1+0xa10] ;  /* 0x000a100001c27983 */ /* 0x000ea60000300800 */
[----:B------:R-:W-:-:S05]  /*39060*/  F2FP.SATFINITE.E4M3.F32.PACK_AB_MERGE_C R28, RZ, R28, RZ ;  /* 0x0000001cff1c723e */ /* 0x000fca00048070ff */
[----:B------:R0:W-:Y:S04]  /*39070*/  @!P4 STG.E.U8 desc[UR22][R196.64+0xb9], R28 ;  /* 0x0000b91cc400c986 */ /* 0x0001e8000c101116 */
[----:B------:R-:W3:Y:S01]  /*39080*/  @!P0 LDG.E.U8 R34, desc[UR22][R32.64+0xb8] ;  /* 0x0000b81620228981 */ /* 0x000ee2000c1e1100 */
[----:B0-----:R-:W0:Y:S01]  /*39090*/  @!P0 LDC.64 R28, c[0x0][0x5c0] ;  /* 0x00017000ff1c8b82 */ /* 0x001e220000000a00 */
        /* <DEDUP_REMOVED lines=12> */
[----:B0-----:R-:W-:Y:S01]  /*39160*/  PRMT R34, RZ, 0x7610, R34 ;  /* 0x00007610ff227816 */ /* 0x001fe20000000022 */
[----:B------:R-:W0:Y:S05]  /*39170*/  @!P2 LDC.64 R28, c[0x0][0x5c0] ;  /* 0x00017000ff1cab82 */ /* 0x000e2a0000000a00 */
[----:B------:R-:W4:Y:S01]  /*39180*/  @!P2 LDG.E.U8 R34, desc[UR22][R32.64+0xb9] ;  /* 0x0000b9162022a981 */ /* 0x000f22000c1e1100 */
[----:B------:R-:W-:Y:S02]  /*39190*/  ISETP.GE.AND P0, PT, R15, 0x1, PT ;  /* 0x000000010f00780c */ /* 0x000fe40003f06270 */
[----:B0-----:R-:W-:-:S05]  /*391a0*/  @!P2 IADD3 R28, P3, R69, R28, RZ ;  /* 0x0000001c451ca210 */ /* 0x001fca0007f7e0ff */
[----:B------:R-:W-:Y:S01]  /*391b0*/  @!P2 IMAD.X R29, R70, 0x1, R29, P3 ;  /* 0x00000001461da824 */ /* 0x000fe200018e061d */
[----:B------:R-:W-:Y:S02]  /*391c0*/  ISETP.LT.OR P3, PT, R26, 0xc1, !P0 ;  /* 0x000000c11a00780c */ /* 0x000fe40004761670 */
[----:B----4-:R-:W-:-:S04]  /*391d0*/  LOP3.LUT R34, R34, 0xff, RZ, 0xc0, !PT ;  /* 0x000000ff22227812 */ /* 0x010fc800078ec0ff */
[----:B------:R-:W-:-:S05]  /*391e0*/  F2FP.F16.E4M3.UNPACK_B R34, R34 ;  /* 0x00000022ff22723e */ /* 0x000fca00020006ff */
[----:B------:R-:W-:-:S05]  /*391f0*/  HADD2.F32 R34, -RZ, R34.H0_H0 ;  /* 0x20000022ff227230 */ /* 0x000fca0000004100 */
[----:B------:R-:W-:-:S04]  /*39200*/  FMUL R34, R34, UR24 ;  /* 0x0000001822227c20 */ /* 0x000fc80008400000 */
[----:B------:R-:W-:Y:S02]  /*39210*/  FFMA R34, R195, UR21, R34 ;  /* 0x00000015c3227c23 */ /* 0x000fe40008000022 */
[----:B------:R-:W4:Y:S03]  /*39220*/  LDL.LU R195, [R1+0xa18] ;  /* 0x000a180001c37983 */ /* 0x000f260000300800 */
[----:B------:R-:W-:-:S05]  /*39230*/  F2FP.SATFINITE.E4M3.F32.PACK_AB_MERGE_C R34, RZ, R34, RZ ;  /* 0x00000022ff22723e */ /* 0x000fca00048070ff */
[----:B------:R0:W-:Y:S02]  /*39240*/  @!P2 STG.E.U8 desc[UR22][R28.64+0xb9], R34 ;  /* 0x0000b9221c00a986 */ /* 0x0001e4000c101116 */
[----:B0-----:R-:W-:Y:S01]  /*39250*/  PRMT R34, RZ, 0x7610, R34 ;  /* 0x00007610ff227816 */ /* 0x001fe20000000022 */
[----:B------:R-:W0:Y:S05]  /*39260*/  @!P3 LDC.64 R28, c[0x0][0x5c0] ;  /* 0x00017000ff1cbb82 */ /* 0x000e2a0000000a00 */
[----:B------:R-:W2:Y:S01]  /*39270*/  @!P3 LDG.E.U8 R34, desc[UR22][R24.64+0xc0] ;  /* 0x0000c0161822b981 */ /* 0x000ea2000c1e1100 */
[----:B0-----:R-:W-:-:S05]  /*39280*/  @!P3 IADD3 R28, P4, R16, R28, RZ ;  /* 0x0000001c101cb210 */ /* 0x001fca0007f9e0ff */
[----:B------:R-:W-:Y:S01]  /*39290*/  @!P3 IMAD.X R29, R27, 0x1, R29, P4 ;  /* 0x000000011b1db824 */ /* 0x000fe200020e061d */
[----:B--2---:R-:W-:-:S04]  /*392a0*/  LOP3.LUT R34, R34, 0xff, RZ, 0xc0, !PT ;  /* 0x000000ff22227812 */ /* 0x004fc800078ec0ff */
[----:B------:R-:W-:-:S05]  /*392b0*/  F2FP.F16.E4M3.UNPACK_B R34, R34 ;  /* 0x00000022ff22723e */ /* 0x000fca00020006ff */
[----:B------:R-:W-:-:S05]  /*392c0*/  HADD2.F32 R34, -RZ, R34.H0_H0 ;  /* 0x20000022ff227230 */ /* 0x000fca0000004100 */
[----:B------:R-:W-:-:S04]  /*392d0*/  FMUL R34, R34, UR24 ;  /* 0x0000001822227c20 */ /* 0x000fc80008400000 */
[----:B------:R-:W-:Y:S01]  /*392e0*/  FFMA R34, R194, UR21, R34 ;  /* 0x00000015c2227c23 */ /* 0x000fe20008000022 */
[----:B------:R-:W-:Y:S01]  /*392f0*/  LOP3.LUT P2, RZ, R12, 0x8, RZ, 0xc0, !PT ;  /* 0x000000080cff7812 */ /* 0x000fe2000784c0ff */
[----:B------:R-:W2:Y:S03]  /*39300*/  LDL.LU R194, [R1+0xa1c] ;  /* 0x000a1c0001c27983 */ /* 0x000ea60000300800 */
[----:B------:R-:W-:-:S05]  /*39310*/  F2FP.SATFINITE.E4M3.F32.PACK_AB_MERGE_C R34, RZ, R34, RZ ;  /* 0x00000022ff22723e */ /* 0x000fca00048070ff */
[----:B------:R0:W-:Y:S01]  /*39320*/  @!P3 STG.E.U8 desc[UR22][R28.64+0xc0], R34 ;  /* 0x0000c0221c00b986 */ /* 0x0001e2000c101116 */
[----:B------:R-:W-:Y:S02]  /*39330*/  ISETP.LT.OR P3, PT, R26, 0xc2, !P0 ;  /* 0x000000c21a00780c */ /* 0x000fe40004761670 */
[----:B0-----:R-:W-:-:S11]  /*39340*/  PRMT R34, RZ, 0x7610, R34 ;  /* 0x00007610ff227816 */ /* 0x001fd60000000022 */
[----:B------:R-:W0:Y:S01]  /*39350*/  @!P3 LDC.64 R28, c[0x0][0x5c0] ;  /* 0x00017000ff1cbb82 */ /* 0x000e220000000a00 */
[----:B------:R-:W3:Y:S01]  /*39360*/  @!P3 LDG.E.U8 R34, desc[UR22][R24.64+0xc1] ;  /* 0x0000c1161822b981 */ /* 0x000ee2000c1e1100 */
[----:B0-----:R-:W-:-:S05]  /*39370*/  @!P3 IADD3 R28, P4, R16, R28, RZ ;  /* 0x0000001c101cb210 */ /* 0x001fca0007f9e0ff */
[----:B------:R-:W-:Y:S01]  /*39380*/  @!P3 IMAD.X R29, R27, 0x1, R29, P4 ;  /* 0x000000011b1db824 */ /* 0x000fe200020e061d */
[----:B------:R-:W-:Y:S02]  /*39390*/  LOP3.LUT P4, RZ, R12, 0x40, RZ, 0xc0, !PT ;  /* 0x000000400cff7812 */ /* 0x000fe4000788c0ff */
        /* <DEDUP_REMOVED lines=14> */
[----:B------:R-:W-:Y:S01]  /*39480*/  FFMA R28, R195, UR21, R28 ;  /* 0x00000015c31c7c23 */ /* 0x000fe2000800001c */
[----:B------:R-:W-:Y:S01]  /*39490*/  ISETP.LT.OR P3, PT, R26, 0xc9, !P0 ;  /* 0x000000c91a00780c */ /* 0x000fe20004761670 */
[----:B------:R-:W4:Y:S03]  /*394a0*/  LDL.LU R195, [R1+0xa24] ;  /* 0x000a240001c37983 */ /* 0x000f260000300800 */
[----:B------:R-:W-:Y:S02]  /*394b0*/  F2FP.SATFINITE.E4M3.F32.PACK_AB_MERGE_C R34, RZ, R28, RZ ;  /* 0x0000001cff22723e */ /* 0x000fe400048070ff */
[----:B------:R-:W-:-:S03]  /*394c0*/  PRMT R28, RZ, 0x7610, R28 ;  /* 0x00007610ff1c7816 */ /* 0x000fc6000000001c */
[----:B------:R0:W-:Y:S04]  /*394d0*/  @!P4 STG.E.U8 desc[UR22][R202.64+0xc0], R34 ;  /* 0x0000c022ca00c986 */ /* 0x0001e8000c101116 */
[----:B------:R-:W2:Y:S01]  /*394e0*/  @!P2 LDG.E.U8 R28, desc[UR22][R18.64+0xc1] ;  /* 0x0000c116121ca981 */ /* 0x000ea2000c1e1100 */
[----:B0-----:R-:W-:Y:S02]  /*394f0*/  PRMT R34, RZ, 0x7610, R34 ;  /* 0x00007610ff227816 */ /* 0x001fe40000000022 */
[----:B--2---:R-:W-:-:S04]  /*39500*/  LOP3.LUT R28, R28, 0xff, RZ, 0xc0, !PT ;  /* 0x000000ff1c1c7812 */ /* 0x004fc800078ec0ff */
[----:B------:R-:W-:-:S05]  /*39510*/  F2FP.F16.E4M3.UNPACK_B R28, R28 ;  /* 0x0000001cff1c723e */ /* 0x000fca00020006ff */
[----:B------:R-:W-:-:S05]  /*39520*/  HADD2.F32 R28, -RZ, R28.H0_H0 ;  /* 0x2000001cff1c7230 */ /* 0x000fca0000004100 */
[----:B------:R-:W-:-:S04]  /*39530*/  FMUL R28, R28, UR24 ;  /* 0x000000181c1c7c20 */ /* 0x000fc80008400000 */
[----:B------:R-:W-:Y:S02]  /*39540*/  FFMA R28, R194, UR21, R28 ;  /* 0x00000015c21c7c23 */ /* 0x000fe4000800001c */
[----:B------:R-:W2:Y:S03]  /*39550*/  LDL.LU R194, [R1+0xa28] ;  /* 0x000a280001c27983 */ /* 0x000ea60000300800 */
[----:B------:R-:W-:-:S05]  /*39560*/  F2FP.SATFINITE.E4M3.F32.PACK_AB_MERGE_C R28, RZ, R28, RZ ;  /* 0x0000001cff1c723e */ /* 0x000fca00048070ff */
[----:B------:R0:W-:Y:S04]  /*39570*/  @!P2 STG.E.U8 desc[UR22][R200.64+0xc1], R28 ;  /* 0x0000c11cc800a986 */ /* 0x0001e8000c101116 */
[----:B------:R-:W3:Y:S01]  /*39580*/  @!P3 LDG.E.U8 R34, desc[UR22][R24.64+0xc8] ;  /* 0x0000c8161822b981 */ /* 0x000ee2000c1e1100 */
[----:B0-----:R-:W0:Y:S02]  /*39590*/  @!P3 LDC.64 R28, c[0x0][0x5c0] ;  /* 0x00017000ff1cbb82 */ /* 0x001e240000000a00 */
[----:B0-----:R-:W-:-:S05]  /*395a0*/  @!P3 IADD3 R28, P4, R16, R28, RZ ;  /* 0x0000001c101cb210 */ /* 0x001fca0007f9e0ff */
[----:B------:R-:W-:Y:S01]  /*395b0*/  @!P3 IMAD.X R29, R27, 0x1, R29, P4 ;  /* 0x000000011b1db824 */ /* 0x000fe200020e061d */
[----:B---3--:R-:W-:-:S04]  /*395c0*/  LOP3.LUT R34, R34, 0xff, RZ, 0xc0, !PT ;  /* 0x000000ff22227812 */ /* 0x008fc800078ec0ff */
[----:B------:R-:W-:-:S05]  /*395d0*/  F2FP.F16.E4M3.UNPACK_B R34, R34 ;  /* 0x00000022ff22723e */ /* 0x000fca00020006ff */
[----:B------:R-:W-:-:S05]  /*395e0*/  HADD2.F32 R34, -RZ, R34.H0_H0 ;  /* 0x20000022ff227230 */ /* 0x000fca0000004100 */
[----:B------:R-:W-:-:S04]  /*395f0*/  FMUL R34, R34, UR24 ;  /* 0x0000001822227c20 */ /* 0x000fc80008400000 */
[----:B------:R-:W-:Y:S01]  /*39600*/  FFMA R34, R189, UR21, R34 ;  /* 0x00000015bd227c23 */ /* 0x000fe20008000022 */
[----:B------:R-:W-:Y:S01]  /*39610*/  LOP3.LUT P2, RZ, R12, 0x1, RZ, 0xc0, !PT ;  /* 0x000000010cff7812 */ /* 0x000fe2000784c0ff */
[----:B------:R-:W3:Y:S03]  /*39620*/  LDL.LU R189, [R1+0xa2c] ;  /* 0x000a2c0001bd7983 */ /* 0x000ee60000300800 */
[----:B------:R-:W-:-:S05]  /*39630*/  F2FP.SATFINITE.E4M3.F32.PACK_AB_MERGE_C R34, RZ, R34, RZ ;  /* 0x00000022ff22723e */ /* 0x000fca00048070ff */
[----:B------:R0:W-:Y:S01]  /*39640*/  @!P3 STG.E.U8 desc[UR22][R28.64+0xc8], R34 ;  /* 0x0000c8221c00b986 */ /* 0x0001e2000c101116 */
[----:B------:R-:W-:Y:S02]  /*39650*/  ISETP.LT.OR P3, PT, R26, 0xca, !P0 ;  /* 0x000000ca1a00780c */ /* 0x000fe40004761670 */
[----:B0-----:R-:W-:-:S11]  /*39660*/  PRMT R34, RZ, 0x7610, R34 ;  /* 0x00007610ff227816 */ /* 0x001fd60000000022 */
[----:B------:R-:W0:Y:S01]  /*39670*/  @!P3 LDC.64 R28, c[0x0][0x5c0] ;  /* 0x00017000ff1cbb82 */ /* 0x000e220000000a00 */
[----:B------:R-:W4:Y:S01]  /*39680*/  @!P3 LDG.E.U8 R34, desc[UR22][R24.64+0xc9] ;  /* 0x0000c9161822b981 */ /* 0x000f22000c1e1100 */
[----:B0-----:R-:W-:-:S05]  /*39690*/  @!P3 IADD3 R28, P4, R16, R28, RZ ;  /* 0x0000001c101cb210 */ /* 0x001fca0007f9e0ff */
[----:B------:R-:W-:Y:S01]  /*396a0*/  @!P3 IMAD.X R29, R27, 0x1, R29, P4 ;  /* 0x000000011b1db824 */ /* 0x000fe200020e061d */
[----:B------:R-:W-:Y:S02]  /*396b0*/  LOP3.LUT P4, RZ, R12, 0x20, RZ, 0xc0, !PT ;  /* 0x000000200cff7812 */ /* 0x000fe4000788c0ff */
        /* <DEDUP_REMOVED lines=8> */
[----:B0-----:R-:W-:-:S06]  /*39740*/  PRMT R28, RZ, 0x7610, R28 ;  /* 0x00007610ff1c7816 */ /* 0x001fcc000000001c */
[----:B------:R-:W2:Y:S02]  /*39750*/  @!P4 LDG.E.U8 R28, desc[UR22][R18.64+0xc8] ;  /* 0x0000c816121cc981 */ /* 0x000ea4000c1e1100 */
[----:B--2---:R-:W-:-:S04]  /*39760*/  LOP3.LUT R28, R28, 0xff, RZ, 0xc0, !PT ;  /* 0x000000ff1c1c7812 */ /* 0x004fc800078ec0ff */
[----:B------:R-:W-:-:S05]  /*39770*/  F2FP.F16.E4M3.UNPACK_B R28, R28 ;  /* 0x0000001cff1c723e */ /* 0x000fca00020006ff */
[----:B------:R-:W-:-:S05]  /*39780*/  HADD2.F32 R28, -RZ, R28.H0_H0 ;  /* 0x2000001cff1c7230 */ /* 0x000fca0000004100 */
[----:B------:R-:W-:-:S04]  /*39790*/  FMUL R28, R28, UR24 ;  /* 0x000000181c1c7c20 */ /* 0x000fc80008400000 */
[----:B------:R-:W-:Y:S01]  /*397a0*/  FFMA R28, R194, UR21, R28 ;  /* 0x00000015c21c7c23 */ /* 0x000fe2000800001c */
[----:B------:R-:W-:Y:S01]  /*397b0*/  ISETP.LT.OR P3, PT, R26, 0xd1, !P0 ;  /* 0x000000d11a00780c */ /* 0x000fe20004761670 */
[----:B------:R-:W2:Y:S03]  /*397c0*/  LDL.LU R194, [R1+0xa34] ;  /* 0x000a340001c27983 */ /* 0x000ea60000300800 */
[----:B------:R-:W-:Y:S02]  /*397d0*/  F2FP.SATFINITE.E4M3.F32.PACK_AB_MERGE_C R34, RZ, R28, RZ ;  /* 0x0000001cff22723e */ /* 0x000fe400048070ff */
[----:B------:R-:W-:-:S03]  /*397e0*/  PRMT R28, RZ, 0x7610, R28 ;  /* 0x00007610ff1c7816 */ /* 0x000fc6000000001c */
[----:B------:R0:W-:Y:S04]  /*397f0*/  @!P4 STG.E.U8 desc[UR22][R210.64+0xc8], R34 ;  /* 0x0000c822d200c986 */ /* 0x0001e8000c101116 */
[----:B------:R-:W3:Y:S01]  /*39800*/  @!P2 LDG.E.U8 R28, desc[UR22][R18.64+0xc9] ;  /* 0x0000c916121ca981 */ /* 0x000ee2000c1e1100 */
[----:B0-----:R-:W-:Y:S02]  /*39810*/  PRMT R34, RZ, 0x7610, R34 ;  /* 0x00007610ff227816 */ /* 0x001fe40000000022 */
[----:B---3--:R-:W-:-:S04]  /*39820*/  LOP3.LUT R28, R28, 0xff, RZ, 0xc0, !PT ;  /* 0x000000ff1c1c7812 */ /* 0x008fc800078ec0ff */
[----:B------:R-:W-:-:S05]  /*39830*/  F2FP.F16.E4M3.UNPACK_B R28, R28 ;  /* 0x0000001cff1c723e */ /* 0x000fca00020006ff */
[----:B------:R-:W-:-:S05]  /*39840*/  HADD2.F32 R28, -RZ, R28.H0_H0 ;  /* 0x2000001cff1c7230 */ /* 0x000fca0000004100 */
[----:B------:R-:W-:-:S04]  /*39850*/  FMUL R28, R28, UR24 ;  /* 0x000000181c1c7c20 */ /* 0x000fc80008400000 */
[----:B------:R-:W-:Y:S02]  /*39860*/  FFMA R28, R189, UR21, R28 ;  /* 0x00000015bd1c7c23 */ /* 0x000fe4000800001c */
[----:B------:R-:W3:Y:S03]  /*39870*/  LDL.LU R189, [R1+0xa38] ;  /* 0x000a380001bd7983 */ /* 0x000ee60000300800 */
[----:B------:R-:W-:-:S05]  /*39880*/  F2FP.SATFINITE.E4M3.F32.PACK_AB_MERGE_C R28, RZ, R28, RZ ;  /* 0x0000001cff1c723e */ /* 0x000fca00048070ff */
[----:B------:R0:W-:Y:S04]  /*39890*/  @!P2 STG.E.U8 desc[UR22][R204.64+0xc9], R28 ;  /* 0x0000c91ccc00a986 */ /* 0x0001e8000c101116 */
[----:B------:R-:W4:Y:S01]  /*398a0*/  @!P3 LDG.E.U8 R34, desc[UR22][R24.64+0xd0] ;  /* 0x0000d0161822b981 */ /* 0x000f22000c1e1100 */
[----:B0-----:R-:W0:Y:S02]  /*398b0*/  @!P3 LDC.64 R28, c[0x0][0x5c0] ;  /* 0x00017000ff1cbb82 */ /* 0x001e240000000a00 */
[----:B0-----:R-:W-:-:S05]  /*398c0*/  @!P3 IADD3 R28, P4, R16, R28, RZ ;  /* 0x0000001c101cb210 */ /* 0x001fca0007f9e0ff */
[----:B------:R-:W-:Y:S01]  /*398d0*/  @!P3 IMAD.X R29, R27, 0x1, R29, P4 ;  /* 0x000000011b1db824 */ /* 0x000fe200020e061d */
[----:B----4-:R-:W-:-:S04]  /*398e0*/  LOP3.LUT R34, R34, 0xff, RZ, 0xc0, !PT ;  /* 0x000000ff22227812 */ /* 0x010fc800078ec0ff */
[----:B------:R-:W-:-:S05]  /*398f0*/  F2FP.F16.E4M3.UNPACK_B R34, R34 ;  /* 0x00000022ff22723e */ /* 0x000fca00020006ff */
[----:B------:R-:W-:-:S05]  /*39900*/  HADD2.F32 R34, -RZ, R34.H0_H0 ;  /* 0x20000022ff227230 */ /* 0x000fca0000004100 */
[----:B------:R-:W-:-:S04]  /*39910*/  FMUL R34, R34, UR24 ;  /* 0x0000001822227c20 */ /* 0x000fc80008400000 */
[----:B------:R-:W-:Y:S01]  /*39920*/  FFMA R34, R195, UR21, R34 ;  /* 0x00000015c3227c23 */ /* 0x000fe20008000022 */
[----:B------:R-:W-:Y:S01]  /*39930*/  LOP3.LUT P2, RZ, R11, 0x20000000, RZ, 0xc0, !PT ;  /* 0x200000000bff7812 */ /* 0x000fe2000784c0ff */
[----:B------:R-:W4:Y:S03]  /*39940*/  LDL.LU R195, [R1+0xa3c] ;  /* 0x000a3c0001c37983 */ /* 0x000f260000300800 */
[----:B------:R-:W-:-:S05]  /*39950*/  F2FP.SATFINITE.E4M3.F32.PACK_AB_MERGE_C R34, RZ, R34, RZ ;  /* 0x00000022ff22723e */ /* 0x000fca00048070ff */
[----:B------:R0:W-:Y:S01]  /*39960*/  @!P3 STG.E.U8 desc[UR22][R28.64+0xd0], R34 ;  /* 0x0000d0221c00b986 */ /* 0x0001e2000c101116 */
[----:B------:R-:W-:Y:S02]  /*39970*/  ISETP.LT.OR P3, PT, R26, 0xd2, !P0 ;  /* 0x000000d21a00780c */ /* 0x000fe40004761670 */
[----:B0-----:R-:W-:-:S11]  /*39980*/  PRMT R34, RZ, 0x7610, R34 ;  /* 0x00007610ff227816 */ /* 0x001fd60000000022 */
        /* <DEDUP_REMOVED lines=13> */
[----:B0-----:R-:W-:-:S06]  /*39a60*/  PRMT R28, RZ, 0x7610, R28 ;  /* 0x00007610ff1c7816 */ /* 0x001fcc000000001c */
[----:B------:R-:W3:Y:S02]  /*39a70*/  @!P4 LDG.E.U8 R28, desc[UR22][R18.64+0xd0] ;  /* 0x0000d016121cc981 */ /* 0x000ee4000c1e1100 */
[----:B---3--:R-:W-:-:S04]  /*39a80*/  LOP3.LUT R28, R28, 0xff, RZ, 0xc0, !PT ;  /* 0x000000ff1c1c7812 */ /* 0x008fc800078ec0ff */
[----:B------:R-:W-:-:S05]  /*39a90*/  F2FP.F16.E4M3.UNPACK_B R28, R28 ;  /* 0x0000001cff1c723e */ /* 0x000fca00020006ff */
[----:B------:R-:W-:-:S05]  /*39aa0*/  HADD2.F32 R28, -RZ, R28.H0_H0 ;  /* 0x2000001cff1c7230 */ /* 0x000fca0000004100 */
[----:B------:R-:W-:-:S04]  /*39ab0*/  FMUL R28, R28, UR24 ;  /* 0x000000181c1c7c20 */ /* 0x000fc80008400000 */
[----:B------:R-:W-:Y:S01]  /*39ac0*/  FFMA R28, R189, UR21, R28 ;  /* 0x00000015bd1c7c23 */ /* 0x000fe2000800001c */
[----:B------:R-:W-:Y:S01]  /*39ad0*/  ISETP.LT.OR P3, PT, R26, 0xd9, !P0 ;  /* 0x000000d91a00780c */ /* 0x000fe20004761670 */
[----:B------:R-:W3:Y:S03]  /*39ae0*/  LDL.LU R189, [R1+0xa44] ;  /* 0x000a440001bd7983 */ /* 0x000ee60000300800 */
[----:B------:R-:W-:Y:S02]  /*39af0*/  F2FP.SATFINITE.E4M3.F32.PACK_AB_MERGE_C R34, RZ, R28, RZ ;  /* 0x0000001cff22723e */ /* 0x000fe400048070ff */
[----:B------:R-:W-:-:S03]  /*39b00*/  PRMT R28, RZ, 0x7610, R28 ;  /* 0x00007610ff1c7816 */ /* 0x000fc6000000001c */
[----:B------:R0:W-:Y:S04]  /*39b10*/  @!P4 STG.E.U8 desc[UR22][R208.64+0xd0], R34 ;  /* 0x0000d022d000c986 */ /* 0x0001e8000c101116 */
[----:B------:R-:W4:Y:S01]  /*39b20*/  @!P2 LDG.E.U8 R28, desc[UR22][R18.64+0xd1] ;  /* 0x0000d116121ca981 */ /* 0x000f22000c1e1100 */
[----:B0-----:R-:W-:Y:S02]  /*39b30*/  PRMT R34, RZ, 0x7610, R34 ;  /* 0x00007610ff227816 */ /* 0x001fe40000000022 */
[----:B----4-:R-:W-:-:S04]  /*39b40*/  LOP3.LUT R28, R28, 0xff, RZ, 0xc0, !PT ;  /* 0x000000ff1c1c7812 */ /* 0x010fc800078ec0ff */
[----:B------:R-:W-:-:S05]  /*39b50*/  F2FP.F16.E4M3.UNPACK_B R28, R28 ;  /* 0x0000001cff1c723e */ /* 0x000fca00020006ff */
[----:B------:R-:W-:-:S05]  /*39b60*/  HADD2.F32 R28, -RZ, R28.H0_H0 ;  /* 0x2000001cff1c7230 */ /* 0x000fca0000004100 */
[----:B------:R-:W-:-:S04]  /*39b70*/  FMUL R28, R28, UR24 ;  /* 0x000000181c1c7c20 */ /* 0x000fc80008400000 */
[----:B------:R-:W-:Y:S02]  /*39b80*/  FFMA R28, R195, UR21, R28 ;  /* 0x00000015c31c7c23 */ /* 0x000fe4000800001c */
[----:B------:R-:W4:Y:S03]  /*39b90*/  LDL.LU R195, [R1+0xa48] ;  /* 0x000a480001c37983 */ /* 0x000f260000300800 */
[----:B------:R-:W-:-:S05]  /*39ba0*/  F2FP.SATFINITE.E4M3.F32.PACK_AB_MERGE_C R28, RZ, R28, RZ ;  /* 0x0000001cff1c723e */ /* 0x000fca00048070ff */
[----:B------:R0:W-:Y:S04]  /*39bb0*/  @!P2 STG.E.U8 desc[UR22][R206.64+0xd1], R28 ;  /* 0x0000d11cce00a986 */ /* 0x0001e8000c101116 */
[----:B------:R-:W2:Y:S01]  /*39bc0*/  @!P3 LDG.E.U8 R34, desc[UR22][R24.64+0xd8] ;  /* 0x0000d8161822b981 */ /* 0x000ea2000c1e1100 */
[----:B0-----:R-:W0:Y:S02]  /*39bd0*/  @!P3 LDC.64 R28, c[0x0][0x5c0] ;  /* 0x00017000ff1cbb82 */ /* 0x001e240000000a00 */
        /* <DEDUP_REMOVED lines=282> */
[----:B------:R-:W-:-:S05]  /*3ad80*/  FFMA R28, R189, UR21, R28 ;  /* 0x00000015bd1c7c23 */ /* 0x000fca000800001c */
[----:B------:R-:W-:Y:S02]  /*3ad90*/  F2FP.SATFINITE.E4M3.F32.PACK_AB_MERGE_C R34, RZ, R28, RZ ;  /* 0x0000001cff22723e */ /* 0x000fe400048070ff */
[----:B------:R-:W-:-:S03]  /*3ada0*/  PRMT R28, RZ, 0x7610, R28 ;  /* 0x00007610ff1c7816 */ /* 0x000fc6000000001c */
[----:B------:R0:W-:Y:S04]  /*3adb0*/  @!P4 STG.E.U8 desc[UR22][R230.64+0x100], R34 ;  /* 0x00010022e600c986 */ /* 0x0001e8000c101116 */
[----:B------:R-:W3:Y:S01]  /*3adc0*/  @!P2 LDG.E.U8 R28, desc[UR22][R18.64+0x101] ;  /* 0x00010116121ca981 */ /* 0x000ee2000c1e1100 */
[----:B------:R-:W-:Y:S02]  /*3add0*/  ISETP.LT.OR P3, PT, R26, 0x109, !P0 ;  /* 0x000001091a00780c */ /* 0x000fe40004761670 */
[----:B0-----:R-:W-:Y:S02]  /*3ade0*/  PRMT R34, RZ, 0x7610, R34 ;  /* 0x00007610ff227816 */ /* 0x001fe40000000022 */
[----:B---3--:R-:W-:-:S04]  /*3adf0*/  LOP3.LUT R28, R28, 0xff, RZ, 0xc0, !PT ;  /* 0x000000ff1c1c7812 */ /* 0x008fc800078ec0ff */
[----:B------:R-:W-:-:S05]  /*3ae00*/  F2FP.F16.E4M3.UNPACK_B R28, R28 ;  /* 0x0000001cff1c723e */ /* 0x000fca00020006ff */
[----:B------:R-:W-:-:S05]  /*3ae10*/  HADD2.F32 R28, -RZ, R28.H0_H0 ;  /* 0x2000001cff1c7230 */ /* 0x000fca0000004100 */
[----:B------:R-:W-:-:S04]  /*3ae20*/  FMUL R28, R28, UR24 ;  /* 0x000000181c1c7c20 */ /* 0x000fc80008400000 */
[----:B----4-:R-:W-:Y:S02]  /*3ae30*/  FFMA R28, R195, UR21, R28 ;  /* 0x00000015c31c7c23 */ /* 0x010fe4000800001c */
[----:B------:R-:W3:Y:S04]  /*3ae40*/  LDL.LU R195, [R1+0xaa4] ;  /* 0x000aa40001c37983 */ /* 0x000ee80000300800 */
[----:B------:R-:W4:Y:S04]  /*3ae50*/  LDL.LU R64, [R1+0xaa8] ;  /* 0x000aa80001407983 */ /* 0x000f280000300800 */
[----:B------:R-:W4:Y:S01]  /*3ae60*/  LDL.LU.64 R188, [R1+0x8] ;  /* 0x0000080001bc7983 */ /* 0x000f220000300a00 */
        /* <DEDUP_REMOVED lines=37> */
[----:B------:R-:W-:Y:S02]  /*3b0c0*/  F2FP.SATFINITE.E4M3.F32.PACK_AB_MERGE_C R34, RZ, R28, RZ ;  /* 0x0000001cff22723e */ /* 0x000fe400048070ff */
[----:B------:R-:W-:-:S03]  /*3b0d0*/  PRMT R28, RZ, 0x7610, R28 ;  /* 0x00007610ff1c7816 */ /* 0x000fc6000000001c */
[----:B------:R0:W-:Y:S04]  /*3b0e0*/  @!P4 STG.E.U8 desc[UR22][R188.64+0x108], R34 ;  /* 0x00010822bc00c986 */ /* 0x0001e8000c101116 */
[----:B------:R-:W4:Y:S01]  /*3b0f0*/  @!P2 LDG.E.U8 R28, desc[UR22][R18.64+0x109] ;  /* 0x00010916121ca981 */ /* 0x000f22000c1e1100 */
[----:B------:R-:W-:Y:S02]  /*3b100*/  ISETP.LT.OR P3, PT, R26, 0x111, !P0 ;  /* 0x000001111a00780c */ /* 0x000fe40004761670 */
[----:B0-----:R-:W-:Y:S02]  /*3b110*/  PRMT R34, RZ, 0x7610, R34 ;  /* 0x00007610ff227816 */ /* 0x001fe40000000022 */
[----:B----4-:R-:W-:-:S04]  /*3b120*/  LOP3.LUT R28, R28, 0xff, RZ, 0xc0, !PT ;  /* 0x000000ff1c1c7812 */ /* 0x010fc800078ec0ff */
[----:B------:R-:W-:-:S05]  /*3b130*/  F2FP.F16.E4M3.UNPACK_B R28, R28 ;  /* 0x0000001cff1c723e */ /* 0x000fca00020006ff */
[----:B------:R-:W-:-:S05]  /*3b140*/  HADD2.F32 R28, -RZ, R28.H0_H0 ;  /* 0x2000001cff1c7230 */ /* 0x000fca0000004100 */
[----:B------:R-:W-:-:S04]  /*3b150*/  FMUL R28, R28, UR24 ;  /* 0x000000181c1c7c20 */ /* 0x000fc80008400000 */
[----:B--2---:R-:W-:Y:S02]  /*3b160*/  FFMA R28, R194, UR21, R28 ;  /* 0x00000015c21c7c23 */ /* 0x004fe4000800001c */
[----:B------:R-:W2:Y:S04]  /*3b170*/  LDL.LU R194, [R1+0xab4] ;  /* 0x000ab40001c27983 */ /* 0x000ea80000300800 */
[----:B------:R-:W4:Y:S04]  /*3b180*/  LDL.LU R64, [R1+0xab8] ;  /* 0x000ab80001407983 */ /* 0x000f280000300800 */
[----:B------:R-:W4:Y:S01]  /*3b190*/  LDL.LU.64 R188, [R1] ;  /* 0x0000000001bc7983 */ /* 0x000f220000300a00 */
        /* <DEDUP_REMOVED lines=47> */
[----:B---3--:R-:W-:Y:S02]  /*3b490*/  FFMA R28, R195, UR21, R28 ;  /* 0x00000015c31c7c23 */ /* 0x008fe4000800001c */
        /* <DEDUP_REMOVED lines=53> */
[----:B------:R-:W4:Y:S01]  /*3b7f0*/  LDL.LU.64 R192, [R1+0x18] ;  /* 0x0000180001c07983 */ /* 0x000f220000300a00 */
        /* <DEDUP_REMOVED lines=12> */
[----:B------:R-:W3:Y:S04]  /*3b8c0*/  LDL.LU R195, [R1+0xadc] ;  /* 0x000adc0001c37983 */ /* 0x000ee80000300800 */
[----:B------:R-:W3:Y:S01]  /*3b8d0*/  LDL.LU.64 R188, [R1+0x10] ;  /* 0x0000100001bc7983 */ /* 0x000ee20000300a00 */
        /* <DEDUP_REMOVED lines=50> */
[----:B------:R-:W2:Y:S04]  /*3bc00*/  LDL.LU R194, [R1+0xaec] ;  /* 0x000aec0001c27983 */ /* 0x000ea80000300800 */
[----:B------:R-:W2:Y:S01]  /*3bc10*/  LDL.LU.64 R188, [R1+0x28] ;  /* 0x0000280001bc7983 */ /* 0x000ea20000300a00 */
        /* <DEDUP_REMOVED lines=296> */
[----:B------:R-:W4:Y:S01]  /*3cea0*/  LDL.LU R64, [R1+0xb48] ;  /* 0x000b480001407983 */ /* 0x000f220000300800 */
[----:B------:R-:W-:-:S05]  /*3ceb0*/  F2FP.SATFINITE.E4M3.F32.PACK_AB_MERGE_C R28, RZ, R28, RZ ;  /* 0x0000001cff1c723e */ /* 0x000fca00048070ff */
[----:B------:R0:W-:Y:S04]  /*3cec0*/  @!P2 STG.E.U8 desc[UR22][R188.64+0x151], R28 ;  /* 0x0001511cbc00a986 */ /* 0x0001e8000c101116 */
[----:B------:R-:W2:Y:S01]  /*3ced0*/  @!P3 LDG.E.U8 R34, desc[UR22][R24.64+0x158] ;  /* 0x000158161822b981 */ /* 0x000ea2000c1e1100 */
[----:B0-----:R-:W0:Y:S03]  /*3cee0*/  @!P3 LDC.64 R28, c[0x0][0x5c0] ;  /* 0x00017000ff1cbb82 */ /* 0x001e260000000a00 */
[----:B------:R-:W4:Y:S01]  /*3cef0*/  LDL.LU.64 R188, [R1+0x98] ;  /* 0x0000980001bc7983 */ /* 0x000f220000300a00 */
        /* <DEDUP_REMOVED lines=89> */
[----:B------:R-:W-:Y:S02]  /*3d490*/  ISETP.LT.OR P3, PT, R26, 0x169, !P0 ;  /* 0x000001691a00780c */ /* 0x000fe40004761670 */
[----:B------:R-:W-:Y:S02]  /*3d4a0*/  PRMT R34, RZ, 0x7610, R34 ;  /* 0x00007610ff227816 */ /* 0x000fe40000000022 */
        /* <DEDUP_REMOVED lines=108> */
[----:B------:R-:W3:Y:S03]  /*3db70*/  LDL.LU R195, [R1+0xb84] ;  /* 0x000b840001c37983 */ /* 0x000ee60000300800 */
[----:B------:R-:W-:-:S05]  /*3db80*/  F2FP.SATFINITE.E4M3.F32.PACK_AB_MERGE_C R28, RZ, R28, RZ ;  /* 0x0000001cff1c723e */ /* 0x000fca00048070ff */
[----:B------:R0:W-:Y:S04]  /*3db90*/  @!P2 STG.E.U8 desc[UR22][R188.64+0x171], R28 ;  /* 0x0001711cbc00a986 */ /* 0x0001e8000c101116 */
[----:B------:R-:W4:Y:S01]  /*3dba0*/  @!P3 LDG.E.U8 R34, desc[UR22][R24.64+0x178] ;  /* 0x000178161822b981 */ /* 0x000f22000c1e1100 */
[----:B0-----:R-:W0:Y:S03]  /*3dbb0*/  @!P3 LDC.64 R28, c[0x0][0x5c0] ;  /* 0x00017000ff1cbb82 */ /* 0x001e260000000a00 */
[----:B------:R-:W3:Y:S04]  /*3dbc0*/  LDL.LU R188, [R1+0xb88] ;  /* 0x000b880001bc7983 */ /* 0x000ee80000300800 */
[----:B------:R-:W3:Y:S01]  /*3dbd0*/  LDL.LU.64 R190, [R1+0xe0] ;  /* 0x0000e00001be7983 */ /* 0x000ee20000300a00 */
[----:B0-----:R-:W-:-:S05]  /*3dbe0*/  @!P3 IADD3 R28, P4, R16, R28, RZ ;  /* 0x0000001c101cb210 */ /* 0x001fca0007f9e0ff */
[----:B------:R-:W-:Y:S01]  /*3dbf0*/  @!P3 IMAD.X R29, R27, 0x1, R29, P4 ;  /* 0x000000011b1db824 */ /* 0x000fe200020e061d */
[----:B----4-:R-:W-:-:S04]  /*3dc00*/  LOP3.LUT R34, R34, 0xff, RZ, 0xc0, !PT ;  /* 0x000000ff22227812 */ /* 0x010fc800078ec0ff */
[----:B------:R-:W-:-:S05]  /*3dc10*/  F2FP.F16.E4M3.UNPACK_B R34, R34 ;  /* 0x00000022ff22723e */ /* 0x000fca00020006ff */
[----:B------:R-:W-:-:S05]  /*3dc20*/  HADD2.F32 R34, -RZ, R34.H0_H0 ;  /* 0x20000022ff227230 */ /* 0x000fca0000004100 */
[----:B------:R-:W-:-:S04]  /*3dc30*/  FMUL R34, R34, UR24 ;  /* 0x0000001822227c20 */ /* 0x000fc80008400000 */
[----:B--2---:R-:W-:Y:S01]  /*3dc40*/  FFMA R34, R194, UR21, R34 ;  /* 0x00000015c2227c23 */ /* 0x004fe20008000022 */
[----:B------:R-:W-:Y:S01]  /*3dc50*/  LOP3.LUT P2, RZ, R10, 0x10, RZ, 0xc0, !PT ;  /* 0x000000100aff7812 */ /* 0x000fe2000784c0ff */
[----:B------:R-:W2:Y:S04]  /*3dc60*/  LDL.LU R194, [R1+0xb8c] ;  /* 0x000b8c0001c27983 */ /* 0x000ea80000300800 */
[----:B------:R-:W4:Y:S04]  /*3dc70*/  LDL.LU.64 R192, [R1+0xb8] ;  /* 0x0000b80001c07983 */ /* 0x000f280000300a00 */
[----:B------:R-:W4:Y:S01]  /*3dc80*/  LDL.LU R189, [R1+0xb90] ;  /* 0x000b900001bd7983 */ /* 0x000f220000300800 */
[----:B------:R-:W-:-:S05]  /*3dc90*/  F2FP.SATFINITE.E4M3.F32.PACK_AB_MERGE_C R34, RZ, R34, RZ ;  /* 0x00000022ff22723e */ /* 0x000fca00048070ff */
[----:B------:R0:W-:Y:S01]  /*3dca0*/  @!P3 STG.E.U8 desc[UR22][R28.64+0x178], R34 ;  /* 0x000178221c00b986 */ /* 0x0001e2000c101116 */
[----:B------:R-:W-:Y:S02]  /*3dcb0*/  ISETP.LT.OR P3, PT, R26, 0x17a, !P0 ;  /* 0x0000017a1a00780c */ /* 0x000fe40004761670 */
[----:B0-----:R-:W-:-:S11]  /*3dcc0*/  PRMT R34, RZ, 0x7610, R34 ;  /* 0x00007610ff227816 */ /* 0x001fd60000000022 */
[----:B------:R-:W0:Y:S01]  /*3dcd0*/  @!P3 LDC.64 R28, c[0x0][0x5c0] ;  /* 0x00017000ff1cbb82 */ /* 0x000e220000000a00 */
[----:B------:R1:W3:Y:S01]  /*3dce0*/  @!P3 LDG.E.U8 R34, desc[UR22][R24.64+0x179] ;  /* 0x000179161822b981 */ /* 0x0002e2000c1e1100 */
[----:B0-----:R-:W-:-:S05]  /*3dcf0*/  @!P3 IADD3 R28, P4, R16, R28, RZ ;  /* 0x0000001c101cb210 */ /* 0x001fca0007f9e0ff */
[----:B------:R-:W-:Y:S01]  /*3dd00*/  @!P3 IMAD.X R29, R27, 0x1, R29, P4 ;  /* 0x000000011b1db824 */ /* 0x000fe200020e061d */
[----:B-1----:R-:W-:Y:S02]  /*3dd10*/  PRMT R24, RZ, 0x7610, R24 ;  /* 0x00007610ff187816 */ /* 0x002fe40000000018 */
[----:B---3--:R-:W-:-:S04]  /*3dd20*/  LOP3.LUT R34, R34, 0xff, RZ, 0xc0, !PT ;  /* 0x000000ff22227812 */ /* 0x008fc800078ec0ff */
[----:B------:R-:W-:-:S05]  /*3dd30*/  F2FP.F16.E4M3.UNPACK_B R34, R34 ;  /* 0x00000022ff22723e */ /* 0x000fca00020006ff */
[----:B------:R-:W-:-:S05]  /*3dd40*/  HADD2.F32 R34, -RZ, R34.H0_H0 ;  /* 0x20000022ff227230 */ /* 0x000fca0000004100 */
[----:B------:R-:W-:-:S04]  /*3dd50*/  FMUL R34, R34, UR24 ;  /* 0x0000001822227c20 */ /* 0x000fc80008400000 */
[----:B------:R-:W-:Y:S01]  /*3dd60*/  FFMA R34, R195, UR21, R34 ;  /* 0x00000015c3227c23 */ /* 0x000fe20008000022 */
[C---:B------:R-:W-:Y:S02]  /*3dd70*/  LOP3.LUT P0, RZ, R10.reuse, 0x8, RZ, 0xc0, !PT ;  /* 0x000000080aff7812 */ /* 0x040fe4000780c0ff */
[----:B------:R-:W-:Y:S01]  /*3dd80*/  LOP3.LUT P4, RZ, R10, 0x4, RZ, 0xc0, !PT ;  /* 0x000000040aff7812 */ /* 0x000fe2000788c0ff */
[----:B------:R-:W3:Y:S01]  /*3dd90*/  LDL.LU R195, [R1+0xb94] ;  /* 0x000b940001c37983 */ /* 0x000ee20000300800 */
[----:B------:R-:W-:-:S05]  /*3dda0*/  F2FP.SATFINITE.E4M3.F32.PACK_AB_MERGE_C R34, RZ, R34, RZ ;  /* 0x00000022ff22723e */ /* 0x000fca00048070ff */
[----:B------:R-:W-:Y:S01]  /*3ddb0*/  @!P3 STG.E.U8 desc[UR22][R28.64+0x179], R34 ;  /* 0x000179221c00b986 */ /* 0x000fe2000c101116 */
[----:B------:R-:W-:-:S13]  /*3ddc0*/  LOP3.LUT P3, RZ, R10, 0x100, RZ, 0xc0, !PT ;  /* 0x000001000aff7812 */ /* 0x000fda000786c0ff */
[----:B------:R-:W2:Y:S02]  /*3ddd0*/  @!P3 LDG.E.U8 R24, desc[UR22][R18.64+0x178] ;  /* 0x000178161218b981 */ /* 0x000ea4000c1e1100 */
[----:B--2---:R-:W-:-:S04]  /*3dde0*/  LOP3.LUT R24, R24, 0xff, RZ, 0xc0, !PT ;  /* 0x000000ff18187812 */ /* 0x004fc800078ec0ff */
[----:B------:R-:W-:-:S05]  /*3ddf0*/  F2FP.F16.E4M3.UNPACK_B R24, R24 ;  /* 0x00000018ff18723e */ /* 0x000fca00020006ff */
[----:B------:R-:W-:-:S05]  /*3de00*/  HADD2.F32 R24, -RZ, R24.H0_H0 ;  /* 0x20000018ff187230 */ /* 0x000fca0000004100 */
[----:B------:R-:W-:-:S04]  /*3de10*/  FMUL R24, R24, UR24 ;  /* 0x0000001818187c20 */ /* 0x000fc80008400000 */
[----:B------:R-:W-:-:S05]  /*3de20*/  FFMA R24, R188, UR21, R24 ;  /* 0x00000015bc187c23 */ /* 0x000fca0008000018 */
[----:B------:R-:W-:-:S05]  /*3de30*/  F2FP.SATFINITE.E4M3.F32.PACK_AB_MERGE_C R24, RZ, R24, RZ ;  /* 0x00000018ff18723e */ /* 0x000fca00048070ff */
[----:B------:R0:W-:Y:S02]  /*3de40*/  @!P3 STG.E.U8 desc[UR22][R190.64+0x178], R24 ;  /* 0x00017818be00b986 */ /* 0x0001e4000c101116 */
[----:B0-----:R-:W-:-:S06]  /*3de50*/  PRMT R24, RZ, 0x7610, R24 ;  /* 0x00007610ff187816 */ /* 0x001fcc0000000018 */
[----:B------:R0:W2:Y:S02]  /*3de60*/  @!P2 LDG.E.U8 R24, desc[UR22][R18.64+0x179] ;  /* 0x000179161218a981 */ /* 0x0000a4000c1e1100 */
        /* <DEDUP_REMOVED lines=8> */
[----:B----4-:R-:W-:Y:S04]  /*3def0*/  @!P2 STG.E.U8 desc[UR22][R192.64+0x179], R24 ;  /* 0x00017918c000a986 */ /* 0x010fe8000c101116 */
        /* <DEDUP_REMOVED lines=17> */
[----:B------:R-:W3:Y:S01]  /*3e010*/  LDL.LU R195, [R1+0xb9c] ;  /* 0x000b9c0001c37983 */ /* 0x000ee20000300800 */
[----:B------:R-:W-:-:S03]  /*3e020*/  LOP3.LUT P0, RZ, R10, 0x2, RZ, 0xc0, !PT ;  /* 0x000000020aff7812 */ /* 0x000fc6000780c0ff */
[----:B------:R-:W4:Y:S01]  /*3e030*/  LDL.LU R64, [R1+0xba0] ;  /* 0x000ba00001407983 */ /* 0x000f220000300800 */
[----:B------:R-:W-:-:S03]  /*3e040*/  F2FP.SATFINITE.E4M3.F32.PACK_AB_MERGE_C R18, RZ, R18, RZ ;  /* 0x00000012ff12723e */ /* 0x000fc600048070ff */
[----:B------:R-:W4:Y:S04]  /*3e050*/  LDL.LU.64 R192, [R1+0xc0] ;  /* 0x0000c00001c07983 */ /* 0x000f280000300a00 */
[----:B------:R0:W-:Y:S02]  /*3e060*/  @!P4 STG.E.U8 desc[UR22][R138.64+0xc1], R18 ;  /* 0x0000c1128a00c986 */ /* 0x0001e4000c101116 */
[----:B0-----:R-:W0:Y:S02]  /*3e070*/  @!P2 LDC.64 R18, c[0x0][0x5c0] ;  /* 0x00017000ff12ab82 */ /* 0x001e240000000a00 */
[----:B0-----:R-:W-:-:S05]  /*3e080*/  @!P2 IADD3 R18, P3, R36, R18, RZ ;  /* 0x000000122412a210 */ /* 0x001fca0007f7e0ff */
[----:B------:R-:W-:Y:S01]  /*3e090*/  @!P2 IMAD.X R19, R37, 0x1, R19, P3 ;  /* 0x000000012513a824 */ /* 0x000fe200018e0613 */
[----:B------:R-:W-:-:S13]  /*3e0a0*/  ISETP.LT.OR P3, PT, R26, 0xc1, !P1 ;  /* 0x000000c11a00780c */ /* 0x000fda0004f61670 */
[----:B------:R-:W2:Y:S01]  /*3e0b0*/  @!P3 LDG.E.U8 R24, desc[UR22][R22.64+0xc0] ;  /* 0x0000c0161618b981 */ /* 0x000ea2000c1e1100 */
[----:B------:R-:W-:Y:S02]  /*3e0c0*/  ISETP.LT.OR P2, PT, R26, 0xc2, !P1 ;  /* 0x000000c21a00780c */ /* 0x000fe40004f41670 */
        /* <DEDUP_REMOVED lines=9> */
[----:B------:R0:W-:Y:S02]  /*3e160*/  @!P3 STG.E.U8 desc[UR22][R18.64+0xc0], R24 ;  /* 0x0000c0181200b986 */ /* 0x0001e4000c101116 */
[----:B0-----:R-:W-:Y:S01]  /*3e170*/  PRMT R24, RZ, 0x7610, R24 ;  /* 0x00007610ff187816 */ /* 0x001fe20000000018 */
[----:B------:R-:W0:Y:S05]  /*3e180*/  @!P2 LDC.64 R18, c[0x0][0x5c0] ;  /* 0x00017000ff12ab82 */ /* 0x000e2a0000000a00 */
[----:B------:R-:W3:Y:S01]  /*3e190*/  @!P2 LDG.E.U8 R24, desc[UR22][R22.64+0xc1] ;  /* 0x0000c1161618a981 */ /* 0x000ee2000c1e1100 */
        /* <DEDUP_REMOVED lines=28> */
[----:B------:R-:W2:Y:S01]  /*3e360*/  LDL.LU R194, [R1+0xbac] ;  /* 0x000bac0001c27983 */ /* 0x000ea20000300800 */
        /* <DEDUP_REMOVED lines=9> */
[----:B------:R-:W3:Y:S01]  /*3e400*/  @!P3 LDG.E.U8 R24, desc[UR22][R22.64+0xc8] ;  /* 0x0000c8161618b981 */ /* 0x000ee2000c1e1100 */
[----:B------:R-:W-:Y:S02]  /*3e410*/  ISETP.LT.OR P2, PT, R26, 0xca, !P1 ;  /* 0x000000ca1a00780c */ /* 0x000fe40004f41670 */
        /* <DEDUP_REMOVED lines=415> */
[----:B------:R-:W-:-:S05]  /*3fe10*/  F2FP.SATFINITE.E4M3.F32.PACK_AB_MERGE_C R18, RZ, R18, RZ ;  /* 0x00000012ff12723e */ /* 0x000fca00048070ff */
[----:B------:R0:W-:Y:S02]  /*3fe20*/  @!P4 STG.E.U8 desc[UR22][R188.64+0x109], R18 ;  /* 0x00010912bc00c986 */ /* 0x0001e4000c101116 */
[----:B0-----:R-:W0:Y:S02]  /*3fe30*/  @!P2 LDC.64 R18, c[0x0][0x5c0] ;  /* 0x00017000ff12ab82 */ /* 0x001e240000000a00 */
[----:B------:R-:W4:Y:S01]  /*3fe40*/  LDL.LU.64 R188, [R1+0x128] ;  /* 0x0001280001bc7983 */ /* 0x000f220000300a00 */
        /* <DEDUP_REMOVED lines=36> */
[----:B0-----:R-:W-:Y:S02]  /*40090*/  PRMT R18, RZ, 0x7610, R18 ;  /* 0x00007610ff127816 */ /* 0x001fe40000000012 */
[----:B------:R-:W-:Y:S02]  /*400a0*/  ISETP.LT.OR P2, PT, R26, 0x111, !P1 ;  /* 0x000001111a00780c */ /* 0x000fe40004f41670 */
[----:B------:R-:W-:Y:S01]  /*400b0*/  PRMT R24, RZ, 0x7610, R24 ;  /* 0x00007610ff187816 */ /* 0x000fe20000000018 */
[----:B------:R-:W4:Y:S04]  /*400c0*/  LDL.LU R189, [R1+0xc3c] ;  /* 0x000c3c0001bd7983 */ /* 0x000f280000300800 */
[----:B------:R-:W3:Y:S02]  /*400d0*/  @!P4 LDG.E.U8 R18, desc[UR22][R20.64+0x111] ;  /* 0x000111161412c981 */ /* 0x000ee4000c1e1100 */
        /* <DEDUP_REMOVED lines=23> */
[----:B------:R0:W-:Y:S02]  /*40250*/  @!P3 STG.E.U8 desc[UR22][R18.64+0x110], R24 ;  /* 0x000110181200b986 */ /* 0x0001e4000c101116 */
[----:B0-----:R-:W-:Y:S01]  /*40260*/  PRMT R24, RZ, 0x7610, R24 ;  /* 0x00007610ff187816 */ /* 0x001fe20000000018 */
[----:B------:R-:W0:Y:S05]  /*40270*/  @!P2 LDC.64 R18, c[0x0][0x5c0] ;  /* 0x00017000ff12ab82 */ /* 0x000e2a0000000a00 */
[----:B------:R-:W4:Y:S01]  /*40280*/  @!P2 LDG.E.U8 R24, desc[UR22][R22.64+0x111] ;  /* 0x000111161618a981 */ /* 0x000f22000c1e1100 */
[----:B0-----:R-:W-:-:S05]  /*40290*/  @!P2 IADD3 R18, P3, R170, R18, RZ ;  /* 0x00000012aa12a210 */ /* 0x001fca0007f7e0ff */
[----:B------:R-:W-:Y:S01]  /*402a0*/  @!P2 IMAD.X R19, R172, 0x1, R19, P3 ;  /* 0x00000001ac13a824 */ /* 0x000fe200018e0613 */
        /* <DEDUP_REMOVED lines=15> */
[----:B------:R-:W-:Y:S02]  /*403a0*/  ISETP.LT.OR P2, PT, R26, 0x119, !P1 ;  /* 0x000001191a00780c */ /* 0x000fe40004f41670 */
[----:B------:R-:W-:Y:S01]  /*403b0*/  PRMT R24, RZ, 0x7610, R24 ;  /* 0x00007610ff187816 */ /* 0x000fe20000000018 */
[----:B------:R-:W3:Y:S01]  /*403c0*/  LDL.LU R195, [R1+0xc4c] ;  /* 0x000c4c0001c37983 */ /* 0x000ee20000300800 */
        /* <DEDUP_REMOVED lines=13> */
[----:B0-----:R-:W0:Y:S02]  /*404a0*/  @!P2 LDC.64 R18, c[0x0][0x5c0] ;  /* 0x00017000ff12ab82 */ /* 0x001e240000000a00 */
[----:B0-----:R-:W-:-:S05]  /*404b0*/  @!P2 IADD3 R18, P3, R176, R18, RZ ;  /* 0x00000012b012a210 */ /* 0x001fca0007f7e0ff */
[----:B------:R-:W-:Y:S01]  /*404c0*/  @!P2 IMAD.X R19, R179, 0x1, R19, P3 ;  /* 0x00000001b313a824 */ /* 0x000fe200018e0613 */
[----:B------:R-:W-:-:S13]  /*404d0*/  ISETP.LT.OR P3, PT, R26, 0x119, !P1 ;  /* 0x000001191a00780c */ /* 0x000fda0004f61670 */
[----:B------:R-:W4:Y:S01]  /*404e0*/  @!P3 LDG.E.U8 R24, desc[UR22][R22.64+0x118] ;  /* 0x000118161618b981 */ /* 0x000f22000c1e1100 */
[----:B------:R-:W-:Y:S02]  /*404f0*/  ISETP.LT.OR P2, PT, R26, 0x11a, !P1 ;  /* 0x0000011a1a00780c */ /* 0x000fe40004f41670 */
        /* <DEDUP_REMOVED lines=29> */
[----:B------:R-:W-:Y:S02]  /*406d0*/  ISETP.LT.OR P2, PT, R26, 0x121, !P1 ;  /* 0x000001211a00780c */ /* 0x000fe40004f41670 */
[----:B------:R-:W-:Y:S01]  /*406e0*/  PRMT R24, RZ, 0x7610, R24 ;  /* 0x00007610ff187816 */ /* 0x000fe20000000018 */
[----:B------:R-:W2:Y:S01]  /*406f0*/  LDL.LU R194, [R1+0xc5c] ;  /* 0x000c5c0001c27983 */ /* 0x000ea20000300800 */
        /* <DEDUP_REMOVED lines=29> */
[----:B------:R-:W2:Y:S01]  /*408d0*/  @!P2 LDG.E.U8 R24, desc[UR22][R22.64+0x121] ;  /* 0x000121161618a981 */ /* 0x000ea2000c1e1100 */
[----:B0-----:R-:W-:-:S03]  /*408e0*/  @!P2 IADD3 R18, P3, R126, R18, RZ ;  /* 0x000000127e12a210 */ /* 0x001fc60007f7e0ff */
[----:B------:R-:W3:Y:S02]  /*408f0*/  LDL.LU R126, [R1+0xecc] ;  /* 0x000ecc00017e7983 */ /* 0x000ee40000300800 */
[----:B------:R-:W-:Y:S02]  /*40900*/  @!P2 IMAD.X R19, R127, 0x1, R19, P3 ;  /* 0x000000017f13a824 */ /* 0x000fe400018e0613 */
[----:B------:R-:W3:Y:S01]  /*40910*/  LDL.LU R127, [R1+0xec8] ;  /* 0x000ec800017f7983 */ /* 0x000ee20000300800 */
        /* <DEDUP_REMOVED lines=16> */
[----:B------:R-:W-:Y:S02]  /*40a20*/  ISETP.LT.OR P2, PT, R26, 0x129, !P1 ;  /* 0x000001291a00780c */ /* 0x000fe40004f41670 */
[----:B------:R-:W-:Y:S01]  /*40a30*/  PRMT R24, RZ, 0x7610, R24 ;  /* 0x00007610ff187816 */ /* 0x000fe20000000018 */
[----:B------:R-:W4:Y:S01]  /*40a40*/  LDL.LU R189, [R1+0xc6c] ;  /* 0x000c6c0001bd7983 */ /* 0x000f220000300800 */
[----:B------:R-:W-:-:S05]  /*40a50*/  F2FP.SATFINITE.E4M3.F32.PACK_AB_MERGE_C R18, RZ, R18, RZ ;  /* 0x00000012ff12723e */ /* 0x000fca00048070ff */
[----:B---3--:R0:W-:Y:S02]  /*40a60*/  @!P0 STG.E.U8 desc[UR22][R126.64+0x128], R18 ;  /* 0x000128127e008986 */ /* 0x0081e4000c101116 */
        /* <DEDUP_REMOVED lines=11> */
[----:B------:R-:W-:Y:S01]  /*40b20*/  LOP3.LUT P0, RZ, R5, 0x20, RZ, 0xc0, !PT ;  /* 0x0000002005ff7812 */ /* 0x000fe2000780c0ff */
[----:B------:R-:W3:Y:S02]  /*40b30*/  LDL.LU R118, [R1+0xec4] ;  /* 0x000ec40001767983 */ /* 0x000ee40000300800 */
[----:B------:R-:W-:Y:S01]  /*40b40*/  @!P2 IMAD.X R19, R119, 0x1, R19, P3 ;  /* 0x000000017713a824 */ /* 0x000fe200018e0613 */
[C---:B------:R-:W-:Y:S01]  /*40b50*/  ISETP.LT.OR P3, PT, R26.reuse, 0x129, !P1 ;  /* 0x000001291a00780c */ /* 0x040fe20004f61670 */
[----:B------:R-:W3:Y:S01]  /*40b60*/  LDL.LU R119, [R1+0xec0] ;  /* 0x000ec00001777983 */ /* 0x000ee20000300800 */
[----:B------:R-:W-:-:S03]  /*40b70*/  ISETP.LT.OR P2, PT, R26, 0x12a, !P1 ;  /* 0x0000012a1a00780c */ /* 0x000fc60004f41670 */
[----:B------:R-:W3:Y:S08]  /*40b80*/  LDL.LU R195, [R1+0xc70] ;  /* 0x000c700001c37983 */ /* 0x000ef00000300800 */
[----:B------:R-:W2:Y:S02]  /*40b90*/  @!P3 LDG.E.U8 R24, desc[UR22][R22.64+0x128] ;  /* 0x000128161618b981 */ /* 0x000ea4000c1e1100 */
        /* <DEDUP_REMOVED lines=8> */
[----:B0-----:R-:W-:Y:S01]  /*40c20*/  PRMT R24, RZ, 0x7610, R24 ;  /* 0x00007610ff187816 */ /* 0x001fe20000000018 */
[----:B------:R-:W0:Y:S05]  /*40c30*/  @!P2 LDC.64 R18, c[0x0][0x5c0] ;  /* 0x00017000ff12ab82 */ /* 0x000e2a0000000a00 */
[----:B------:R-:W4:Y:S01]  /*40c40*/  @!P2 LDG.E.U8 R24, desc[UR22][R22.64+0x129] ;  /* 0x000129161618a981 */ /* 0x000f22000c1e1100 */
[----:B0-----:R-:W-:-:S03]  /*40c50*/  @!P2 IADD3 R18, P3, R120, R18, RZ ;  /* 0x000000127812a210 */ /* 0x001fc60007f7e0ff */
[----:B------:R-:W2:Y:S02]  /*40c60*/  LDL.LU R120, [R1+0xebc] ;  /* 0x000ebc0001787983 */ /* 0x000ea40000300800 */
[----:B------:R-:W-:Y:S02]  /*40c70*/  @!P2 IMAD.X R19, R121, 0x1, R19, P3 ;  /* 0x000000017913a824 */ /* 0x000fe400018e0613 */
[----:B------:R-:W2:Y:S01]  /*40c80*/  LDL.LU R121, [R1+0xeb8] ;  /* 0x000eb80001797983 */ /* 0x000ea20000300800 */
        /* <DEDUP_REMOVED lines=20> */
[----:B--2---:R0:W-:Y:S02]  /*40dd0*/  @!P0 STG.E.U8 desc[UR22][R120.64+0x130], R18 ;  /* 0x0001301278008986 */ /* 0x0041e4000c101116 */
[----:B0-----:R-:W-:-:S06]  /*40de0*/  PRMT R18, RZ, 0x7610, R18 ;  /* 0x00007610ff127816 */ /* 0x001fcc0000000012 */
        /* <DEDUP_REMOVED lines=11> */
[----:B------:R-:W2:Y:S02]  /*40ea0*/  LDL.LU R112, [R1+0xeb4] ;  /* 0x000eb40001707983 */ /* 0x000ea40000300800 */
[----:B------:R-:W-:Y:S01]  /*40eb0*/  @!P2 IMAD.X R19, R113, 0x1, R19, P3 ;  /* 0x000000017113a824 */ /* 0x000fe200018e0613 */
[C---:B------:R-:W-:Y:S01]  /*40ec0*/  ISETP.LT.OR P3, PT, R26.reuse, 0x131, !P1 ;  /* 0x000001311a00780c */ /* 0x040fe20004f61670 */
[----:B------:R-:W2:Y:S01]  /*40ed0*/  LDL.LU R113, [R1+0xeb0] ;  /* 0x000eb00001717983 */ /* 0x000ea20000300800 */
[----:B------:R-:W-:-:S03]  /*40ee0*/  ISETP.LT.OR P2, PT, R26, 0x132, !P1 ;  /* 0x000001321a00780c */ /* 0x000fc60004f41670 */
[----:B------:R-:W2:Y:S08]  /*40ef0*/  LDL.LU R194, [R1+0xc80] ;  /* 0x000c800001c27983 */ /* 0x000eb00000300800 */
[----:B------:R-:W4:Y:S02]  /*40f00*/  @!P3 LDG.E.U8 R24, desc[UR22][R22.64+0x130] ;  /* 0x000130161618b981 */ /* 0x000f24000c1e1100 */
[----:B----4-:R-:W-:-:S04]  /*40f10*/  LOP3.LUT R24, R24, 0xff, RZ, 0xc0, !PT ;  /* 0x000000ff18187812 */ /* 0x010fc800078ec0ff */
[----:B------:R-:W-:-:S05]  /*40f20*/  F2FP.F16.E4M3.UNPACK_B R24, R24 ;  /* 0x00000018ff18723e */ /* 0x000fca00020006ff */
[----:B------:R-:W-:-:S05]  /*40f30*/  HADD2.F32 R24, -RZ, R24.H0_H0 ;  /* 0x20000018ff187230 */ /* 0x000fca0000004100 */
[----:B------:R-:W-:-:S04]  /*40f40*/  FMUL R24, R24, UR24 ;  /* 0x0000001818187c20 */ /* 0x000fc80008400000 */
[----:B------:R-:W-:Y:S02]  /*40f50*/  FFMA R24, R189, UR21, R24 ;  /* 0x00000015bd187c23 */ /* 0x000fe40008000018 */
[----:B------:R-:W4:Y:S03]  /*40f60*/  LDL.LU R189, [R1+0xc84] ;  /* 0x000c840001bd7983 */ /* 0x000f260000300800 */
[----:B------:R-:W-:Y:S02]  /*40f70*/  F2FP.SATFINITE.E4M3.F32.PACK_AB_MERGE_C R25, RZ, R24, RZ ;  /* 0x00000018ff19723e */ /* 0x000fe400048070ff */
[----:B------:R-:W-:-:S03]  /*40f80*/  PRMT R24, RZ, 0x7610, R24 ;  /* 0x00007610ff187816 */ /* 0x000fc60000000018 */
[----:B------:R0:W-:Y:S04]  /*40f90*/  @!P3 STG.E.U8 desc[UR22][R18.64+0x130], R25 ;  /* 0x000130191200b986 */ /* 0x0001e8000c101116 */
[----:B------:R-:W3:Y:S01]  /*40fa0*/  @!P2 LDG.E.U8 R24, desc[UR22][R22.64+0x131] ;  /* 0x000131161618a981 */ /* 0x000ee2000c1e1100 */
[----:B0-----:R-:W0:Y:S02]  /*40fb0*/  @!P2 LDC.64 R18, c[0x0][0x5c0] ;  /* 0x00017000ff12ab82 */ /* 0x001e240000000a00 */
[----:B0-----:R-:W-:Y:S02]  /*40fc0*/  @!P2 IADD3 R18, P3, R116, R18, RZ ;  /* 0x000000127412a210 */ /* 0x001fe40007f7e0ff */
[----:B------:R-:W4:Y:S03]  /*40fd0*/  LDL.LU R116, [R1+0xeac] ;  /* 0x000eac0001747983 */ /* 0x000f260000300800 */
[----:B------:R-:W-:-:S02]  /*40fe0*/  @!P2 IMAD.X R19, R117, 0x1, R19, P3 ;  /* 0x000000017513a824 */ /* 0x000fc400018e0613 */
[----:B------:R-:W4:Y:S01]  /*40ff0*/  LDL.LU R117, [R1+0xea8] ;  /* 0x000ea80001757983 */ /* 0x000f220000300800 */
[----:B---3--:R-:W-:-:S04]  /*41000*/  LOP3.LUT R24, R24, 0xff, RZ, 0xc0, !PT ;  /* 0x000000ff18187812 */ /* 0x008fc800078ec0ff */
[----:B------:R-:W-:-:S05]  /*41010*/  F2FP.F16.E4M3.UNPACK_B R24, R24 ;  /* 0x00000018ff18723e */ /* 0x000fca00020006ff */
[----:B------:R-:W-:-:S05]  /*41020*/  HADD2.F32 R24, -RZ, R24.H0_H0 ;  /* 0x20000018ff187230 */ /* 0x000fca0000004100 */
[----:B------:R-:W-:-:S04]  /*41030*/  FMUL R24, R24, UR24 ;  /* 0x0000001818187c20 */ /* 0x000fc80008400000 */
[----:B------:R-:W-:Y:S01]  /*41040*/  FFMA R24, R195, UR21, R24 ;  /* 0x00000015c3187c23 */ /* 0x000fe20008000018 */
[----:B------:R-:W-:Y:S01]  /*41050*/  LOP3.LUT P4, RZ, R5, 0x4, RZ, 0xc0, !PT ;  /* 0x0000000405ff7812 */ /* 0x000fe2000788c0ff */
[----:B------:R-:W3:Y:S03]  /*41060*/  LDL.LU R195, [R1+0xc88] ;  /* 0x000c880001c37983 */ /* 0x000ee60000300800 */
[----:B------:R-:W-:Y:S02]  /*41070*/  F2FP.SATFINITE.E4M3.F32.PACK_AB_MERGE_C R25, RZ, R24, RZ ;  /* 0x00000018ff19723e */ /* 0x000fe400048070ff */
[----:B------:R-:W-:-:S03]  /*41080*/  PRMT R24, RZ, 0x7610, R24 ;  /* 0x00007610ff187816 */ /* 0x000fc60000000018 */
[----:B------:R0:W-:Y:S04]  /*41090*/  @!P2 STG.E.U8 desc[UR22][R18.64+0x131], R25 ;  /* 0x000131191200a986 */ /* 0x0001e8000c101116 */
        /* <DEDUP_REMOVED lines=10> */
[----:B----4-:R-:W-:Y:S04]  /*41140*/  @!P0 STG.E.U8 desc[UR22][R116.64+0x138], R29 ;  /* 0x0001381d74008986 */ /* 0x010fe8000c101116 */
[----:B------:R-:W4:Y:S01]  /*41150*/  @!P4 LDG.E.U8 R24, desc[UR22][R20.64+0x139] ;  /* 0x000139161418c981 */ /* 0x000f22000c1e1100 */
[----:B0-----:R-:W0:Y:S02]  /*41160*/  @!P2 LDC.64 R18, c[0x0][0x5c0] ;  /* 0x00017000ff12ab82 */ /* 0x001e240000000a00 */
[----:B0-----:R-:W-:-:S05]  /*41170*/  @!P2 IADD3 R18, P3, R185, R18, RZ ;  /* 0x00000012b912a210 */ /* 0x001fca0007f7e0ff */
[----:B------:R-:W-:Y:S01]  /*41180*/  @!P2 IMAD.X R19, R13, 0x1, R19, P3 ;  /* 0x000000010d13a824 */ /* 0x000fe200018e0613 */
[----:B------:R-:W-:Y:S02]  /*41190*/  ISETP.LT.OR P3, PT, R26, 0x139, !P1 ;  /* 0x000001391a00780c */ /* 0x000fe40004f61670 */
[----:B----4-:R-:W-:Y:S02]  /*411a0*/  LOP3.LUT R24, R24, 0xff, RZ, 0xc0, !PT ;  /* 0x000000ff18187812 */ /* 0x010fe400078ec0ff */
[----:B------:R-:W-:Y:S01]  /*411b0*/  LOP3.LUT P0, RZ, R5, 0x2, RZ, 0xc0, !PT ;  /* 0x0000000205ff7812 */ /* 0x000fe2000780c0ff */
[----:B------:R0:W5:Y:S01]  /*411c0*/  LDL.LU R13, [R1+0xea4] ;  /* 0x000ea400010d7983 */ /* 0x0001620000300800 */
        /* <DEDUP_REMOVED lines=17> */
[----:B-1----:R-:W-:Y:S02]  /*412e0*/  F2FP.SATFINITE.E4M3.F32.PACK_AB_MERGE_C R25, RZ, R24, RZ ;  /* 0x00000018ff19723e */ /* 0x002fe400048070ff */
[----:B------:R-:W-:-:S03]  /*412f0*/  PRMT R24, RZ, 0x7610, R24 ;  /* 0x00007610ff187816 */ /* 0x000fc60000000018 */
[----:B------:R1:W-:Y:S04]  /*41300*/  @!P3 STG.E.U8 desc[UR22][R18.64+0x138], R25 ;  /* 0x000138191200b986 */ /* 0x0003e8000c101116 */
[----:B------:R-:W2:Y:S01]  /*41310*/  @!P2 LDG.E.U8 R24, desc[UR22][R22.64+0x139] ;  /* 0x000139161618a981 */ /* 0x000ea2000c1e1100 */
[----:B-1----:R-:W1:Y:S02]  /*41320*/  @!P2 LDC.64 R18, c[0x0][0x5c0] ;  /* 0x00017000ff12ab82 */ /* 0x002e640000000a00 */
[----:B-1----:R-:W-:-:S05]  /*41330*/  @!P2 IADD3 R18, P3, R183, R18, RZ ;  /* 0x00000012b712a210 */ /* 0x002fca0007f7e0ff */
[----:B------:R-:W-:Y:S01]  /*41340*/  @!P2 IMAD.X R19, R184, 0x1, R19, P3 ;  /* 0x00000001b813a824 */ /* 0x000fe200018e0613 */
[----:B--2---:R-:W-:-:S04]  /*41350*/  LOP3.LUT R24, R24, 0xff, RZ, 0xc0, !PT ;  /* 0x000000ff18187812 */ /* 0x004fc800078ec0ff */
[----:B------:R-:W-:-:S05]  /*41360*/  F2FP.F16.E4M3.UNPACK_B R24, R24 ;  /* 0x00000018ff18723e */ /* 0x000fca00020006ff */
[----:B------:R-:W-:-:S05]  /*41370*/  HADD2.F32 R24, -RZ, R24.H0_H0 ;  /* 0x20000018ff187230 */ /* 0x000fca0000004100 */
[----:B------:R-:W-:-:S04]  /*41380*/  FMUL R24, R24, UR24 ;  /* 0x0000001818187c20 */ /* 0x000fc80008400000 */
[----:B------:R-:W-:Y:S02]  /*41390*/  FFMA R24, R194, UR21, R24 ;  /* 0x00000015c2187c23 */ /* 0x000fe40008000018 */
[----:B------:R-:W2:Y:S03]  /*413a0*/  LDL.LU R194, [R1+0xc98] ;  /* 0x000c980001c27983 */ /* 0x000ea60000300800 */
[----:B------:R-:W-:Y:S02]  /*413b0*/  F2FP.SATFINITE.E4M3.F32.PACK_AB_MERGE_C R25, RZ, R24, RZ ;  /* 0x00000018ff19723e */ /* 0x000fe400048070ff */
[----:B------:R-:W-:-:S03]  /*413c0*/  PRMT R24, RZ, 0x7610, R24 ;  /* 0x00007610ff187816 */ /* 0x000fc60000000018 */
[----:B------:R1:W-:Y:S04]  /*413d0*/  @!P2 STG.E.U8 desc[UR22][R18.64+0x139], R25 ;  /* 0x000139191200a986 */ /* 0x0003e8000c101116 */
        /* <DEDUP_REMOVED lines=10> */
[----:B------:R-:W-:Y:S04]  /*41480*/  @!P0 STG.E.U8 desc[UR22][R110.64+0x140], R29 ;  /* 0x0001401d6e008986 */ /* 0x000fe8000c101116 */
[----:B------:R-:W3:Y:S01]  /*41490*/  @!P4 LDG.E.U8 R24, desc[UR22][R20.64+0x141] ;  /* 0x000141161418c981 */ /* 0x000ee2000c1e1100 */
[----:B-1----:R-:W1:Y:S02]  /*414a0*/  @!P2 LDC.64 R18, c[0x0][0x5c0] ;  /* 0x00017000ff12ab82 */ /* 0x002e640000000a00 */
[----:B-1----:R-:W-:-:S05]  /*414b0*/  @!P2 IADD3 R18, P3, R180, R18, RZ ;  /* 0x00000012b412a210 */ /* 0x002fca0007f7e0ff */
[----:B------:R-:W-:Y:S01]  /*414c0*/  @!P2 IMAD.X R19, R182, 0x1, R19, P3 ;  /* 0x00000001b613a824 */ /* 0x000fe200018e0613 */
[----:B------:R-:W-:Y:S02]  /*414d0*/  ISETP.LT.OR P3, PT, R26, 0x141, !P1 ;  /* 0x000001411a00780c */ /* 0x000fe40004f61670 */
[----:B---3--:R-:W-:-:S04]  /*414e0*/  LOP3.LUT R24, R24, 0xff, RZ, 0xc0, !PT ;  /* 0x000000ff18187812 */ /* 0x008fc800078ec0ff */
[----:B------:R-:W-:-:S05]  /*414f0*/  F2FP.F16.E4M3.UNPACK_B R24, R24 ;  /* 0x00000018ff18723e */ /* 0x000fca00020006ff */
[----:B------:R-:W-:-:S05]  /*41500*/  HADD2.F32 R24, -RZ, R24.H0_H0 ;  /* 0x20000018ff187230 */ /* 0x000fca0000004100 */
[----:B------:R-:W-:-:S04]  /*41510*/  FMUL R24, R24, UR24 ;  /* 0x0000001818187c20 */ /* 0x000fc80008400000 */
[----:B------:R-:W-:Y:S01]  /*41520*/  FFMA R24, R195, UR21, R24 ;  /* 0x00000015c3187c23 */ /* 0x000fe20008000018 */
[----:B------:R-:W-:Y:S02]  /*41530*/  ISETP.LT.OR P2, PT, R26, 0x142, !P1 ;  /* 0x000001421a00780c */ /* 0x000fe40004f41670 */
[----:B------:R-:W-:Y:S01]  /*41540*/  LOP3.LUT P0, RZ, R2, 0x80000000, RZ, 0xc0, !PT ;  /* 0x8000000002ff7812 */ /* 0x000fe2000780c0ff */
[----:B------:R-:W3:Y:S01]  /*41550*/  LDL.LU R195, [R1+0xca0] ;  /* 0x000ca00001c37983 */ /* 0x000ee20000300800 */
        /* <DEDUP_REMOVED lines=11> */
[----:B-1----:R-:W-:Y:S02]  /*41610*/  F2FP.SATFINITE.E4M3.F32.PACK_AB_MERGE_C R25, RZ, R24, RZ ;  /* 0x00000018ff19723e */ /* 0x002fe400048070ff */
[----:B------:R-:W-:-:S03]  /*41620*/  PRMT R24, RZ, 0x7610, R24 ;  /* 0x00007610ff187816 */ /* 0x000fc60000000018 */
[----:B------:R1:W-:Y:S04]  /*41630*/  @!P3 STG.E.U8 desc[UR22][R18.64+0x140], R25 ;  /* 0x000140191200b986 */ /* 0x0003e8000c101116 */
[----:B------:R-:W4:Y:S01]  /*41640*/  @!P2 LDG.E.U8 R24, desc[UR22][R22.64+0x141] ;  /* 0x000141161618a981 */ /* 0x000f22000c1e1100 */
[----:B-1----:R-:W1:Y:S02]  /*41650*/  @!P2 LDC.64 R18, c[0x0][0x5c0] ;  /* 0x00017000ff12ab82 */ /* 0x002e640000000a00 */
[----:B-1----:R-:W-:-:S05]  /*41660*/  @!P2 IADD3 R18, P3, R174, R18, RZ ;  /* 0x00000012ae12a210 */ /* 0x002fca0007f7e0ff */
[----:B------:R-:W-:Y:S01]  /*41670*/  @!P2 IMAD.X R19, R177, 0x1, R19, P3 ;  /* 0x00000001b113a824 */ /* 0x000fe200018e0613 */
        /* <DEDUP_REMOVED lines=19> */
[----:B------:R-:W-:Y:S04]  /*417b0*/  @!P0 STG.E.U8 desc[UR22][R106.64+0x148], R29 ;  /* 0x0001481d6a008986 */ /* 0x000fe8000c101116 */
[----:B------:R-:W2:Y:S01]  /*417c0*/  @!P4 LDG.E.U8 R24, desc[UR22][R20.64+0x149] ;  /* 0x000149161418c981 */ /* 0x000ea2000c1e1100 */
[----:B-1----:R-:W1:Y:S02]  /*417d0*/  @!P2 LDC.64 R18, c[0x0][0x5c0] ;  /* 0x00017000ff12ab82 */ /* 0x002e640000000a00 */
[----:B-1----:R-:W-:-:S05]  /*417e0*/  @!P2 IADD3 R18, P3, R173, R18, RZ ;  /* 0x00000012ad12a210 */ /* 0x002fca0007f7e0ff */
[----:B------:R-:W-:Y:S01]  /*417f0*/  @!P2 IMAD.X R19, R175, 0x1, R19, P3 ;  /* 0x00000001af13a824 */ /* 0x000fe200018e0613 */
[----:B------:R-:W-:Y:S02]  /*41800*/  ISETP.LT.OR P3, PT, R26, 0x149, !P1 ;  /* 0x000001491a00780c */ /* 0x000fe40004f61670 */
[----:B--2---:R-:W-:-:S04]  /*41810*/  LOP3.LUT R24, R24, 0xff, RZ, 0xc0, !PT ;  /* 0x000000ff18187812 */ /* 0x004fc800078ec0ff */
[----:B------:R-:W-:-:S05]  /*41820*/  F2FP.F16.E4M3.UNPACK_B R24, R24 ;  /* 0x00000018ff18723e */ /* 0x000fca00020006ff */
[----:B------:R-:W-:-:S05]  /*41830*/  HADD2.F32 R24, -RZ, R24.H0_H0 ;  /* 0x20000018ff187230 */ /* 0x000fca0000004100 */
[----:B------:R-:W-:-:S04]  /*41840*/  FMUL R24, R24, UR24 ;  /* 0x0000001818187c20 */ /* 0x000fc80008400000 */
[----:B------:R-:W-:Y:S01]  /*41850*/  FFMA R24, R194, UR21, R24 ;  /* 0x00000015c2187c23 */ /* 0x000fe20008000018 */
[----:B------:R-:W-:Y:S02]  /*41860*/  ISETP.LT.OR P2, PT, R26, 0x14a, !P1 ;  /* 0x0000014a1a00780c */ /* 0x000fe40004f41670 */
[----:B------:R-:W-:Y:S01]  /*41870*/  LOP3.LUT P0, RZ, R2, 0x20000000, RZ, 0xc0, !PT ;  /* 0x2000000002ff7812 */ /* 0x000fe2000780c0ff */
[----:B------:R-:W2:Y:S01]  /*41880*/  LDL.LU R194, [R1+0xcb0] ;  /* 0x000cb00001c27983 */ /* 0x000ea20000300800 */
        /* <DEDUP_REMOVED lines=11> */
[----:B-1----:R-:W-:Y:S02]  /*41940*/  F2FP.SATFINITE.E4M3.F32.PACK_AB_MERGE_C R25, RZ, R24, RZ ;  /* 0x00000018ff19723e */ /* 0x002fe400048070ff */
[----:B------:R-:W-:-:S03]  /*41950*/  PRMT R24, RZ, 0x7610, R24 ;  /* 0x00007610ff187816 */ /* 0x000fc60000000018 */
[----:B------:R1:W-:Y:S04]  /*41960*/  @!P3 STG.E.U8 desc[UR22][R18.64+0x148], R25 ;  /* 0x000148191200b986 */ /* 0x0003e8000c101116 */
[----:B------:R-:W3:Y:S01]  /*41970*/  @!P2 LDG.E.U8 R24, desc[UR22][R22.64+0x149] ;  /* 0x000149161618a981 */ /* 0x000ee2000c1e1100 */
[----:B-1----:R-:W1:Y:S02]  /*41980*/  @!P2 LDC.64 R18, c[0x0][0x5c0] ;  /* 0x00017000ff12ab82 */ /* 0x002e640000000a00 */
[----:B-1----:R-:W-:-:S05]  /*41990*/  @!P2 IADD3 R18, P3, R167, R18, RZ ;  /* 0x00000012a712a210 */ /* 0x002fca0007f7e0ff */
[----:B------:R-:W-:Y:S01]  /*419a0*/  @!P2 IMAD.X R19, R171, 0x1, R19, P3 ;  /* 0x00000001ab13a824 */ /* 0x000fe200018e0613 */
[----:B---3--:R-:W-:-:S04]  /*419b0*/  LOP3.LUT R24, R24, 0xff, RZ, 0xc0, !PT ;  /* 0x000000ff18187812 */ /* 0x008fc800078ec0ff */
[----:B------:R-:W-:-:S05]  /*419c0*/  F2FP.F16.E4M3.UNPACK_B R24, R24 ;  /* 0x00000018ff18723e */ /* 0x000fca00020006ff */
[----:B------:R-:W-:-:S05]  /*419d0*/  HADD2.F32 R24, -RZ, R24.H0_H0 ;  /* 0x20000018ff187230 */ /* 0x000fca0000004100 */
[----:B------:R-:W-:-:S04]  /*419e0*/  FMUL R24, R24, UR24 ;  /* 0x0000001818187c20 */ /* 0x000fc80008400000 */
[----:B------:R-:W-:Y:S02]  /*419f0*/  FFMA R24, R195, UR21, R24 ;  /* 0x00000015c3187c23 */ /* 0x000fe40008000018 */
        /* <DEDUP_REMOVED lines=14> */
[----:B------:R-:W-:Y:S04]  /*41ae0*/  @!P0 STG.E.U8 desc[UR22][R100.64+0x150], R29 ;  /* 0x0001501d64008986 */ /* 0x000fe8000c101116 */
[----:B------:R-:W4:Y:S01]  /*41af0*/  @!P4 LDG.E.U8 R24, desc[UR22][R20.64+0x151] ;  /* 0x000151161418c981 */ /* 0x000f22000c1e1100 */
[----:B-1----:R-:W1:Y:S02]  /*41b00*/  @!P2 LDC.64 R18, c[0x0][0x5c0] ;  /* 0x00017000ff12ab82 */ /* 0x002e640000000a00 */
[----:B-1----:R-:W-:-:S05]  /*41b10*/  @!P2 IADD3 R18, P3, R163, R18, RZ ;  /* 0x00000012a312a210 */ /* 0x002fca0007f7e0ff */
[----:B------:R-:W-:Y:S01]  /*41b20*/  @!P2 IMAD.X R19, R165, 0x1, R19, P3 ;  /* 0x00000001a513a824 */ /* 0x000fe200018e0613 */
[----:B------:R-:W-:Y:S02]  /*41b30*/  ISETP.LT.OR P3, PT, R26, 0x151, !P1 ;  /* 0x000001511a00780c */ /* 0x000fe40004f61670 */
[----:B----4-:R-:W-:-:S04]  /*41b40*/  LOP3.LUT R24, R24, 0xff, RZ, 0xc0, !PT ;  /* 0x000000ff18187812 */ /* 0x010fc800078ec0ff */
[----:B------:R-:W-:-:S05]  /*41b50*/  F2FP.F16.E4M3.UNPACK_B R24, R24 ;  /* 0x00000018ff18723e */ /* 0x000fca00020006ff */
[----:B------:R-:W-:-:S05]  /*41b60*/  HADD2.F32 R24, -RZ, R24.H0_H0 ;  /* 0x20000018ff187230 */ /* 0x000fca0000004100 */
[----:B------:R-:W-:-:S04]  /*41b70*/  FMUL R24, R24, UR24 ;  /* 0x0000001818187c20 */ /* 0x000fc80008400000 */
[----:B------:R-:W-:Y:S01]  /*41b80*/  FFMA R24, R189, UR21, R24 ;  /* 0x00000015bd187c23 */ /* 0x000fe20008000018 */
[----:B------:R-:W-:Y:S02]  /*41b90*/  ISETP.LT.OR P2, PT, R26, 0x152, !P1 ;  /* 0x000001521a00780c */ /* 0x000fe40004f41670 */
[----:B------:R-:W-:Y:S01]  /*41ba0*/  LOP3.LUT P0, RZ, R2, 0x8000000, RZ, 0xc0, !PT ;  /* 0x0800000002ff7812 */ /* 0x000fe2000780c0ff */
[----:B------:R-:W4:Y:S01]  /*41bb0*/  LDL.LU R189, [R1+0xcc0] ;  /* 0x000cc00001bd7983 */ /* 0x000f220000300800 */
        /* <DEDUP_REMOVED lines=35> */
[----:B------:R-:W-:Y:S04]  /*41df0*/  @!P0 STG.E.U8 desc[UR22][R88.64+0x158], R29 ;  /* 0x0001581d58008986 */ /* 0x000fe8000c101116 */
[----:B------:R-:W4:Y:S01]  /*41e00*/  @!P4 LDG.E.U8 R24, desc[UR22][R20.64+0x159] ;  /* 0x000159161418c981 */ /* 0x000f22000c1e1100 */
[----:B------:R-:W-:-:S13]  /*41e10*/  ISETP.LT.OR P2, PT, R26, 0x159, !P1 ;  /* 0x000001591a00780c */ /* 0x000fda0004f41670 */
        /* <DEDUP_REMOVED lines=8> */
[----:B---3--:R-:W-:Y:S01]  /*41ea0*/  FFMA R24, R195, UR21, R24 ;  /* 0x00000015c3187c23 */ /* 0x008fe20008000018 */
[----:B------:R-:W-:Y:S01]  /*41eb0*/  ISETP.LT.OR P2, PT, R26, 0x15a, !P1 ;  /* 0x0000015a1a00780c */ /* 0x000fe20004f41670 */
[----:B------:R-:W3:Y:S01]  /*41ec0*/  LDL.LU R195, [R1+0xccc] ;  /* 0x000ccc0001c37983 */ /* 0x000ee20000300800 */
[----:B------:R-:W-:-:S03]  /*41ed0*/  LOP3.LUT P0, RZ, R2, 0x2000000, RZ, 0xc0, !PT ;  /* 0x0200000002ff7812 */ /* 0x000fc6000780c0ff */
[----:B------:R-:W4:Y:S01]  /*41ee0*/  LDL.LU R189, [R1+0xcd0] ;  /* 0x000cd00001bd7983 */ /* 0x000f220000300800 */
        /* <DEDUP_REMOVED lines=11> */
[----:B-1----:R-:W-:-:S05]  /*41fa0*/  F2FP.SATFINITE.E4M3.F32.PACK_AB_MERGE_C R25, RZ, R24, RZ ;  /* 0x00000018ff19723e */ /* 0x002fca00048070ff */
[----:B------:R1:W-:Y:S02]  /*41fb0*/  @!P3 STG.E.U8 desc[UR22][R18.64+0x158], R25 ;  /* 0x000158191200b986 */ /* 0x0003e4000c101116 */
[----:B-1----:R-:W1:Y:S01]  /*41fc0*/  @!P2 LDC.64 R18, c[0x0][0x5c0] ;  /* 0x00017000ff12ab82 */ /* 0x002e620000000a00 */
[----:B------:R-:W-:Y:S02]  /*41fd0*/  PRMT R24, RZ, 0x7610, R24 ;  /* 0x00007610ff187816 */ /* 0x000fe40000000018 */
[----:B-1----:R-:W-:-:S05]  /*41fe0*/  @!P2 IADD3 R18, P3, R58, R18, RZ ;  /* 0x000000123a12a210 */ /* 0x002fca0007f7e0ff */
[----:B------:R-:W-:Y:S01]  /*41ff0*/  @!P2 IMAD.X R19, R60, 0x1, R19, P3 ;  /* 0x000000013c13a824 */ /* 0x000fe200018e0613 */
[----:B------:R-:W-:-:S13]  /*42000*/  ISETP.LT.OR P3, PT, R26, 0x15a, !P1 ;  /* 0x0000015a1a00780c */ /* 0x000fda0004f61670 */
[----:B------:R-:W3:Y:S02]  /*42010*/  @!P3 LDG.E.U8 R24, desc[UR22][R22.64+0x159] ;  /* 0x000159161618b981 */ /* 0x000ee4000c1e1100 */
        /* <DEDUP_REMOVED lines=66> */
[C---:B------:R-:W-:Y:S02]  /*42440*/  LOP3.LUT P0, RZ, R14.reuse, 0x10000000, RZ, 0xc0, !PT ;  /* 0x100000000eff7812 */ /* 0x040fe4000780c0ff */
[----:B------:R-:W-:Y:S01]  /*42450*/  LOP3.LUT P2, RZ, R14, 0x20000000, RZ, 0xc0, !PT ;  /* 0x200000000eff7812 */ /* 0x000fe2000784c0ff */
[----:B------:R-:W4:Y:S01]  /*42460*/  LDL.LU R189, [R1+0xcec] ;  /* 0x000cec0001bd7983 */ /* 0x000f220000300800 */
        /* <DEDUP_REMOVED lines=32> */
[----:B------:R-:W-:Y:S02]  /*42670*/  LOP3.LUT P3, RZ, R2, 0x200000, RZ, 0xc0, !PT ;  /* 0x0020000002ff7812 */ /* 0x000fe4000786c0ff */
[----:B----4-:R-:W-:-:S04]  /*42680*/  LOP3.LUT R24, R24, 0xff, RZ, 0xc0, !PT ;  /* 0x000000ff18187812 */ /* 0x010fc800078ec0ff */
[----:B------:R-:W-:-:S05]  /*42690*/  F2FP.F16.E4M3.UNPACK_B R24, R24 ;  /* 0x00000018ff18723e */ /* 0x000fca00020006ff */
[----:B------:R-:W-:-:S05]  /*426a0*/  HADD2.F32 R24, -RZ, R24.H0_H0 ;  /* 0x20000018ff187230 */ /* 0x000fca0000004100 */
[----:B------:R-:W-:-:S04]  /*426b0*/  FMUL R24, R24, UR24 ;  /* 0x0000001818187c20 */ /* 0x000fc80008400000 */
[----:B------:R-:W-:Y:S01]  /*426c0*/  FFMA R24, R189, UR21, R24 ;  /* 0x00000015bd187c23 */ /* 0x000fe20008000018 */
[----:B------:R-:W-:Y:S01]  /*426d0*/  PRMT R28, RZ, 0x7610, R28 ;  /* 0x00007610ff1c7816 */ /* 0x000fe2000000001c */
[----:B------:R-:W4:Y:S03]  /*426e0*/  LDL.LU R189, [R1+0xcf8] ;  /* 0x000cf80001bd7983 */ /* 0x000f260000300800 */
[----:B------:R-:W-:Y:S02]  /*426f0*/  F2FP.SATFINITE.E4M3.F32.PACK_AB_MERGE_C R25, RZ, R24, RZ ;  /* 0x00000018ff19723e */ /* 0x000fe400048070ff */
[----:B------:R-:W-:-:S03]  /*42700*/  PRMT R24, RZ, 0x7610, R24 ;  /* 0x00007610ff187816 */ /* 0x000fc60000000018 */
[----:B------:R1:W-:Y:S04]  /*42710*/  @!P2 STG.E.U8 desc[UR22][R18.64+0x169], R25 ;  /* 0x000169191200a986 */ /* 0x0003e8000c101116 */
[----:B------:R-:W3:Y:S01]  /*42720*/  @!P3 LDG.E.U8 R24, desc[UR22][R20.64+0x170] ;  /* 0x000170161418b981 */ /* 0x000ee2000c1e1100 */
[----:B-1----:R-:W1:Y:S01]  /*42730*/  @!P6 LDC.64 R18, c[0x0][0x5c0] ;  /* 0x00017000ff12eb82 */ /* 0x002e620000000a00 */
        /* <DEDUP_REMOVED lines=18> */
[----:B------:R-:W-:Y:S04]  /*42860*/  @!P4 STG.E.U8 desc[UR22][R74.64+0x171], R37 ;  /* 0x000171254a00c986 */ /* 0x000fe8000c101116 */
[----:B------:R-:W4:Y:S01]  /*42870*/  @!P6 LDG.E.U8 R28, desc[UR22][R22.64+0x170] ;  /* 0x00017016161ce981 */ /* 0x000f22000c1e1100 */
[----:B-1----:R-:W-:-:S05]  /*42880*/  @!P6 IADD3 R24, P3, R41, R18, RZ ;  /* 0x000000122918e210 */ /* 0x002fca0007f7e0ff */
[----:B------:R-:W-:Y:S02]  /*42890*/  @!P6 IMAD.X R25, R42, 0x1, R19, P3 ;  /* 0x000000012a19e824 */ /* 0x000fe400018e0613 */
[----:B------:R-:W1:Y:S01]  /*428a0*/  @!P5 LDC.64 R18, c[0x0][0x5c0] ;  /* 0x00017000ff12db82 */ /* 0x000e620000000a00 */
[----:B----4-:R-:W-:-:S04]  /*428b0*/  LOP3.LUT R28, R28, 0xff, RZ, 0xc0, !PT ;  /* 0x000000ff1c1c7812 */ /* 0x010fc800078ec0ff */
[----:B------:R-:W-:-:S05]  /*428c0*/  F2FP.F16.E4M3.UNPACK_B R28, R28 ;  /* 0x0000001cff1c723e */ /* 0x000fca00020006ff */
[----:B------:R-:W-:-:S05]  /*428d0*/  HADD2.F32 R28, -RZ, R28.H0_H0 ;  /* 0x2000001cff1c7230 */ /* 0x000fca0000004100 */
[----:B------:R-:W-:-:S04]  /*428e0*/  FMUL R28, R28, UR24 ;  /* 0x000000181c1c7c20 */ /* 0x000fc80008400000 */
[----:B------:R-:W-:Y:S01]  /*428f0*/  FFMA R28, R189, UR21, R28 ;  /* 0x00000015bd1c7c23 */ /* 0x000fe2000800001c */
[----:B-1----:R-:W-:Y:S02]  /*42900*/  @!P5 IADD3 R18, P3, R35, R18, RZ ;  /* 0x000000122312d210 */ /* 0x002fe40007f7e0ff */
[----:B------:R-:W-:Y:S01]  /*42910*/  ISETP.GE.AND P4, PT, R15, 0x81, PT ;  /* 0x000000810f00780c */ /* 0x000fe20003f86270 */
[----:B------:R-:W4:Y:S01]  /*42920*/  LDL.LU R189, [R1+0xd04] ;  /* 0x000d040001bd7983 */ /* 0x000f220000300800 */
[----:B0-----:R-:W-:Y:S02]  /*42930*/  F2FP.SATFINITE.E4M3.F32.PACK_AB_MERGE_C R29, RZ, R28, RZ ;  /* 0x0000001cff1d723e */ /* 0x001fe400048070ff */
[----:B------:R-:W-:-:S03]  /*42940*/  PRMT R28, RZ, 0x7610, R28 ;  /* 0x00007610ff1c7816 */ /* 0x000fc6000000001c */
[----:B------:R-:W-:Y:S04]  /*42950*/  @!P6 STG.E.U8 desc[UR22][R24.64+0x170], R29 ;  /* 0x0001701d1800e986 */ /* 0x000fe8000c101116 */
[----:B------:R-:W3:Y:S01]  /*42960*/  @!P5 LDG.E.U8 R28, desc[UR22][R22.64+0x171] ;  /* 0x00017116161cd981 */ /* 0x000ee2000c1e1100 */
[----:B------:R-:W-:Y:S01]  /*42970*/  @!P5 IMAD.X R19, R39, 0x1, R19, P3 ;  /* 0x000000012713d824 */ /* 0x000fe200018e0613 */
        /* <DEDUP_REMOVED lines=8> */
[----:B------:R-:W-:Y:S02]  /*42a00*/  F2FP.SATFINITE.E4M3.F32.PACK_AB_MERGE_C R35, RZ, R28, RZ ;  /* 0x0000001cff23723e */ /* 0x000fe400048070ff */
[----:B------:R-:W-:-:S03]  /*42a10*/  PRMT R28, RZ, 0x7610, R28 ;  /* 0x00007610ff1c7816 */ /* 0x000fc6000000001c */
[----:B------:R0:W-:Y:S04]  /*42a20*/  @!P5 STG.E.U8 desc[UR22][R18.64+0x171], R35 ;  /* 0x000171231200d986 */ /* 0x0001e8000c101116 */
[----:B------:R-:W2:Y:S01]  /*42a30*/  @!P2 LDG.E.U8 R28, desc[UR22][R20.64+0x178] ;  /* 0x00017816141ca981 */ /* 0x000ea2000c1e1100 */
[----:B0-----:R-:W0:Y:S01]  /*42a40*/  @!P4 LDC.64 R18, c[0x0][0x5c0] ;  /* 0x00017000ff12cb82 */ /* 0x001e220000000a00 */
[----:B--2---:R-:W-:-:S04]  /*42a50*/  LOP3.LUT R28, R28, 0xff, RZ, 0xc0, !PT ;  /* 0x000000ff1c1c7812 */ /* 0x004fc800078ec0ff */
[----:B------:R-:W-:-:S05]  /*42a60*/  F2FP.F16.E4M3.UNPACK_B R28, R28 ;  /* 0x0000001cff1c723e */ /* 0x000fca00020006ff */
[----:B------:R-:W-:-:S05]  /*42a70*/  HADD2.F32 R28, -RZ, R28.H0_H0 ;  /* 0x2000001cff1c7230 */ /* 0x000fca0000004100 */
[----:B------:R-:W-:-:S04]  /*42a80*/  FMUL R28, R28, UR24 ;  /* 0x000000181c1c7c20 */ /* 0x000fc80008400000 */
[----:B------:R-:W-:Y:S01]  /*42a90*/  FFMA R28, R194, UR21, R28 ;  /* 0x00000015c21c7c23 */ /* 0x000fe2000800001c */
[----:B0-----:R-:W-:Y:S01]  /*42aa0*/  @!P4 IADD3 R18, P3, P5, R16, R18, R7 ;  /* 0x000000121012c210 */ /* 0x001fe20007d7e007 */
[----:B------:R-:W2:Y:S03]  /*42ab0*/  LDL.LU R194, [R1+0xd0c] ;  /* 0x000d0c0001c27983 */ /* 0x000ea60000300800 */
[----:B------:R-:W-:-:S05]  /*42ac0*/  F2FP.SATFINITE.E4M3.F32.PACK_AB_MERGE_C R25, RZ, R28, RZ ;  /* 0x0000001cff19723e */ /* 0x000fca00048070ff */
[----:B------:R0:W-:Y:S04]  /*42ad0*/  @!P2 STG.E.U8 desc[UR22][R72.64+0x178], R25 ;  /* 0x000178194800a986 */ /* 0x0001e8000c101116 */
[----:B------:R-:W4:Y:S01]  /*42ae0*/  @!P4 LDG.E.U8 R15, desc[UR22][R20.64+0x179] ;  /* 0x00017916140fc981 */ /* 0x000f22000c1e1100 */
[----:B------:R-:W-:Y:S02]  /*42af0*/  @!P4 IADD3.X R19, R27, R19, R6, P3, P5 ;  /* 0x000000131b13c210 */ /* 0x000fe40001fea406 */
        /* <DEDUP_REMOVED lines=9> */
[----:B0-----:R-:W-:Y:S02]  /*42b90*/  F2FP.SATFINITE.E4M3.F32.PACK_AB_MERGE_C R25, RZ, R15, RZ ;  /* 0x0000000fff19723e */ /* 0x001fe400048070ff */
[----:B------:R-:W-:-:S03]  /*42ba0*/  PRMT R15, RZ, 0x7610, R15 ;  /* 0x00007610ff0f7816 */ /* 0x000fc6000000000f */
[----:B------:R0:W-:Y:S04]  /*42bb0*/  @!P4 STG.E.U8 desc[UR22][R18.64+0x179], R25 ;  /* 0x000179191200c986 */ /* 0x0001e8000c101116 */
[----:B------:R-:W3:Y:S01]  /*42bc0*/  @!P3 LDG.E.U8 R15, desc[UR22][R22.64+0x178] ;  /* 0x00017816160fb981 */ /* 0x000ee2000c1e1100 */
[----:B0-----:R-:W0:Y:S01]  /*42bd0*/  @!P3 LDC.64 R18, c[0x0][0x5c0] ;  /* 0x00017000ff12bb82 */ /* 0x001e220000000a00 */
        /* <DEDUP_REMOVED lines=8> */
[----:B------:R-:W-:Y:S01]  /*42c60*/  FFMA R15, R195, UR21, R15 ;  /* 0x00000015c30f7c23 */ /* 0x000fe2000800000f */
[----:B------:R-:W-:Y:S01]  /*42c70*/  @!P1 IADD3 R25, P4, P5, R3, R16, R7 ;  /* 0x0000001003199210 */ /* 0x000fe20007d9e007 */
[----:B------:R-:W3:Y:S03]  /*42c80*/  LDL.LU R195, [R1+0xd14] ;  /* 0x000d140001c37983 */ /* 0x000ee60000300800 */
[----:B------:R-:W-:Y:S02]  /*42c90*/  F2FP.SATFINITE.E4M3.F32.PACK_AB_MERGE_C R21, RZ, R15, RZ ;  /* 0x0000000fff15723e */ /* 0x000fe400048070ff */
[----:B------:R-:W-:-:S03]  /*42ca0*/  PRMT R15, RZ, 0x7610, R15 ;  /* 0x00007610ff0f7816 */ /* 0x000fc6000000000f */
[----:B------:R0:W-:Y:S04]  /*42cb0*/  @!P3 STG.E.U8 desc[UR22][R18.64+0x178], R21 ;  /* 0x000178151200b986 */ /* 0x0001e8000c101116 */
[----:B------:R-:W2:Y:S01]  /*42cc0*/  @!P1 LDG.E.U8 R15, desc[UR22][R22.64+0x179] ;  /* 0x00017916160f9981 */ /* 0x000ea2000c1e1100 */
[----:B0-----:R-:W0:Y:S01]  /*42cd0*/  @!P1 LDC.64 R18, c[0x0][0x5c0] ;  /* 0x00017000ff129b82 */ /* 0x001e220000000a00 */
[----:B------:R-:W-:Y:S02]  /*42ce0*/  ISETP.LT.OR P3, PT, R26, 0xc1, !P2 ;  /* 0x000000c11a00780c */ /* 0x000fe40005761670 */
[----:B------:R-:W-:Y:S02]  /*42cf0*/  @!P1 IADD3.X R20, R4, R27, R6, P4, P5 ;  /* 0x0000001b04149210 */ /* 0x000fe400027ea406 */
        /* <DEDUP_REMOVED lines=9> */
[----:B------:R-:W-:Y:S02]  /*42d90*/  F2FP.SATFINITE.E4M3.F32.PACK_AB_MERGE_C R21, RZ, R15, RZ ;  /* 0x0000000fff15723e */ /* 0x000fe400048070ff */
[----:B------:R-:W-:-:S03]  /*42da0*/  PRMT R15, RZ, 0x7610, R15 ;  /* 0x00007610ff0f7816 */ /* 0x000fc6000000000f */
[----:B------:R0:W-:Y:S04]  /*42db0*/  @!P1 STG.E.U8 desc[UR22][R18.64+0x179], R21 ;  /* 0x0001791512009986 */ /* 0x0001e8000c101116 */
[----:B------:R-:W4:Y:S01]  /*42dc0*/  @!P3 LDG.E.U8 R15, desc[UR22][R30.64+0xc0] ;  /* 0x0000c0161e0fb981 */ /* 0x000f22000c1e1100 */
[----:B0-----:R-:W0:Y:S01]  /*42dd0*/  @!P3 LDC.64 R18, c[0x0][0x5c0] ;  /* 0x00017000ff12bb82 */ /* 0x001e220000000a00 */
[----:B------:R-:W-:Y:S02]  /*42de0*/  ISETP.LT.OR P1, PT, R26, 0xc2, !P2 ;  /* 0x000000c21a00780c */ /* 0x000fe40005721670 */
[----:B0-----:R-:W-:-:S04]  /*42df0*/  @!P3 IADD3 R18, P4, P5, R16, R18, R9 ;  /* 0x000000121012b210 */ /* 0x001fc80007d9e009 */
[----:B------:R-:W-:Y:S02]  /*42e00*/  @!P3 IADD3.X R19, R27, R19, R8, P4, P5 ;  /* 0x000000131b13b210 */ /* 0x000fe400027ea408 */
        /* <DEDUP_REMOVED lines=17> */
[----:B---3--:R-:W-:Y:S01]  /*42f20*/  FFMA R15, R195, UR21, R15 ;  /* 0x00000015c30f7c23 */ /* 0x008fe2000800000f */
[----:B------:R-:W-:Y:S01]  /*42f30*/  @!P3 IADD3 R23, P4, P5, R3, R16, R9 ;  /* 0x000000100317b210 */ /* 0x000fe20007d9e009 */
[----:B------:R-:W3:Y:S04]  /*42f40*/  LDL.LU R195, [R1+0xd1c] ;  /* 0x000d1c0001c37983 */ /* 0x000ee80000300800 */
[----:B------:R-:W4:Y:S01]  /*42f50*/  LDL.LU R189, [R1+0xd20] ;  /* 0x000d200001bd7983 */ /* 0x000f220000300800 */
        /* <DEDUP_REMOVED lines=14> */
[----:B------:R-:W-:Y:S01]  /*43040*/  @!P1 IADD3 R23, P4, P5, R3, R16, R9 ;  /* 0x0000001003179210 */ /* 0x000fe20007d9e009 */
[----:B------:R-:W2:Y:S03]  /*43050*/  LDL.LU R194, [R1+0xd24] ;  /* 0x000d240001c27983 */ /* 0x000ea60000300800 */
[----:B------:R-:W-:Y:S02]  /*43060*/  F2FP.SATFINITE.E4M3.F32.PACK_AB_MERGE_C R21, RZ, R15, RZ ;  /* 0x0000000fff15723e */ /* 0x000fe400048070ff */
[----:B------:R-:W-:-:S03]  /*43070*/  PRMT R15, RZ, 0x7610, R15 ;  /* 0x00007610ff0f7816 */ /* 0x000fc6000000000f */
[----:B------:R0:W-:Y:S04]  /*43080*/  @!P3 STG.E.U8 desc[UR22][R18.64+0xc0], R21 ;  /* 0x0000c0151200b986 */ /* 0x0001e8000c101116 */
[----:B------:R-:W3:Y:S01]  /*43090*/  @!P1 LDG.E.U8 R15, desc[UR22][R32.64+0xc1] ;  /* 0x0000c116200f9981 */ /* 0x000ee2000c1e1100 */
[----:B0-----:R-:W0:Y:S01]  /*430a0*/  @!P1 LDC.64 R18, c[0x0][0x5c0] ;  /* 0x00017000ff129b82 */ /* 0x001e220000000a00 */
[----:B------:R-:W-:Y:S02]  /*430b0*/  ISETP.LT.OR P3, PT, R26, 0xc9, !P2 ;  /* 0x000000c91a00780c */ /* 0x000fe40005761670 */
[----:B------:R-:W-:Y:S02]  /*430c0*/  @!P1 IADD3.X R20, R4, R27, R8, P4, P5 ;  /* 0x0000001b04149210 */ /* 0x000fe400027ea408 */
[----:B0-----:R-:W-:-:S05]  /*430d0*/  @!P1 IADD3 R18, P4, R23, R18, RZ ;  /* 0x0000001217129210 */ /* 0x001fca0007f9e0ff */
[----:B------:R-:W-:-:S04]  /*430e0*/  @!P1 IMAD.X R19, R20, 0x1, R19, P4 ;  /* 0x0000000114139824 */ /* 0x000fc800020e0613 */
[----:B------:R-:W0:Y:S01]  /*430f0*/  @!P3 LDC.64 R20, c[0x0][0x5c0] ;  /* 0x00017000ff14bb82 */ /* 0x000e220000000a00 */
[----:B---3--:R-:W-:-:S04]  /*43100*/  LOP3.LUT R15, R15, 0xff, RZ, 0xc0, !PT ;  /* 0x000000ff0f0f7812 */ /* 0x008fc800078ec0ff */
[----:B------:R-:W-:-:S05]  /*43110*/  F2FP.F16.E4M3.UNPACK_B R15, R15 ;  /* 0x0000000fff0f723e */ /* 0x000fca00020006ff */
[----:B------:R-:W-:-:S05]  /*43120*/  HADD2.F32 R15, -RZ, R15.H0_H0 ;  /* 0x2000000fff0f7230 */ /* 0x000fca0000004100 */
[----:B------:R-:W-:-:S04]  /*43130*/  FMUL R15, R15, UR24 ;  /* 0x000000180f0f7c20 */ /* 0x000fc80008400000 */
[----:B------:R-:W-:Y:S01]  /*43140*/  FFMA R15, R195, UR21, R15 ;  /* 0x00000015c30f7c23 */ /* 0x000fe2000800000f */
[----:B0-----:R-:W-:Y:S01]  /*43150*/  @!P3 IADD3 R20, P4, P5, R16, R20, R9 ;  /* 0x000000141014b210 */ /* 0x001fe20007d9e009 */
[----:B------:R-:W3:Y:S03]  /*43160*/  LDL.LU R195, [R1+0xd28] ;  /* 0x000d280001c37983 */ /* 0x000ee60000300800 */
[----:B------:R-:W-:Y:S02]  /*43170*/  F2FP.SATFINITE.E4M3.F32.PACK_AB_MERGE_C R23, RZ, R15, RZ ;  /* 0x0000000fff17723e */ /* 0x000fe400048070ff */
[----:B------:R-:W-:-:S03]  /*43180*/  PRMT R15, RZ, 0x7610, R15 ;  /* 0x00007610ff0f7816 */ /* 0x000fc6000000000f */
[----:B------:R0:W-:Y:S04]  /*43190*/  @!P1 STG.E.U8 desc[UR22][R18.64+0xc1], R23 ;  /* 0x0000c11712009986 */ /* 0x0001e8000c101116 */
[----:B------:R-:W4:Y:S01]  /*431a0*/  @!P3 LDG.E.U8 R15, desc[UR22][R30.64+0xc8] ;  /* 0x0000c8161e0fb981 */ /* 0x000f22000c1e1100 */
[----:B------:R-:W-:Y:S02]  /*431b0*/  ISETP.LT.OR P1, PT, R26, 0xca, !P2 ;  /* 0x000000ca1a00780c */ /* 0x000fe40005721670 */
[----:B------:R-:W-:-:S11]  /*431c0*/  @!P3 IADD3.X R21, R27, R21, R8, P4, P5 ;  /* 0x000000151b15b210 */ /* 0x000fd600027ea408 */
[----:B0-----:R-:W0:Y:S01]  /*431d0*/  @!P1 LDC.64 R18, c[0x0][0x5c0] ;  /* 0x00017000ff129b82 */ /* 0x001e220000000a00 */
        /* <DEDUP_REMOVED lines=10> */
[----:B0-----:R-:W-:-:S04]  /*43280*/  @!P1 IADD3 R18, P4, P5, R16, R18, R9 ;  /* 0x0000001210129210 */ /* 0x001fc80007d9e009 */
[----:B------:R-:W-:-:S07]  /*43290*/  @!P1 IADD3.X R19, R27, R19, R8, P4, P5 ;  /* 0x000000131b139210 */ /* 0x000fce00027ea408 */
[----:B-1----:R-:W0:Y:S01]  /*432a0*/  @!P3 LDC.64 R20, c[0x0][0x5c0] ;  /* 0x00017000ff14bb82 */ /* 0x002e220000000a00 */
[----:B----4-:R-:W-:-:S04]  /*432b0*/  LOP3.LUT R15, R15, 0xff, RZ, 0xc0, !PT ;  /* 0x000000ff0f0f7812 */ /* 0x010fc800078ec0ff */
[----:B------:R-:W-:-:S05]  /*432c0*/  F2FP.F16.E4M3.UNPACK_B R15, R15 ;  /* 0x0000000fff0f723e */ /* 0x000fca00020006ff */
[----:B------:R-:W-:-:S05]  /*432d0*/  HADD2.F32 R15, -RZ, R15.H0_H0 ;  /* 0x2000000fff0f7230 */ /* 0x000fca0000004100 */
[----:B------:R-:W-:-:S04]  /*432e0*/  FMUL R15, R15, UR24 ;  /* 0x000000180f0f7c20 */ /* 0x000fc80008400000 */
[----:B--2---:R-:W-:Y:S01]  /*432f0*/  FFMA R15, R194, UR21, R15 ;  /* 0x00000015c20f7c23 */ /* 0x004fe2000800000f */
[----:B------:R-:W-:Y:S01]  /*43300*/  @!P3 IADD3 R25, P4, P5, R3, R16, R9 ;  /* 0x000000100319b210 */ /* 0x000fe20007d9e009 */
[----:B------:R-:W2:Y:S04]  /*43310*/  LDL.LU R194, [R1+0xd2c] ;  /* 0x000d2c0001c27983 */ /* 0x000ea80000300800 */
[----:B------:R-:W4:Y:S01]  /*43320*/  LDL.LU R189, [R1+0xd30] ;  /* 0x000d300001bd7983 */ /* 0x000f220000300800 */
[----:B------:R-:W-:Y:S02]  /*43330*/  F2FP.SATFINITE.E4M3.F32.PACK_AB_MERGE_C R23, RZ, R15, RZ ;  /* 0x0000000fff17723e */ /* 0x000fe400048070ff */
[----:B------:R-:W-:-:S03]  /*43340*/  PRMT R15, RZ, 0x7610, R15 ;  /* 0x00007610ff0f7816 */ /* 0x000fc6000000000f */
[----:B------:R1:W-:Y:S04]  /*43350*/  @!P1 STG.E.U8 desc[UR22][R18.64+0xc9], R23 ;  /* 0x0000c91712009986 */ /* 0x0003e8000c101116 */
[----:B------:R-:W3:Y:S01]  /*43360*/  @!P3 LDG.E.U8 R15, desc[UR22][R32.64+0xc8] ;  /* 0x0000c816200fb981 */ /* 0x000ee2000c1e1100 */
[----:B------:R-:W-:Y:S02]  /*43370*/  ISETP.LT.OR P1, PT, R26, 0xca, !P0 ;  /* 0x000000ca1a00780c */ /* 0x000fe40004721670 */
[----:B------:R-:W-:Y:S02]  /*43380*/  @!P3 IADD3.X R22, R4, R27, R8, P4, P5 ;  /* 0x0000001b0416b210 */ /* 0x000fe400027ea408 */
[----:B0-----:R-:W-:-:S05]  /*43390*/  @!P3 IADD3 R20, P4, R25, R20, RZ ;  /* 0x000000141914b210 */ /* 0x001fca0007f9e0ff */
[----:B------:R-:W-:-:S04]  /*433a0*/  @!P3 IMAD.X R21, R22, 0x1, R21, P4 ;  /* 0x000000011615b824 */ /* 0x000fc800020e0615 */
[----:B-1----:R-:W0:Y:S01]  /*433b0*/  @!P1 LDC.64 R18, c[0x0][0x5c0] ;  /* 0x00017000ff129b82 */ /* 0x002e220000000a00 */
        /* <DEDUP_REMOVED lines=11> */
[----:B------:R-:W-:Y:S02]  /*43470*/  ISETP.LT.OR P3, PT, R26, 0xd1, !P2 ;  /* 0x000000d11a00780c */ /* 0x000fe40005761670 */
[----:B------:R-:W-:Y:S02]  /*43480*/  @!P1 IADD3.X R24, R4, R27, R8, P4, P5 ;  /* 0x0000001b04189210 */ /* 0x000fe400027ea408 */
[----:B0-----:R-:W-:-:S05]  /*43490*/  @!P1 IADD3 R22, P4, R23, R18, RZ ;  /* 0x0000001217169210 */ /* 0x001fca0007f9e0ff */
[----:B------:R-:W-:-:S04]  /*434a0*/  @!P1 IMAD.X R23, R24, 0x1, R19, P4 ;  /* 0x0000000118179824 */ /* 0x000fc800020e0613 */
[----:B------:R-:W1:Y:S01]  /*434b0*/  @!P3 LDC.64 R18, c[0x0][0x5c0] ;  /* 0x00017000ff12bb82 */ /* 0x000e620000000a00 */
[----:B--2---:R-:W-:-:S04]  /*434c0*/  LOP3.LUT R15, R15, 0xff, RZ, 0xc0, !PT ;  /* 0x000000ff0f0f7812 */ /* 0x004fc800078ec0ff */
[----:B------:R-:W-:-:S05]  /*434d0*/  F2FP.F16.E4M3.UNPACK_B R15, R15 ;  /* 0x0000000fff0f723e */ /* 0x000fca00020006ff */
[----:B------:R-:W-:-:S05]  /*434e0*/  HADD2.F32 R15, -RZ, R15.H0_H0 ;  /* 0x2000000fff0f7230 */ /* 0x000fca0000004100 */
[----:B------:R-:W-:-:S04]  /*434f0*/  FMUL R15, R15, UR24 ;  /* 0x000000180f0f7c20 */ /* 0x000fc80008400000 */
[----:B------:R-:W-:Y:S01]  /*43500*/  FFMA R15, R194, UR21, R15 ;  /* 0x00000015c20f7c23 */ /* 0x000fe2000800000f */
[----:B-1----:R-:W-:Y:S01]  /*43510*/  @!P3 IADD3 R20, P4, P5, R16, R18, R9 ;  /* 0x000000121014b210 */ /* 0x002fe20007d9e009 */
[----:B------:R-:W2:Y:S03]  /*43520*/  LDL.LU R194, [R1+0xd38] ;  /* 0x000d380001c27983 */ /* 0x000ea60000300800 */
[----:B------:R-:W-:Y:S02]  /*43530*/  F2FP.SATFINITE.E4M3.F32.PACK_AB_MERGE_C R25, RZ, R15, RZ ;  /* 0x0000000fff19723e */ /* 0x000fe400048070ff */
[----:B------:R-:W-:-:S03]  /*43540*/  PRMT R15, RZ, 0x7610, R15 ;  /* 0x00007610ff0f7816 */ /* 0x000fc6000000000f */
[----:B------:R0:W-:Y:S04]  /*43550*/  @!P1 STG.E.U8 desc[UR22][R22.64+0xc9], R25 ;  /* 0x0000c91916009986 */ /* 0x0001e8000c101116 */
[----:B------:R-:W4:Y:S01]  /*43560*/  @!P3 LDG.E.U8 R15, desc[UR22][R30.64+0xd0] ;  /* 0x0000d0161e0fb981 */ /* 0x000f22000c1e1100 */
[----:B------:R-:W-:Y:S02]  /*43570*/  ISETP.LT.OR P1, PT, R26, 0xd2, !P2 ;  /* 0x000000d21a00780c */ /* 0x000fe40005721670 */
[----:B------:R-:W-:-:S11]  /*43580*/  @!P3 IADD3.X R21, R27, R19, R8, P4, P5 ;  /* 0x000000131b15b210 */ /* 0x000fd600027ea408 */
[----:B------:R-:W1:Y:S01]  /*43590*/  @!P1 LDC.64 R18, c[0x0][0x5c0] ;  /* 0x00017000ff129b82 */ /* 0x000e620000000a00 */
[----:B----4-:R-:W-:-:S04]  /*435a0*/  LOP3.LUT R15, R15, 0xff, RZ, 0xc0, !PT ;  /* 0x000000ff0f0f7812 */ /* 0x010fc800078ec0ff */
[----:B------:R-:W-:-:S05]  /*435b0*/  F2FP.F16.E4M3.UNPACK_B R15, R15 ;  /* 0x0000000fff0f723e */ /* 0x000fca00020006ff */
[----:B------:R-:W-:-:S05]  /*435c0*/  HADD2.F32 R15, -RZ, R15.H0_H0 ;  /* 0x2000000fff0f7230 */ /* 0x000fca0000004100 */
[----:B------:R-:W-:-:S04]  /*435d0*/  FMUL R15, R15, UR24 ;  /* 0x000000180f0f7c20 */ /* 0x000fc80008400000 */
[----:B------:R-:W-:-:S05]  /*435e0*/  FFMA R15, R189, UR21, R15 ;  /* 0x00000015bd0f7c23 */ /* 0x000fca000800000f */
[----:B0-----:R-:W-:Y:S02]  /*435f0*/  F2FP.SATFINITE.E4M3.F32.PACK_AB_MERGE_C R25, RZ, R15, RZ ;  /* 0x0000000fff19723e */ /* 0x001fe400048070ff */
[----:B------:R-:W-:-:S03]  /*43600*/  PRMT R15, RZ, 0x7610, R15 ;  /* 0x00007610ff0f7816 */ /* 0x000fc6000000000f */
[----:B------:R0:W-:Y:S04]  /*43610*/  @!P3 STG.E.U8 desc[UR22][R20.64+0xd0], R25 ;  /* 0x0000d0191400b986 */ /* 0x0001e8000c101116 */
[----:B------:R-:W4:Y:S01]  /*43620*/  @!P1 LDG.E.U8 R15, desc[UR22][R30.64+0xd1] ;  /* 0x0000d1161e0f9981 */ /* 0x000f22000c1e1100 */
[----:B------:R-:W-:Y:S02]  /*43630*/  ISETP.LT.OR P3, PT, R26, 0xd1, !P0 ;  /* 0x000000d11a00780c */ /* 0x000fe40004761670 */
[----:B-1----:R-:W-:-:S04]  /*43640*/  @!P1 IADD3 R22, P4, P5, R16, R18, R9 ;  /* 0x0000001210169210 */ /* 0x002fc80007d9e009 */
[----:B------:R-:W-:-:S07]  /*43650*/  @!P1 IADD3.X R23, R27, R19, R8, P4, P5 ;  /* 0x000000131b179210 */ /* 0x000fce00027ea408 */
[----:B------:R-:W1:Y:S01]  /*43660*/  @!P3 LDC.64 R18, c[0x0][0x5c0] ;  /* 0x00017000ff12bb82 */ /* 0x000e620000000a00 */
[----:B----4-:R-:W-:-:S04]  /*43670*/  LOP3.LUT R15, R15, 0xff, RZ, 0xc0, !PT ;  /* 0x000000ff0f0f7812 */ /* 0x010fc800078ec0ff */
[----:B------:R-:W-:-:S05]  /*43680*/  F2FP.F16.E4M3.UNPACK_B R15, R15 ;  /* 0x0000000fff0f723e */ /* 0x000fca00020006ff */
[----:B------:R-:W-:-:S05]  /*43690*/  HADD2.F32 R15, -RZ, R15.H0_H0 ;  /* 0x2000000fff0f7230 */ /* 0x000fca0000004100 */
[----:B------:R-:W-:-:S04]  /*436a0*/  FMUL R15, R15, UR24 ;  /* 0x000000180f0f7c20 */ /* 0x000fc80008400000 */
[----:B---3--:R-:W-:Y:S01]  /*436b0*/  FFMA R15, R195, UR21, R15 ;  /* 0x00000015c30f7c23 */ /* 0x008fe2000800000f */
[----:B0-----:R-:W-:Y:S01]  /*436c0*/  @!P3 IADD3 R21, P4, P5, R3, R16, R9 ;  /* 0x000000100315b210 */ /* 0x001fe20007d9e009 */
[----:B------:R-:W3:Y:S04]  /*436d0*/  LDL.LU R195, [R1+0xd3c] ;  /* 0x000d3c0001c37983 */ /* 0x000ee80000300800 */
[----:B------:R-:W4:Y:S01]  /*436e0*/  LDL.LU R189, [R1+0xd40] ;  /* 0x000d400001bd7983 */ /* 0x000f220000300800 */
[----:B------:R-:W-:Y:S02]  /*436f0*/  F2FP.SATFINITE.E4M3.F32.PACK_AB_MERGE_C R25, RZ, R15, RZ ;  /* 0x0000000fff19723e */ /* 0x000fe400048070ff */
[----:B------:R-:W-:-:S03]  /*43700*/  PRMT R15, RZ, 0x7610, R15 ;  /* 0x00007610ff0f7816 */ /* 0x000fc6000000000f */
[----:B------:R0:W-:Y:S04]  /*43710*/  @!P1 STG.E.U8 desc[UR22][R22.64+0xd1], R25 ;  /* 0x0000d11916009986 */ /* 0x0001e8000c101116 */
[----:B------:R-:W2:Y:S01]  /*43720*/  @!P3 LDG.E.U8 R15, desc[UR22][R32.64+0xd0] ;  /* 0x0000d016200fb981 */ /* 0x000ea2000c1e1100 */
[----:B------:R-:W-:Y:S02]  /*43730*/  ISETP.LT.OR P1, PT, R26, 0xd2, !P0 ;  /* 0x000000d21a00780c */ /* 0x000fe40004721670 */
[----:B------:R-:W-:Y:S02]  /*43740*/  @!P3 IADD3.X R24, R4, R27, R8, P4, P5 ;  /* 0x0000001b0418b210 */ /* 0x000fe400027ea408 */
[----:B-1----:R-:W-:-:S05]  /*43750*/  @!P3 IADD3 R20, P4, R21, R18, RZ ;  /* 0x000000121514b210 */ /* 0x002fca0007f9e0ff */
[----:B------:R-:W-:-:S04]  /*43760*/  @!P3 IMAD.X R21, R24, 0x1, R19, P4 ;  /* 0x000000011815b824 */ /* 0x000fc800020e0613 */
[----:B------:R-:W1:Y:S01]  /*43770*/  @!P1 LDC.64 R18, c[0x0][0x5c0] ;  /* 0x00017000ff129b82 */ /* 0x000e620000000a00 */
[----:B--2---:R-:W-:-:S04]  /*43780*/  LOP3.LUT R15, R15, 0xff, RZ, 0xc0, !PT ;  /* 0x000000ff0f0f7812 */ /* 0x004fc800078ec0ff */
[----:B------:R-:W-:-:S05]  /*43790*/  F2FP.F16.E4M3.UNPACK_B R15, R15 ;  /* 0x0000000fff0f723e */ /* 0x000fca00020006ff */
[----:B------:R-:W-:-:S05]  /*437a0*/  HADD2.F32 R15, -RZ, R15.H0_H0 ;  /* 0x2000000fff0f7230 */ /* 0x000fca0000004100 */
[----:B------:R-:W-:-:S04]  /*437b0*/  FMUL R15, R15, UR24 ;  /* 0x000000180f0f7c20 */ /* 0x000fc80008400000 */
[----:B------:R-:W-:Y:S01]  /*437c0*/  FFMA R15, R194, UR21, R15 ;  /* 0x00000015c20f7c23 */ /* 0x000fe2000800000f */
[----:B0-----:R-:W-:Y:S01]  /*437d0*/  @!P1 IADD3 R25, P4, P5, R3, R16, R9 ;  /* 0x0000001003199210 */ /* 0x001fe20007d9e009 */
[----:B------:R-:W2:Y:S03]  /*437e0*/  LDL.LU R194, [R1+0xd44] ;  /* 0x000d440001c27983 */ /* 0x000ea60000300800 */
[----:B------:R-:W-:Y:S02]  /*437f0*/  F2FP.SATFINITE.E4M3.F32.PACK_AB_MERGE_C R23, RZ, R15, RZ ;  /* 0x0000000fff17723e */ /* 0x000fe400048070ff */
[----:B------:R-:W-:-:S03]  /*43800*/  PRMT R15, RZ, 0x7610, R15 ;  /* 0x00007610ff0f7816 */ /* 0x000fc6000000000f */
[----:B------:R0:W-:Y:S04]  /*43810*/  @!P3 STG.E.U8 desc[UR22][R20.64+0xd0], R23 ;  /* 0x0000d0171400b986 */ /* 0x0001e8000c101116 */
[----:B------:R-:W3:Y:S01]  /*43820*/  @!P1 LDG.E.U8 R15, desc[UR22][R32.64+0xd1] ;  /* 0x0000d116200f9981 */ /* 0x000ee2000c1e1100 */
[----:B------:R-:W-:Y:S02]  /*43830*/  ISETP.LT.OR P3, PT, R26, 0xd9, !P2 ;  /* 0x000000d91a00780c */ /* 0x000fe40005761670 */
[----:B------:R-:W-:Y:S02]  /*43840*/  @!P1 IADD3.X R22, R4, R27, R8, P4, P5 ;  /* 0x0000001b04169210 */ /* 0x000fe400027ea408 */
[----:B-1----:R-:W-:-:S05]  /*43850*/  @!P1 IADD3 R18, P4, R25, R18, RZ ;  /* 0x0000001219129210 */ /* 0x002fca0007f9e0ff */
[----:B------:R-:W-:-:S04]  /*43860*/  @!P1 IMAD.X R19, R22, 0x1, R19, P4 ;  /* 0x0000000116139824 */ /* 0x000fc800020e0613 */
[----:B0-----:R-:W0:Y:S01]  /*43870*/  @!P3 LDC.64 R20, c[0x0][0x5c0] ;  /* 0x00017000ff14bb82 */ /* 0x001e220000000a00 */
        /* <DEDUP_REMOVED lines=26> */
[----:B------:R-:W0:Y:S01]  /*43a20*/  @!P3 LDC.64 R24, c[0x0][0x5c0] ;  /* 0x00017000ff18bb82 */ /* 0x000e220000000a00 */
[----:B----4-:R-:W-:-:S04]  /*43a30*/  LOP3.LUT R15, R15, 0xff, RZ, 0xc0, !PT ;  /* 0x000000ff0f0f7812 */ /* 0x010fc800078ec0ff */
[----:B------:R-:W-:-:S05]  /*43a40*/  F2FP.F16.E4M3.UNPACK_B R15, R15 ;  /* 0x0000000fff0f723e */ /* 0x000fca00020006ff */
[----:B------:R-:W-:-:S05]  /*43a50*/  HADD2.F32 R15, -RZ, R15.H0_H0 ;  /* 0x2000000fff0f7230 */ /* 0x000fca0000004100 */
[----:B------:R-:W-:-:S04]  /*43a60*/  FMUL R15, R15, UR24 ;  /* 0x000000180f0f7c20 */ /* 0x000fc80008400000 */
[----:B--2---:R-:W-:Y:S01]  /*43a70*/  FFMA R15, R194, UR21, R15 ;  /* 0x00000015c20f7c23 */ /* 0x004fe2000800000f */
[----:B-1----:R-:W-:Y:S01]  /*43a80*/  @!P3 IADD3 R21, P4, P5, R3, R16, R9 ;  /* 0x000000100315b210 */ /* 0x002fe20007d9e009 */
        /* <DEDUP_REMOVED lines=16> */
[----:B-1----:R-:W-:Y:S01]  /*43b90*/  @!P1 IADD3 R19, P4, P5, R3, R16, R9 ;  /* 0x0000001003139210 */ /* 0x002fe20007d9e009 */
        /* <DEDUP_REMOVED lines=9> */
[----:B-1----:R-:W0:Y:S01]  /*43c30*/  @!P3 LDC.64 R20, c[0x0][0x5c0] ;  /* 0x00017000ff14bb82 */ /* 0x002e220000000a00 */
        /* <DEDUP_REMOVED lines=31> */
[----:B---3--:R-:W-:Y:S01]  /*43e30*/  FFMA R15, R195, UR21, R15 ;  /* 0x00000015c30f7c23 */ /* 0x008fe2000800000f */
[----:B-1----:R-:W-:Y:S01]  /*43e40*/  @!P3 IADD3 R21, P4, P5, R3, R16, R9 ;  /* 0x000000100315b210 */ /* 0x002fe20007d9e009 */
        /* <DEDUP_REMOVED lines=10> */
[----:B------:R-:W0:Y:S01]  /*43ef0*/  @!P1 LDC.64 R24, c[0x0][0x5c0] ;  /* 0x00017000ff189b82 */ /* 0x000e220000000a00 */
        /* <DEDUP_REMOVED lines=1107> */
[----:B0-----:R-:W-:-:S04]  /*48430*/  @!P3 IADD3 R18, P1, P4, R16, R18, R9 ;  /* 0x000000121012b210 */ /* 0x001fc80007c3e009 */
[----:B------:R-:W-:Y:S01]  /*48440*/  @!P3 IADD3.X R19, R27, R19, R8, P1, P4 ;  /* 0x000000131b13b210 */ /* 0x000fe20000fe8408 */
[----:B-1----:R-:W0:Y:S01]  /*48450*/  @!P2 LDC.64 R20, c[0x0][0x5c0] ;  /* 0x00017000ff14ab82 */ /* 0x002e220000000a00 */
        /* <DEDUP_REMOVED lines=17> */
[----:B--2---:R-:W-:-:S05]  /*48570*/  FFMA R15, R194, UR21, R15 ;  /* 0x00000015c20f7c23 */ /* 0x004fca000800000f */
[----:B-1----:R-:W-:Y:S02]  /*48580*/  F2FP.SATFINITE.E4M3.F32.PACK_AB_MERGE_C R23, RZ, R15, RZ ;  /* 0x0000000fff17723e */ /* 0x002fe400048070ff */
[----:B------:R-:W-:-:S03]  /*48590*/  PRMT R15, RZ, 0x7610, R15 ;  /* 0x00007610ff0f7816 */ /* 0x000fc6000000000f */
[----:B------:R1:W-:Y:S04]  /*485a0*/  @!P2 STG.E.U8 desc[UR22][R20.64+0x179], R23 ;  /* 0x000179171400a986 */ /* 0x0003e8000c101116 */
[----:B------:R-:W2:Y:S01]  /*485b0*/  @!P1 LDG.E.U8 R15, desc[UR22][R32.64+0x178] ;  /* 0x00017816200f9981 */ /* 0x000ea2000c1e1100 */
[----:B------:R-:W-:-:S04]  /*485c0*/  @!P1 IADD3 R19, P2, P3, R3, R16, R9 ;  /* 0x0000001003139210 */ /* 0x000fc80007b5e009 */
[----:B0-----:R-:W-:Y:S02]  /*485d0*/  @!P1 IADD3 R18, P4, R19, R24, RZ ;  /* 0x0000001813129210 */ /* 0x001fe40007f9e0ff */
[----:B------:R-:W-:-:S05]  /*485e0*/  @!P1 IADD3.X R22, R4, R27, R8, P2, P3 ;  /* 0x0000001b04169210 */ /* 0x000fca00017e6408 */
[----:B------:R-:W-:Y:S01]  /*485f0*/  @!P1 IMAD.X R19, R22, 0x1, R25, P4 ;  /* 0x0000000116139824 */ /* 0x000fe200020e0619 */
[----:B------:R-:W-:Y:S01]  /*48600*/  ISETP.LT.OR P0, PT, R26, 0x17a, !P0 ;  /* 0x0000017a1a00780c */ /* 0x000fe20004701670 */
[----:B------:R-:W-:Y:S01]  /*48610*/  BSSY B1, `(.L_x_34) ;  /* 0x000000b000017945 */ /* 0x000fe20003800000 */
[----:B--2---:R-:W-:-:S04]  /*48620*/  LOP3.LUT R15, R15, 0xff, RZ, 0xc0, !PT ;  /* 0x000000ff0f0f7812 */ /* 0x004fc800078ec0ff */
[----:B------:R-:W-:-:S05]  /*48630*/  F2FP.F16.E4M3.UNPACK_B R15, R15 ;  /* 0x0000000fff0f723e */ /* 0x000fca00020006ff */
[----:B------:R-:W-:-:S05]  /*48640*/  HADD2.F32 R15, -RZ, R15.H0_H0 ;  /* 0x2000000fff0f7230 */ /* 0x000fca0000004100 */
[----:B------:R-:W-:-:S04]  /*48650*/  FMUL R15, R15, UR24 ;  /* 0x000000180f0f7c20 */ /* 0x000fc80008400000 */
[----:B---3--:R-:W-:-:S05]  /*48660*/  FFMA R15, R195, UR21, R15 ;  /* 0x00000015c30f7c23 */ /* 0x008fca000800000f */
[----:B-1----:R-:W-:-:S05]  /*48670*/  F2FP.SATFINITE.E4M3.F32.PACK_AB_MERGE_C R21, RZ, R15, RZ ;  /* 0x0000000fff15723e */ /* 0x002fca00048070ff */
[----:B------:R0:W-:Y:S01]  /*48680*/  @!P1 STG.E.U8 desc[UR22][R18.64+0x178], R21 ;  /* 0x0001781512009986 */ /* 0x0001e2000c101116 */
[----:B------:R-:W-:Y:S01]  /*48690*/  PRMT R15, RZ, 0x7610, R15 ;  /* 0x00007610ff0f7816 */ /* 0x000fe2000000000f */
[----:B------:R-:W-:Y:S06]  /*486a0*/  @P0 BRA `(.L_x_35) ;  /* 0x0000000000040947 */ /* 0x000fec0003800000 */
[----:B------:R1:W5:Y:S02]  /*486b0*/  LDG.E.U8 R15, desc[UR22][R32.64+0x179] ;  /* 0x00017916200f7981 */ /* 0x000364000c1e1100 */
.L_x_35:
[----:B------:R-:W-:Y:S05]  /*486c0*/  BSYNC B1 ;  /* 0x0000000000017941 */ /* 0x000fea0003800000 */
.L_x_34:
[----:B------:R-:W-:Y:S05]  /*486d0*/  @P0 BRA `(.L_x_36) ;  /* 0x000001a000a80947 */ /* 0x000fea0003800000 */
[----:B0-----:R-:W2:Y:S01]  /*486e0*/  LDL.LU R18, [R1+0xe8c] ;  /* 0x000e8c0001127983 */ /* 0x001ea20000300800 */
[----:B-----5:R-:W-:Y:S01]  /*486f0*/  LOP3.LUT R15, R15, 0xff, RZ, 0xc0, !PT ;  /* 0x000000ff0f0f7812 */ /* 0x020fe200078ec0ff */
[----:B------:R-:W-:Y:S01]  /*48700*/  ULDC.64 UR6, c[0x0][0x5c0] ;  /* 0x0001700000067ab9 */ /* 0x000fe20000000a00 */
[----:B------:R-:W-:Y:S02]  /*48710*/  IADD3 R16, P0, P1, R3, R16, R9 ;  /* 0x0000001003107210 */ /* 0x000fe4000791e009 */
[----:B------:R-:W-:Y:S02]  /*48720*/  F2FP.F16.E4M3.UNPACK_B R15, R15 ;  /* 0x0000000fff0f723e */ /* 0x000fe400020006ff */
[----:B------:R-:W-:Y:S02]  /*48730*/  IADD3.X R27, R4, R27, R8, P0, P1 ;  /* 0x0000001b041b7210 */ /* 0x000fe400007e2408 */
[----:B------:R-:W-:Y:S01]  /*48740*/  IADD3 R16, P0, R16, UR6, RZ ;  /* 0x0000000610107c10 */ /* 0x000fe2000ff1e0ff */
[----:B------:R-:W-:-:S03]  /*48750*/  HADD2.F32 R15, -RZ, R15.H0_H0 ;  /* 0x2000000fff0f7230 */ /* 0x000fc60000004100 */
[----:B------:R-:W-:Y:S02]  /*48760*/  IADD3.X R17, R27, UR7, RZ, P0, !PT ;  /* 0x000000071b117c10 */ /* 0x000fe400087fe4ff */
[----:B------:R-:W-:-:S04]  /*48770*/  FMUL R15, R15, UR24 ;  /* 0x000000180f0f7c20 */ /* 0x000fc80008400000 */
[----:B--2---:R-:W-:-:S05]  /*48780*/  FFMA R15, R18, UR21, R15 ;  /* 0x00000015120f7c23 */ /* 0x004fca000800000f */
[----:B------:R-:W-:-:S05]  /*48790*/  F2FP.SATFINITE.E4M3.F32.PACK_AB_MERGE_C R15, RZ, R15, RZ ;  /* 0x0000000fff0f723e */ /* 0x000fca00048070ff */
[----:B------:R2:W-:Y:S01]  /*487a0*/  STG.E.U8 desc[UR22][R16.64+0x179], R15 ;  /* 0x0001790f10007986 */ /* 0x0005e2000c101116 */
[----:B------:R-:W-:Y:S05]  /*487b0*/  BRA `(.L_x_36) ;  /* 0x000001a000707947 */ /* 0x000fea0003800000 */
.L_x_33:
[----:B------:R-:W-:Y:S01]  /*487c0*/  ISETP.GE.AND P6, PT, R15, 0x1, PT ;  /* 0x000000010f00780c */ /* 0x000fe20003fc6270 */
[----:B------:R-:W2:Y:S03]  /*487d0*/  LDL.LU R55, [R1+0x600] ;  /* 0x0006000001377983 */ /* 0x000ea60000300800 */
[----:B------:R-:W-:Y:S01]  /*487e0*/  ISETP.LT.OR P0, PT, R26, 0x1, !P6 ;  /* 0x000000011a00780c */ /* 0x000fe20007701670 */
[----:B------:R-:W-:Y:S01]  /*487f0*/  FMUL R30, R18, UR21 ;  /* 0x00000015121e7c20 */ /* 0x000fe20008400000 */
[----:B------:R-:W-:Y:S01]  /*48800*/  ISETP.LT.OR P3, PT, R26, 0x2, !P6 ;  /* 0x000000021a00780c */ /* 0x000fe20007761670 */
[----:B------:R-:W-:Y:S01]  /*48810*/  FMUL R19, R19, UR21 ;  /* 0x0000001513137c20 */ /* 0x000fe20008400000 */
[----:B------:R-:W-:Y:S01]  /*48820*/  FMUL R20, R20, UR21 ;  /* 0x0000001514147c20 */ /* 0x000fe20008400000 */
[----:B------:R-:W-:Y:S01]  /*48830*/  FMUL R21, R21, UR21 ;  /* 0x0000001515157c20 */ /* 0x000fe20008400000 */
[----:B------:R-:W-:Y:S01]  /*48840*/  FMUL R22, R22, UR21 ;  /* 0x0000001516167c20 */ /* 0x000fe20008400000 */
[----:B------:R-:W-:Y:S01]  /*48850*/  FMUL R23, R23, UR21 ;  /* 0x0000001517177c20 */ /* 0x000fe20008400000 */
[----:B-----5:R-:W-:Y:S01]  /*48860*/  LOP3.LUT R14, R14, 0xffffffdf, RZ, 0xc0, !PT ;  /* 0xffffffdf0e0e7812 */ /* 0x020fe200078ec0ff */
[----:B------:R-:W-:Y:S01]  /*48870*/  FMUL R216, R216, UR21 ;  /* 0x00000015d8d87c20 */ /* 0x000fe20008400000 */
[----:B------:R-:W-:Y:S01]  /*48880*/  FMUL R217, R217, UR21 ;  /* 0x00000015d9d97c20 */ /* 0x000fe20008400000 */
[----:B------:R-:W-:Y:S01]  /*48890*/  FMUL R218, R218, UR21 ;  /* 0x00000015dada7c20 */ /* 0x000fe20008400000 */
[----:B------:R-:W-:Y:S01]  /*488a0*/  FMUL R219, R219, UR21 ;  /* 0x00000015dbdb7c20 */ /* 0x000fe20008400000 */
[----:B------:R-:W0:Y:S01]  /*488b0*/  @!P0 LDC.64 R24, c[0x0][0x5c0] ;  /* 0x00017000ff188b82 */ /* 0x000e220000000a00 */
[----:B------:R-:W-:Y:S01]  /*488c0*/  FMUL R220, R220, UR21 ;  /* 0x00000015dcdc7c20 */ /* 0x000fe20008400000 */
[----:B------:R-:W-:Y:S01]  /*488d0*/  FMUL R221, R221, UR21 ;  /* 0x00000015dddd7c20 */ /* 0x000fe20008400000 */
[----:B------:R-:W-:Y:S01]  /*488e0*/  FMUL R222, R222, UR21 ;  /* 0x00000015dede7c20 */ /* 0x000fe20008400000 */
[----:B------:R-:W-:Y:S01]  /*488f0*/  FMUL R223, R223, UR21 ;  /* 0x00000015dfdf7c20 */ /* 0x000fe20008400000 */
[----:B------:R-:W-:Y:S01]  /*48900*/  FMUL R224, R224, UR21 ;  /* 0x00000015e0e07c20 */ /* 0x000fe20008400000 */
[----:B------:R-:W-:Y:S01]  /*48910*/  FMUL R225, R225, UR21 ;  /* 0x00000015e1e17c20 */ /* 0x000fe20008400000 */
[----:B------:R-:W-:Y:S01]  /*48920*/  FMUL R226, R226, UR21 ;  /* 0x00000015e2e27c20 */ /* 0x000fe20008400000 */
[----:B------:R-:W3:Y:S01]  /*48930*/  @!P3 LDC.64 R28, c[0x0][0x5c0] ;  /* 0x00017000ff1cbb82 */ /* 0x000ee20000000a00 */
[----:B------:R-:W-:Y:S01]  /*48940*/  F2FP.SATFINITE.E4M3.F32.PACK_AB_MERGE_C R30, RZ, R30, RZ ;  /* 0x0000001eff1e723e */ /* 0x000fe200048070ff */
[----:B------:R-:W-:Y:S01]  /*48950*/  FMUL R227, R227, UR21 ;  /* 0x00000015e3e37c20 */ /* 0x000fe20008400000 */
[----:B------:R-:W-:Y:S01]  /*48960*/  FMUL R228, R228, UR21 ;  /* 0x00000015e4e47c20 */ /* 0x000fe20008400000 */
[----:B------:R-:W-:Y:S01]  /*48970*/  FMUL R229, R229, UR21 ;  /* 0x00000015e5e57c20 */ /* 0x000fe20008400000 */
[----:B------:R-:W-:Y:S01]  /*48980*/  FMUL R230, R230, UR21 ;  /* 0x00000015e6e67c20 */ /* 0x000fe20008400000 */
[----:B------:R-:W-:Y:S01]  /*48990*/  FMUL R231, R231, UR21 ;  /* 0x00000015e7e77c20 */ /* 0x000fe20008400000 */
[----:B------:R-:W-:Y:S01]  /*489a0*/  FMUL R232, R232, UR21 ;  /* 0x00000015e8e87c20 */ /* 0x000fe20008400000 */
[----:B------:R-:W-:Y:S01]  /*489b0*/  FMUL R233, R233, UR21 ;  /* 0x00000015e9e97c20 */ /* 0x000fe20008400000 */
[----:B------:R-:W4:Y:S01]  /*489c0*/  LDL.LU R54, [R1+0x604] ;  /* 0x0006040001367983 */ /* 0x000f220000300800 */
[----:B0-----:R-:W-:Y:S01]  /*489d0*/  @!P0 IADD3 R24, P1, R16, R24, RZ ;  /* 0x0000001810188210 */ /* 0x001fe20007f3e0ff */
[----:B------:R-:W-:Y:S01]  /*489e0*/  FMUL R234, R234, UR21 ;  /* 0x00000015eaea7c20 */ /* 0x000fe20008400000 */
[----:B------:R-:W-:Y:S01]  /*489f0*/  F2FP.SATFINITE.E4M3.F32.PACK_AB_MERGE_C R19, RZ, R19, RZ ;  /* 0x00000013ff13723e */ /* 0x000fe200048070ff */
[----:B------:R-:W4:Y:S01]  /*48a00*/  LDL.LU R60, [R1+0x608] ;  /* 0x00060800013c7983 */ /* 0x000f220000300800 */
[----:B------:R-:W-:Y:S01]  /*48a10*/  F2FP.SATFINITE.E4M3.F32.PACK_AB_MERGE_C R20, RZ, R20, RZ ;  /* 0x00000014ff14723e */ /* 0x000fe200048070ff */
[----:B------:R-:W-:Y:S01]  /*48a20*/  @!P0 IMAD.X R25, R27, 0x1, R25, P1 ;  /* 0x000000011b198824 */ /* 0x000fe200008e0619 */
[----:B------:R-:W-:Y:S01]  /*48a30*/  ISETP.GE.AND P1, PT, R15, 0x9, PT ;  /* 0x000000090f00780c */ /* 0x000fe20003f26270 */
[----:B------:R-:W4:Y:S01]  /*48a40*/  LDL.LU R59, [R1+0x60c] ;  /* 0x00060c00013b7983 */ /* 0x000f220000300800 */
[----:B------:R-:W-:Y:S01]  /*48a50*/  F2FP.SATFINITE.E4M3.F32.PACK_AB_MERGE_C R21, RZ, R21, RZ ;  /* 0x00000015ff15723e */ /* 0x000fe200048070ff */
[----:B------:R-:W-:Y:S01]  /*48a60*/  FMUL R235, R235, UR21 ;  /* 0x00000015ebeb7c20 */ /* 0x000fe20008400000 */
[C---:B------:R-:W-:Y:S01]  /*48a70*/  ISETP.LT.OR P2, PT, R26.reuse, 0x1, !P1 ;  /* 0x000000011a00780c */ /* 0x040fe20004f41670 */
[----:B------:R3:W-:Y:S01]  /*48a80*/  @!P0 STG.E.U8 desc[UR22][R24.64], R30 ;  /* 0x0000001e18008986 */ /* 0x0007e2000c101116 */
[----:B------:R-:W-:Y:S01]  /*48a90*/  ISETP.LT.OR P0, PT, R26, 0x2, !P1 ;  /* 0x000000021a00780c */ /* 0x000fe20004f01670 */
[----:B------:R-:W-:Y:S01]  /*48aa0*/  FMUL R236, R236, UR21 ;  /* 0x00000015ecec7c20 */ /* 0x000fe20008400000 */
[----:B------:R-:W-:Y:S01]  /*48ab0*/  F2FP.SATFINITE.E4M3.F32.PACK_AB_MERGE_C R22, RZ, R22, RZ ;  /* 0x00000016ff16723e */ /* 0x000fe200048070ff */
[----:B------:R-:W4:Y:S01]  /*48ac0*/  LDL.LU R58, [R1+0x610] ;  /* 0x00061000013a7983 */ /* 0x000f220000300800 */
[----:B------:R-:W-:Y:S01]  /*48ad0*/  F2FP.SATFINITE.E4M3.F32.PACK_AB_MERGE_C R23, RZ, R23, RZ ;  /* 0x00000017ff17723e */ /* 0x000fe200048070ff */
[----:B------:R-:W-:Y:S01]  /*48ae0*/  FMUL R237, R237, UR21 ;  /* 0x00000015eded7c20 */ /* 0x000fe20008400000 */
[----:B------:R-:W-:-:S02]  /*48af0*/  F2FP.SATFINITE.E4M3.F32.PACK_AB_MERGE_C R216, RZ, R216, RZ ;  /* 0x000000d8ffd8723e */ /* 0x000fc400048070ff */
[----:B------:R-:W-:Y:S02]  /*48b00*/  F2FP.SATFINITE.E4M3.F32.PACK_AB_MERGE_C R217, RZ, R217, RZ ;  /* 0x000000d9ffd9723e */ /* 0x000fe400048070ff */
[----:B------:R-:W-:Y:S02]  /*48b10*/  F2FP.SATFINITE.E4M3.F32.PACK_AB_MERGE_C R218, RZ, R218, RZ ;  /* 0x000000daffda723e */ /* 0x000fe400048070ff */
[----:B---3--:R-:W-:Y:S02]  /*48b20*/  @!P3 IADD3 R24, P4, R16, R28, RZ ;  /* 0x0000001c1018b210 */ /* 0x008fe40007f9e0ff */
[----:B------:R-:W-:Y:S02]  /*48b30*/  F2FP.SATFINITE.E4M3.F32.PACK_AB_MERGE_C R219, RZ, R219, RZ ;  /* 0x000000dbffdb723e */ /* 0x000fe400048070ff */
[----:B------:R-:W-:Y:S01]  /*48b40*/  F2FP.SATFINITE.E4M3.F32.PACK_AB_MERGE_C R220, RZ, R220, RZ ;  /* 0x000000dcffdc723e */ /* 0x000fe200048070ff */
[----:B------:R-:W-:Y:S01]  /*48b50*/  @!P3 IMAD.X R25, R27, 0x1, R29, P4 ;  /* 0x000000011b19b824 */ /* 0x000fe200020e061d */
[----:B------:R-:W-:Y:S01]  /*48b60*/  F2FP.SATFINITE.E4M3.F32.PACK_AB_MERGE_C R221, RZ, R221, RZ ;  /* 0x000000ddffdd723e */ /* 0x000fe200048070ff */
[----:B------:R-:W0:Y:S01]  /*48b70*/  @!P2 LDC.64 R28, c[0x0][0x5c0] ;  /* 0x00017000ff1cab82 */ /* 0x000e220000000a00 */
[----:B------:R-:W-:-:S02]  /*48b80*/  F2FP.SATFINITE.E4M3.F32.PACK_AB_MERGE_C R222, RZ, R222, RZ ;  /* 0x000000deffde723e */ /* 0x000fc400048070ff */
[----:B------:R3:W-:Y:S01]  /*48b90*/  @!P3 STG.E.U8 desc[UR22][R24.64+0x1], R19 ;  /* 0x000001131800b986 */ /* 0x0007e2000c101116 */
[----:B------:R-:W-:Y:S02]  /*48ba0*/  F2FP.SATFINITE.E4M3.F32.PACK_AB_MERGE_C R223, RZ, R223, RZ ;  /* 0x000000dfffdf723e */ /* 0x000fe400048070ff */
[----:B------:R-:W-:Y:S02]  /*48bb0*/  F2FP.SATFINITE.E4M3.F32.PACK_AB_MERGE_C R224, RZ, R224, RZ ;  /* 0x000000e0ffe0723e */ /* 0x000fe400048070ff */
[----:B------:R-:W-:Y:S02]  /*48bc0*/  F2FP.SATFINITE.E4M3.F32.PACK_AB_MERGE_C R225, RZ, R225, RZ ;  /* 0x000000e1ffe1723e */ /* 0x000fe400048070ff */
[----:B------:R-:W-:Y:S02]  /*48bd0*/  F2FP.SATFINITE.E4M3.F32.PACK_AB_MERGE_C R226, RZ, R226, RZ ;  /* 0x000000e2ffe2723e */ /* 0x000fe400048070ff */
[----:B------:R-:W-:Y:S02]  /*48be0*/  F2FP.SATFINITE.E4M3.F32.PACK_AB_MERGE_C R227, RZ, R227, RZ ;  /* 0x000000e3ffe3723e */ /* 0x000fe400048070ff */
[----:B------:R-:W-:Y:S01]  /*48bf0*/  F2FP.SATFINITE.E4M3.F32.PACK_AB_MERGE_C R228, RZ, R228, RZ ;  /* 0x000000e4ffe4723e */ /* 0x000fe200048070ff */
[----:B---3--:R-:W3:Y:S01]  /*48c00*/  @!P0 LDC.64 R24, c[0x0][0x5c0] ;  /* 0x00017000ff188b82 */ /* 0x008ee20000000a00 */
[----:B------:R-:W-:-:S02]  /*48c10*/  F2FP.SATFINITE.E4M3.F32.PACK_AB_MERGE_C R229, RZ, R229, RZ ;  /* 0x000000e5ffe5723e */ /* 0x000fc400048070ff */
[----:B------:R-:W-:Y:S02]  /*48c20*/  F2FP.SATFINITE.E4M3.F32.PACK_AB_MERGE_C R230, RZ, R230, RZ ;  /* 0x000000e6ffe6723e */ /* 0x000fe400048070ff */
[----:B------:R-:W-:Y:S02]  /*48c30*/  F2FP.SATFINITE.E4M3.F32.PACK_AB_MERGE_C R231, RZ, R231, RZ ;  /* 0x000000e7ffe7723e */ /* 0x000fe400048070ff */
[----:B------:R-:W-:Y:S02]  /*48c40*/  F2FP.SATFINITE.E4M3.F32.PACK_AB_MERGE_C R232, RZ, R232, RZ ;  /* 0x000000e8ffe8723e */ /* 0x000fe400048070ff */
[----:B0-----:R-:W-:Y:S02]  /*48c50*/  @!P2 IADD3 R30, P3, P4, R16, R28, R3 ;  /* 0x0000001c101ea210 */ /* 0x001fe40007c7e003 */
[----:B------:R-:W-:Y:S02]  /*48c60*/  F2FP.SATFINITE.E4M3.F32.PACK_AB_MERGE_C R233, RZ, R233, RZ ;  /* 0x000000e9ffe9723e */ /* 0x000fe400048070ff */
[----:B------:R-:W-:-:S02]  /*48c70*/  @!P2 IADD3.X R31, R27, R29, R4, P3, P4 ;  /* 0x0000001d1b1fa210 */ /* 0x000fc40001fe8404 */
[----:B------:R-:W-:Y:S02]  /*48c80*/  F2FP.SATFINITE.E4M3.F32.PACK_AB_MERGE_C R234, RZ, R234, RZ ;  /* 0x000000eaffea723e */ /* 0x000fe400048070ff */
[----:B------:R-:W-:Y:S01]  /*48c90*/  F2FP.SATFINITE.E4M3.F32.PACK_AB_MERGE_C R235, RZ, R235, RZ ;  /* 0x000000ebffeb723e */ /* 0x000fe200048070ff */
[----:B------:R-:W-:Y:S01]  /*48ca0*/  @!P2 STG.E.U8 desc[UR22][R30.64], R20 ;  /* 0x000000141e00a986 */ /* 0x000fe2000c101116 */
[----:B------:R-:W-:Y:S02]  /*48cb0*/  LOP3.LUT R0, R0, 0xfffffffd, RZ, 0xc0, !PT ;  /* 0xfffffffd00007812 */ /* 0x000fe400078ec0ff */
[----:B------:R-:W-:Y:S02]  /*48cc0*/  F2FP.SATFINITE.E4M3.F32.PACK_AB_MERGE_C R236, RZ, R236, RZ ;  /* 0x000000ecffec723e */ /* 0x000fe400048070ff */
[----:B------:R-:W-:Y:S02]  /*48cd0*/  F2FP.SATFINITE.E4M3.F32.PACK_AB_MERGE_C R237, RZ, R237, RZ ;  /* 0x000000edffed723e */ /* 0x000fe400048070ff */
[----:B---3--:R-:W-:-:S04]  /*48ce0*/  @!P0 IADD3 R28, P3, P4, R16, R24, R3 ;  /* 0x00000018101c8210 */ /* 0x008fc80007c7e003 */
[----:B------:R-:W-:Y:S02]  /*48cf0*/  @!P0 IADD3.X R29, R27, R25, R4, P3, P4 ;  /* 0x000000191b1d8210 */ /* 0x000fe40001fe8404 */
[----:B------:R-:W-:-:S03]  /*48d00*/  ISETP.LT.OR P4, PT, R26, 0x9, !P1 ;  /* 0x000000091a00780c */ /* 0x000fc60004f81670 */
[----:B------:R0:W-:Y:S10]  /*48d10*/  @!P0 STG.E.U8 desc[UR22][R28.64+0x1], R21 ;  /* 0x000001151c008986 */ /* 0x0001f4000c101116 */
[----:B------:R-:W3:Y:S02]  /*48d20*/  @!P4 LDC.64 R24, c[0x0][0x5c0] ;  /* 0x00017000ff18cb82 */ /* 0x000ee40000000a00 */
[----:B---3--:R-:W-:-:S04]  /*48d30*/  @!P4 IADD3 R32, P3, P5, R16, R24, R3 ;  /* 0x000000181020c210 */ /* 0x008fc80007d7e003 */
[----:B------:R-:W-:Y:S02]  /*48d40*/  @!P4 IADD3.X R33, R27, R25, R4, P3, P5 ;  /* 0x000000191b21c210 */ /* 0x000fe40001fea404 */
[----:B------:R-:W-:-:S13]  /*48d50*/  ISETP.LT.OR P3, PT, R26, 0xa, !P1 ;  /* 0x0000000a1a00780c */ /* 0x000fda0004f61670 */
[----:B------:R-:W3:Y:S02]  /*48d60*/  @!P3 LDC.64 R24, c[0x0][0x5c0] ;  /* 0x00017000ff18bb82 */ /* 0x000ee40000000a00 */
[----:B---3--:R-:W-:-:S04]  /*48d70*/  @!P3 IADD3 R24, P2, P5, R16, R24, R3 ;  /* 0x000000181018b210 */ /* 0x008fc80007d5e003 */
[----:B------:R-:W-:Y:S02]  /*48d80*/  @!P3 IADD3.X R25, R27, R25, R4, P2, P5 ;  /* 0x000000191b19b210 */ /* 0x000fe400017ea404 */
[----:B------:R-:W-:-:S13]  /*48d90*/  ISETP.LT.OR P2, PT, R26, 0x11, !P1 ;  /* 0x000000111a00780c */ /* 0x000fda0004f41670 */
[----:B0-----:R-:W0:Y:S01]  /*48da0*/  @!P2 LDC.64 R20, c[0x0][0x5c0] ;  /* 0x00017000ff14ab82 */ /* 0x001e220000000a00 */
[----:B------:R-:W-:Y:S02]  /*48db0*/  @P2 LOP3.LUT R14, R14, 0x20, RZ, 0xfc, !PT ;  /* 0x000000200e0e2812 */ /* 0x000fe400078efcff */
[----:B0-----:R-:W-:-:S04]  /*48dc0*/  @!P2 IADD3 R30, P0, P5, R16, R20, R3 ;  /* 0x00000014101ea210 */ /* 0x001fc80007d1e003 */
[----:B------:R-:W-:Y:S02]  /*48dd0*/  @!P2 IADD3.X R31, R27, R21, R4, P0, P5 ;  /* 0x000000151b1fa210 */ /* 0x000fe400007ea404 */
[C---:B------:R-:W-:Y:S02]  /*48de0*/  ISETP.LT.OR P0, PT, R26.reuse, 0x9, !P6 ;  /* 0x000000091a00780c */ /* 0x040fe40007701670 */
[----:B------:R-:W-:-:S11]  /*48df0*/  ISETP.LT.OR P2, PT, R26, 0x19, !P1 ;  /* 0x000000191a00780c */ /* 0x000fd60004f41670 */
[----:B------:R-:W0:Y:S02]  /*48e00*/  @!P0 LDC.64 R20, c[0x0][0x5c0] ;  /* 0x00017000ff148b82 */ /* 0x000e240000000a00 */
[----:B0-----:R-:W-:-:S05]  /*48e10*/  @!P0 IADD3 R20, P5, R16, R20, RZ ;  /* 0x0000001410148210 */ /* 0x001fca0007fbe0ff */
[----:B------:R-:W-:-:S05]  /*48e20*/  @!P0 IMAD.X R21, R27, 0x1, R21, P5 ;  /* 0x000000011b158824 */ /* 0x000fca00028e0615 */
[----:B------:R0:W-:Y:S01]  /*48e30*/  @!P0 STG.E.U8 desc[UR22][R20.64+0x8], R22 ;  /* 0x0000081614008986 */ /* 0x0001e2000c101116 */
[----:B------:R-:W-:Y:S01]  /*48e40*/  ISETP.LT.OR P0, PT, R26, 0xa, !P6 ;  /* 0x0000000a1a00780c */ /* 0x000fe20007701670 */
[----:B--2---:R-:W-:-:S12]  /*48e50*/  FMUL R19, R55, UR21 ;  /* 0x0000001537137c20 */ /* 0x004fd80008400000 */
[----:B0-----:R-:W0:Y:S02]  /*48e60*/  @!P0 LDC.64 R20, c[0x0][0x5c0] ;  /* 0x00017000ff148b82 */ /* 0x001e240000000a00 */
[----:B0-----:R-:W-:-:S05]  /*48e70*/  @!P0 IADD3 R20, P5, R16, R20, RZ ;  /* 0x0000001410148210 */ /* 0x001fca0007fbe0ff */
[----:B------:R-:W-:-:S05]  /*48e80*/  @!P0 IMAD.X R21, R27, 0x1, R21, P5 ;  /* 0x000000011b158824 */ /* 0x000fca00028e0615 */
[----:B------:R0:W-:Y:S01]  /*48e90*/  @!P0 STG.E.U8 desc[UR22][R20.64+0x9], R23 ;  /* 0x0000091714008986 */ /* 0x0001e2000c101116 */
[----:B------:R-:W-:-:S03]  /*48ea0*/  ISETP.LT.OR P0, PT, R26, 0x12, !P1 ;  /* 0x000000121a00780c */ /* 0x000fc60004f01670 */
[----:B------:R2:W-:Y:S01]  /*48eb0*/  @!P4 STG.E.U8 desc[UR22][R32.64+0x8], R216 ;  /* 0x000008d82000c986 */ /* 0x0005e2000c101116 */
[----:B------:R-:W-:-:S03]  /*48ec0*/  ISETP.LT.OR P4, PT, R26, 0x1a, !P1 ;  /* 0x0000001a1a00780c */ /* 0x000fc60004f81670 */
[----:B------:R-:W-:Y:S06]  /*48ed0*/  @!P3 STG.E.U8 desc[UR22][R24.64+0x9], R217 ;  /* 0x000009d91800b986 */ /* 0x000fec000c101116 */
[----:B0-----:R-:W0:Y:S02]  /*48ee0*/  @!P0 LDC.64 R20, c[0x0][0x5c0] ;  /* 0x00017000ff148b82 */ /* 0x001e240000000a00 */
[----:B0-----:R-:W-:-:S04]  /*48ef0*/  @!P0 IADD3 R22, P5, P6, R16, R20, R3 ;  /* 0x0000001410168210 */ /* 0x001fc80007ebe003 */
[----:B------:R-:W-:Y:S02]  /*48f00*/  @!P0 IADD3.X R23, R27, R21, R4, P5, P6 ;  /* 0x000000151b178210 */ /* 0x000fe40002fec404 */
[----:B------:R-:W0:Y:S02]  /*48f10*/  @!P2 LDC.64 R20, c[0x0][0x5c0] ;  /* 0x00017000ff14ab82 */ /* 0x000e240000000a00 */
[----:B0-----:R-:W-:-:S04]  /*48f20*/  @!P2 IADD3 R34, P5, P6, R16, R20, R3 ;  /* 0x000000141022a210 */ /* 0x001fc80007ebe003 */
[----:B------:R-:W-:Y:S02]  /*48f30*/  @!P2 IADD3.X R35, R27, R21, R4, P5, P6 ;  /* 0x000000151b23a210 */ /* 0x000fe40002fec404 */
[----:B------:R-:W0:Y:S01]  /*48f40*/  @!P4 LDC.64 R20, c[0x0][0x5c0] ;  /* 0x00017000ff14cb82 */ /* 0x000e220000000a00 */
[----:B------:R-:W-:Y:S02]  /*48f50*/  ISETP.LT.OR P2, PT, R26, 0x21, !P1 ;  /* 0x000000211a00780c */ /* 0x000fe40004f41670 */
[----:B0-----:R-:W-:-:S04]  /*48f60*/  @!P4 IADD3 R28, P5, P6, R16, R20, R3 ;  /* 0x00000014101cc210 */ /* 0x001fc80007ebe003 */
[----:B------:R-:W-:-:S07]  /*48f70*/  @!P4 IADD3.X R29, R27, R21, R4, P5, P6 ;  /* 0x000000151b1dc210 */ /* 0x000fce0002fec404 */
[----:B------:R-:W2:Y:S01]  /*48f80*/  @!P2 LDC.64 R20, c[0x0][0x5c0] ;  /* 0x00017000ff14ab82 */ /* 0x000ea20000000a00 */
[----:B------:R-:W-:Y:S02]  /*48f90*/  ISETP.GE.AND P6, PT, R15, 0x1, PT ;  /* 0x000000010f00780c */ /* 0x000fe40003fc6270 */
[----:B--2---:R-:W-:-:S04]  /*48fa0*/  @!P2 IADD3 R32, P3, P5, R16, R20, R3 ;  /* 0x000000141020a210 */ /* 0x004fc80007d7e003 */
[----:B------:R-:W-:Y:S02]  /*48fb0*/  @!P2 IADD3.X R33, R27, R21, R4, P3, P5 ;  /* 0x000000151b21a210 */ /* 0x000fe40001fea404 */
[----:B------:R-:W-:Y:S02]  /*48fc0*/  ISETP.LT.OR P3, PT, R26, 0x11, !P6 ;  /* 0x000000111a00780c */ /* 0x000fe40007761670 */
[C---:B------:R-:W-:Y:S02]  /*48fd0*/  LOP3.LUT P2, RZ, R14.reuse, 0x20, RZ, 0xc0, !PT ;  /* 0x000000200eff7812 */ /* 0x040fe4000784c0ff */
[----:B------:R-:W-:-:S09]  /*48fe0*/  LOP3.LUT R14, R14, 0xfffffff7, RZ, 0xc0, !PT ;  /* 0xfffffff70e0e7812 */ /* 0x000fd200078ec0ff */
[----:B------:R-:W0:Y:S02]  /*48ff0*/  @!P3 LDC.64 R20, c[0x0][0x5c0] ;  /* 0x00017000ff14bb82 */ /* 0x000e240000000a00 */
[----:B0-----:R-:W-:-:S05]  /*49000*/  @!P3 IADD3 R20, P5, R16, R20, RZ ;  /* 0x000000141014b210 */ /* 0x001fca0007fbe0ff */
[----:B------:R-:W-:-:S05]  /*49010*/  @!P3 IMAD.X R21, R27, 0x1, R21, P5 ;  /* 0x000000011b15b824 */ /* 0x000fca00028e0615 */
[----:B------:R0:W-:Y:S01]  /*49020*/  @!P3 STG.E.U8 desc[UR22][R20.64+0x10], R218 ;  /* 0x000010da1400b986 */ /* 0x0001e2000c101116 */
[----:B------:R-:W-:-:S13]  /*49030*/  ISETP.LT.OR P3, PT, R26, 0x12, !P6 ;  /* 0x000000121a00780c */ /* 0x000fda0007761670 */
        /* <DEDUP_REMOVED lines=8> */
[----:B0-----:R-:W0:Y:S01]  /*490c0*/  @!P3 LDC.64 R20, c[0x0][0x5c0] ;  /* 0x00017000ff14bb82 */ /* 0x001e220000000a00 */
[----:B------:R-:W-:-:S04]  /*490d0*/  @P3 LOP3.LUT R14, R14, 0x8, RZ, 0xfc, !PT ;  /* 0x000000080e0e3812 */ /* 0x000fc800078efcff */
        /* <DEDUP_REMOVED lines=8> */
[----:B------:R-:W2:Y:S01]  /*49160*/  @!P2 LDC.64 R20, c[0x0][0x5c0] ;  /* 0x00017000ff14ab82 */ /* 0x000ea20000000a00 */
[----:B------:R-:W-:Y:S02]  /*49170*/  ISETP.GE.AND P3, PT, R15, 0x1, PT ;  /* 0x000000010f00780c */ /* 0x000fe40003f66270 */
[----:B--2---:R-:W-:-:S04]  /*49180*/  @!P2 IADD3 R30, P5, P6, R16, R20, R3 ;  /* 0x00000014101ea210 */ /* 0x004fc80007ebe003 */
[----:B------:R-:W-:Y:S02]  /*49190*/  @!P2 IADD3.X R31, R27, R21, R4, P5, P6 ;  /* 0x000000151b1fa210 */ /* 0x000fe40002fec404 */
[C---:B------:R-:W-:Y:S02]  /*491a0*/  ISETP.LT.OR P6, PT, R26.reuse, 0x31, !P1 ;  /* 0x000000311a00780c */ /* 0x040fe40004fc1670 */
[----:B------:R-:W-:-:S11]  /*491b0*/  ISETP.LT.OR P2, PT, R26, 0x39, !P1 ;  /* 0x000000391a00780c */ /* 0x000fd60004f41670 */
[----:B------:R-:W0:Y:S02]  /*491c0*/  @!P6 LDC.64 R20, c[0x0][0x5c0] ;  /* 0x00017000ff14eb82 */ /* 0x000e240000000a00 */
[----:B0-----:R-:W-:-:S04]  /*491d0*/  @!P6 IADD3 R40, P0, P5, R16, R20, R3 ;  /* 0x000000141028e210 */ /* 0x001fc80007d1e003 */
[----:B------:R-:W-:Y:S02]  /*491e0*/  @!P6 IADD3.X R41, R27, R21, R4, P0, P5 ;  /* 0x000000151b29e210 */ /* 0x000fe400007ea404 */
[----:B------:R-:W-:-:S13]  /*491f0*/  ISETP.LT.OR P0, PT, R26, 0x19, !P3 ;  /* 0x000000191a00780c */ /* 0x000fda0005f01670 */
[----:B------:R-:W0:Y:S02]  /*49200*/  @!P0 LDC.64 R20, c[0x0][0x5c0] ;  /* 0x00017000ff148b82 */ /* 0x000e240000000a00 */
[----:B0-----:R-:W-:-:S05]  /*49210*/  @!P0 IADD3 R20, P5, R16, R20, RZ ;  /* 0x0000001410148210 */ /* 0x001fca0007fbe0ff */
[----:B------:R-:W-:-:S05]  /*49220*/  @!P0 IMAD.X R21, R27, 0x1, R21, P5 ;  /* 0x000000011b158824 */ /* 0x000fca00028e0615 */
[----:B------:R0:W-:Y:S01]  /*49230*/  @!P0 STG.E.U8 desc[UR22][R20.64+0x18], R222 ;  /* 0x000018de14008986 */ /* 0x0001e2000c101116 */
[C---:B------:R-:W-:Y:S02]  /*49240*/  ISETP.LT.OR P0, PT, R26.reuse, 0x1a, !P3 ;  /* 0x0000001a1a00780c */ /* 0x040fe40005f01670 */
[----:B------:R-:W-:-:S11]  /*49250*/  ISETP.LT.OR P3, PT, R26, 0x19, !P1 ;  /* 0x000000191a00780c */ /* 0x000fd60004f61670 */
        /* <DEDUP_REMOVED lines=14> */
[----:B------:R-:W-:-:S13]  /*49340*/  ISETP.LT.OR P2, PT, R26, 0x3a, !P1 ;  /* 0x0000003a1a00780c */ /* 0x000fda0004f41670 */
[----:B------:R-:W2:Y:S02]  /*49350*/  @!P2 LDC.64 R20, c[0x0][0x5c0] ;  /* 0x00017000ff14ab82 */ /* 0x000ea40000000a00 */
[----:B--2---:R-:W-:-:S04]  /*49360*/  @!P2 IADD3 R34, P5, P6, R16, R20, R3 ;  /* 0x000000141022a210 */ /* 0x004fc80007ebe003 */
[----:B------:R-:W-:Y:S02]  /*49370*/  @!P2 IADD3.X R35, R27, R21, R4, P5, P6 ;  /* 0x000000151b23a210 */ /* 0x000fe40002fec404 */
[----:B------:R-:W-:Y:S02]  /*49380*/  ISETP.LT.OR P2, PT, R26, 0x41, !P1 ;  /* 0x000000411a00780c */ /* 0x000fe40004f41670 */
[----:B------:R-:W-:-:S11]  /*49390*/  ISETP.GE.AND P6, PT, R15, 0x1, PT ;  /* 0x000000010f00780c */ /* 0x000fd60003fc6270 */
[----:B------:R-:W0:Y:S02]  /*493a0*/  @!P2 LDC.64 R20, c[0x0][0x5c0] ;  /* 0x00017000ff14ab82 */ /* 0x000e240000000a00 */
        /* <DEDUP_REMOVED lines=12> */
[----:B------:R0:W-:Y:S04]  /*49470*/  @!P4 STG.E.U8 desc[UR22][R20.64+0x21], R227 ;  /* 0x000021e31400c986 */ /* 0x0001e8000c101116 */
[----:B------:R2:W-:Y:S01]  /*49480*/  @!P3 STG.E.U8 desc[UR22][R32.64+0x20], R228 ;  /* 0x000020e42000b986 */ /* 0x0005e2000c101116 */
[----:B------:R-:W-:Y:S01]  /*49490*/  ISETP.LT.OR P3, PT, R26, 0x4a, !P1 ;  /* 0x0000004a1a00780c */ /* 0x000fe20004f61670 */
[----:B0-----:R-:W0:Y:S02]  /*494a0*/  @!P2 LDC.64 R20, c[0x0][0x5c0] ;  /* 0x00017000ff14ab82 */ /* 0x001e240000000a00 */
[----:B0-----:R-:W-:-:S04]  /*494b0*/  @!P2 IADD3 R28, P4, P5, R16, R20, R3 ;  /* 0x00000014101ca210 */ /* 0x001fc80007d9e003 */
[----:B------:R-:W-:Y:S02]  /*494c0*/  @!P2 IADD3.X R29, R27, R21, R4, P4, P5 ;  /* 0x000000151b1da210 */ /* 0x000fe400027ea404 */
[----:B------:R-:W-:-:S13]  /*494d0*/  ISETP.LT.OR P2, PT, R26, 0x49, !P1 ;  /* 0x000000491a00780c */ /* 0x000fda0004f41670 */
[----:B------:R-:W0:Y:S02]  /*494e0*/  @!P2 LDC.64 R20, c[0x0][0x5c0] ;  /* 0x00017000ff14ab82 */ /* 0x000e240000000a00 */
[----:B0-----:R-:W-:-:S04]  /*494f0*/  @!P2 IADD3 R42, P4, P5, R16, R20, R3 ;  /* 0x00000014102aa210 */ /* 0x001fc80007d9e003 */
[----:B------:R-:W-:Y:S02]  /*49500*/  @!P2 IADD3.X R43, R27, R21, R4, P4, P5 ;  /* 0x000000151b2ba210 */ /* 0x000fe400027ea404 */
[----:B------:R-:W2:Y:S01]  /*49510*/  @!P3 LDC.64 R20, c[0x0][0x5c0] ;  /* 0x00017000ff14bb82 */ /* 0x000ea20000000a00 */
[----:B------:R-:W-:Y:S02]  /*49520*/  LOP3.LUT P2, RZ, R14, 0x10, RZ, 0xc0, !PT ;  /* 0x000000100eff7812 */ /* 0x000fe4000784c0ff */
[----:B--2---:R-:W-:-:S04]  /*49530*/  @!P3 IADD3 R32, P4, P5, R16, R20, R3 ;  /* 0x000000141020b210 */ /* 0x004fc80007d9e003 */
[----:B------:R-:W-:Y:S02]  /*49540*/  @!P3 IADD3.X R33, R27, R21, R4, P4, P5 ;  /* 0x000000151b21b210 */ /* 0x000fe400027ea404 */
[----:B------:R-:W-:Y:S02]  /*49550*/  ISETP.LT.OR P5, PT, R26, 0x51, !P1 ;  /* 0x000000511a00780c */ /* 0x000fe40004fa1670 */
[C---:B------:R-:W-:Y:S02]  /*49560*/  LOP3.LUT P3, RZ, R14.reuse, 0x8, RZ, 0xc0, !PT ;  /* 0x000000080eff7812 */ /* 0x040fe4000786c0ff */
[----:B------:R-:W-:-:S09]  /*49570*/  LOP3.LUT R14, R14, 0xfffffffd, RZ, 0xc0, !PT ;  /* 0xfffffffd0e0e7812 */ /* 0x000fd200078ec0ff */
[----:B------:R-:W0:Y:S02]  /*49580*/  @!P5 LDC.64 R20, c[0x0][0x5c0] ;  /* 0x00017000ff14db82 */ /* 0x000e240000000a00 */
[----:B------:R-:W-:Y:S01]  /*49590*/  @!P3 STG.E.U8 desc[UR22][R24.64+0x21], R229 ;  /* 0x000021e51800b986 */ /* 0x000fe2000c101116 */
        /* <DEDUP_REMOVED lines=13> */
[----:B------:R0:W-:Y:S04]  /*49670*/  @!P3 STG.E.U8 desc[UR22][R20.64+0x29], R231 ;  /* 0x000029e71400b986 */ /* 0x0001e8000c101116 */
[----:B------:R2:W-:Y:S04]  /*49680*/  @!P6 STG.E.U8 desc[UR22][R36.64+0x28], R232 ;  /* 0x000028e82400e986 */ /* 0x0005e8000c101116 */
[----:B------:R-:W-:Y:S01]  /*49690*/  @!P2 STG.E.U8 desc[UR22][R30.64+0x29], R233 ;  /* 0x000029e91e00a986 */ /* 0x000fe2000c101116 */
[----:B0-----:R-:W0:Y:S02]  /*496a0*/  @!P5 LDC.64 R20, c[0x0][0x5c0] ;  /* 0x00017000ff14db82 */ /* 0x001e240000000a00 */
[----:B0-----:R-:W-:-:S04]  /*496b0*/  @!P5 IADD3 R24, P3, P4, R16, R20, R3 ;  /* 0x000000141018d210 */ /* 0x001fc80007c7e003 */
[----:B------:R-:W-:Y:S02]  /*496c0*/  @!P5 IADD3.X R25, R27, R21, R4, P3, P4 ;  /* 0x000000151b19d210 */ /* 0x000fe40001fe8404 */
[----:B------:R-:W-:-:S13]  /*496d0*/  ISETP.LT.OR P3, PT, R26, 0x59, !P1 ;  /* 0x000000591a00780c */ /* 0x000fda0004f61670 */
[----:B------:R-:W0:Y:S01]  /*496e0*/  @!P3 LDC.64 R20, c[0x0][0x5c0] ;  /* 0x00017000ff14bb82 */ /* 0x000e220000000a00 */
[----:B------:R-:W-:-:S04]  /*496f0*/  @P3 LOP3.LUT R14, R14, 0x2, RZ, 0xfc, !PT ;  /* 0x000000020e0e3812 */ /* 0x000fc800078efcff */
[----:B------:R-:W-:Y:S02]  /*49700*/  LOP3.LUT R14, R14, 0xfffffffb, RZ, 0xc0, !PT ;  /* 0xfffffffb0e0e7812 */ /* 0x000fe400078ec0ff */
[----:B0-----:R-:W-:-:S04]  /*49710*/  @!P3 IADD3 R46, P4, P5, R16, R20, R3 ;  /* 0x00000014102eb210 */ /* 0x001fc80007d9e003 */
[----:B------:R-:W-:Y:S02]  /*49720*/  @!P3 IADD3.X R47, R27, R21, R4, P4, P5 ;  /* 0x000000151b2fb210 */ /* 0x000fe400027ea404 */
[----:B------:R-:W-:Y:S02]  /*49730*/  ISETP.LT.OR P4, PT, R26, 0x5a, !P1 ;  /* 0x0000005a1a00780c */ /* 0x000fe40004f81670 */
[----:B------:R-:W-:-:S11]  /*49740*/  ISETP.GE.AND P3, PT, R15, 0x1, PT ;  /* 0x000000010f00780c */ /* 0x000fd60003f66270 */
[----:B------:R-:W2:Y:S01]  /*49750*/  @!P4 LDC.64 R20, c[0x0][0x5c0] ;  /* 0x00017000ff14cb82 */ /* 0x000ea20000000a00 */
[----:B------:R-:W-:Y:S02]  /*49760*/  @P4 LOP3.LUT R14, R14, 0x4, RZ, 0xfc, !PT ;  /* 0x000000040e0e4812 */ /* 0x000fe400078efcff */
[----:B--2---:R-:W-:-:S04]  /*49770*/  @!P4 IADD3 R36, P5, P6, R16, R20, R3 ;  /* 0x000000141024c210 */ /* 0x004fc80007ebe003 */
[----:B------:R-:W-:Y:S02]  /*49780*/  @!P4 IADD3.X R37, R27, R21, R4, P5, P6 ;  /* 0x000000151b25c210 */ /* 0x000fe40002fec404 */
[C---:B------:R-:W-:Y:S02]  /*49790*/  ISETP.LT.OR P6, PT, R26.reuse, 0x61, !P1 ;  /* 0x000000611a00780c */ /* 0x040fe40004fc1670 */
[----:B------:R-:W-:-:S11]  /*497a0*/  ISETP.LT.OR P4, PT, R26, 0x69, !P1 ;  /* 0x000000691a00780c */ /* 0x000fd60004f81670 */
[----:B------:R-:W0:Y:S01]  /*497b0*/  @!P6 LDC.64 R20, c[0x0][0x5c0] ;  /* 0x00017000ff14eb82 */ /* 0x000e220000000a00 */
[----:B------:R-:W-:-:S04]  /*497c0*/  @P6 LOP3.LUT R0, R0, 0x2, RZ, 0xfc, !PT ;  /* 0x0000000200006812 */ /* 0x000fc800078efcff */
[----:B------:R-:W-:-:S04]  /*497d0*/  LOP3.LUT R0, R0, 0xfffff7ff, RZ, 0xc0, !PT ;  /* 0xfffff7ff00007812 */ /* 0x000fc800078ec0ff */
[----:B------:R-:W-:-:S04]  /*497e0*/  @P4 LOP3.LUT R0, R0, 0x800, RZ, 0xfc, !PT ;  /* 0x0000080000004812 */ /* 0x000fc800078efcff */
[----:B------:R-:W-:Y:S02]  /*497f0*/  LOP3.LUT R0, R0, 0xffffffef, RZ, 0xc0, !PT ;  /* 0xffffffef00007812 */ /* 0x000fe400078ec0ff */
        /* <DEDUP_REMOVED lines=11> */
[----:B------:R-:W-:Y:S01]  /*498b0*/  @!P2 IMAD.X R21, R27, 0x1, R21, P5 ;  /* 0x000000011b15a824 */ /* 0x000fe200028e0615 */
[----:B------:R-:W-:-:S04]  /*498c0*/  ISETP.LT.OR P5, PT, R26, 0x62, !P1 ;  /* 0x000000621a00780c */ /* 0x000fc80004fa1670 */
[----:B------:R0:W-:Y:S04]  /*498d0*/  @!P2 STG.E.U8 desc[UR22][R20.64+0x31], R235 ;  /* 0x000031eb1400a986 */ /* 0x0001e8000c101116 */
[----:B------:R2:W-:Y:S01]  /*498e0*/  @!P3 STG.E.U8 desc[UR22][R40.64+0x30], R236 ;  /* 0x000030ec2800b986 */ /* 0x0005e2000c101116 */
[----:B------:R-:W-:-:S03]  /*498f0*/  ISETP.LT.OR P3, PT, R26, 0x6a, !P1 ;  /* 0x0000006a1a00780c */ /* 0x000fc60004f61670 */
[----:B------:R-:W-:Y:S01]  /*49900*/  @!P0 STG.E.U8 desc[UR22][R22.64+0x31], R237 ;  /* 0x000031ed16008986 */ /* 0x000fe2000c101116 */
[----:B0-----:R-:W0:Y:S09]  /*49910*/  @!P5 LDC.64 R20, c[0x0][0x5c0] ;  /* 0x00017000ff14db82 */ /* 0x001e320000000a00 */
[----:B------:R-:W-:-:S02]  /*49920*/  @P3 LOP3.LUT R0, R0, 0x10, RZ, 0xfc, !PT ;  /* 0x0000001000003812 */ /* 0x000fc400078efcff */
[----:B------:R-:W-:Y:S02]  /*49930*/  F2FP.SATFINITE.E4M3.F32.PACK_AB_MERGE_C R19, RZ, R19, RZ ;  /* 0x00000013ff13723e */ /* 0x000fe400048070ff */
[----:B------:R-:W-:Y:S02]  /*49940*/  LOP3.LUT R0, R0, 0xffffdfff, RZ, 0xc0, !PT ;  /* 0xffffdfff00007812 */ /* 0x000fe400078ec0ff */
[----:B0-----:R-:W-:-:S04]  /*49950*/  @!P5 IADD3 R30, P2, P6, R16, R20, R3 ;  /* 0x00000014101ed210 */ /* 0x001fc80007e5e003 */
[----:B------:R-:W-:Y:S02]  /*49960*/  @!P5 IADD3.X R31, R27, R21, R4, P2, P6 ;  /* 0x000000151b1fd210 */ /* 0x000fe400017ec404 */
[----:B------:R-:W0:Y:S02]  /*49970*/  @!P4 LDC.64 R20, c[0x0][0x5c0] ;  /* 0x00017000ff14cb82 */ /* 0x000e240000000a00 */
[----:B0-----:R-:W-:-:S04]  /*49980*/  @!P4 IADD3 R50, P2, P6, R16, R20, R3 ;  /* 0x000000141032c210 */ /* 0x001fc80007e5e003 */
[----:B------:R-:W-:Y:S02]  /*49990*/  @!P4 IADD3.X R51, R27, R21, R4, P2, P6 ;  /* 0x000000151b33c210 */ /* 0x000fe400017ec404 */
[----:B------:R-:W2:Y:S02]  /*499a0*/  @!P3 LDC.64 R20, c[0x0][0x5c0] ;  /* 0x00017000ff14bb82 */ /* 0x000ea40000000a00 */
[----:B--2---:R-:W-:-:S04]  /*499b0*/  @!P3 IADD3 R40, P2, P6, R16, R20, R3 ;  /* 0x000000141028b210 */ /* 0x004fc80007e5e003 */
[----:B------:R-:W-:Y:S02]  /*499c0*/  @!P3 IADD3.X R41, R27, R21, R4, P2, P6 ;  /* 0x000000151b29b210 */ /* 0x000fe400017ec404 */
[----:B------:R-:W-:Y:S02]  /*499d0*/  ISETP.LT.OR P3, PT, R26, 0x71, !P1 ;  /* 0x000000711a00780c */ /* 0x000fe40004f61670 */
[----:B------:R-:W-:-:S11]  /*499e0*/  ISETP.GE.AND P6, PT, R15, 0x1, PT ;  /* 0x000000010f00780c */ /* 0x000fd60003fc6270 */
[----:B------:R-:W0:Y:S01]  /*499f0*/  @!P3 LDC.64 R20, c[0x0][0x5c0] ;  /* 0x00017000ff14bb82 */ /* 0x000e220000000a00 */
[----:B------:R-:W-:Y:S02]  /*49a00*/  @P3 LOP3.LUT R0, R0, 0x2000, RZ, 0xfc, !PT ;  /* 0x0000200000003812 */ /* 0x000fe400078efcff */
[----:B0-----:R-:W-:-:S04]  /*49a10*/  @!P3 IADD3 R56, P0, P2, R16, R20, R3 ;  /* 0x000000141038b210 */ /* 0x001fc80007a1e003 */
[----:B------:R-:W-:Y:S02]  /*49a20*/  @!P3 IADD3.X R57, R27, R21, R4, P0, P2 ;  /* 0x000000151b39b210 */ /* 0x000fe400007e4404 */
[----:B------:R-:W-:-:S13]  /*49a30*/  ISETP.LT.OR P0, PT, R26, 0x39, !P6 ;  /* 0x000000391a00780c */ /* 0x000fda0007701670 */
[----:B------:R-:W0:Y:S02]  /*49a40*/  @!P0 LDC.64 R20, c[0x0][0x5c0] ;  /* 0x00017000ff148b82 */ /* 0x000e240000000a00 */
[----:B0-----:R-:W-:-:S05]  /*49a50*/  @!P0 IADD3 R20, P2, R16, R20, RZ ;  /* 0x0000001410148210 */ /* 0x001fca0007f5e0ff */
[----:B------:R-:W-:-:S05]  /*49a60*/  @!P0 IMAD.X R21, R27, 0x1, R21, P2 ;  /* 0x000000011b158824 */ /* 0x000fca00010e0615 */
[----:B------:R0:W-:Y:S01]  /*49a70*/  @!P0 STG.E.U8 desc[UR22][R20.64+0x38], R19 ;  /* 0x0000381314008986 */ /* 0x0001e2000c101116 */
[----:B------:R-:W-:-:S13]  /*49a80*/  ISETP.LT.OR P0, PT, R26, 0x3a, !P6 ;  /* 0x0000003a1a00780c */ /* 0x000fda0007701670 */
[----:B0-----:R-:W0:Y:S01]  /*49a90*/  @!P0 LDC.64 R20, c[0x0][0x5c0] ;  /* 0x00017000ff148b82 */ /* 0x001e220000000a00 */
[----:B------:R-:W-:Y:S01]  /*49aa0*/  ISETP.LT.OR P3, PT, R26, 0x72, !P1 ;  /* 0x000000721a00780c */ /* 0x000fe20004f61670 */
[----:B----4-:R-:W-:-:S05]  /*49ab0*/  FMUL R19, R54, UR21 ;  /* 0x0000001536137c20 */ /* 0x010fca0008400000 */
[----:B------:R-:W-:Y:S02]  /*49ac0*/  F2FP.SATFINITE.E4M3.F32.PACK_AB_MERGE_C R19, RZ, R19, RZ ;  /* 0x00000013ff13723e */ /* 0x000fe400048070ff */
[----:B0-----:R-:W-:-:S05]  /*49ad0*/  @!P0 IADD3 R20, P2, R16, R20, RZ ;  /* 0x0000001410148210 */ /* 0x001fca0007f5e0ff */
[----:B------:R-:W-:-:S05]  /*49ae0*/  @!P0 IMAD.X R21, R27, 0x1, R21, P2 ;  /* 0x000000011b158824 */ /* 0x000fca00010e0615 */
[----:B------:R0:W-:Y:S02]  /*49af0*/  @!P0 STG.E.U8 desc[UR22][R20.64+0x39], R19 ;  /* 0x0000391314008986 */ /* 0x0001e4000c101116 */
[----:B0-----:R-:W0:Y:S01]  /*49b00*/  @!P3 LDC.64 R20, c[0x0][0x5c0] ;  /* 0x00017000ff14bb82 */ /* 0x001e220000000a00 */
[----:B------:R-:W-:-:S04]  /*49b10*/  LOP3.LUT R0, R0, 0xffffefff, RZ, 0xc0, !PT ;  /* 0xffffefff00007812 */ /* 0x000fc800078ec0ff */
[----:B------:R-:W-:Y:S01]  /*49b20*/  @P3 LOP3.LUT R0, R0, 0x1000, RZ, 0xfc, !PT ;  /* 0x0000100000003812 */ /* 0x000fe200078efcff */
[----:B------:R-:W-:Y:S02]  /*49b30*/  FMUL R19, R60, UR21 ;  /* 0x000000153c137c20 */ /* 0x000fe40008400000 */
[----:B------:R-:W2:Y:S03]  /*49b40*/  LDL.LU R60, [R1+0x614] ;  /* 0x00061400013c7983 */ /* 0x000ea60000300800 */
[----:B------:R-:W-:Y:S02]  /*49b50*/  F2FP.SATFINITE.E4M3.F32.PACK_AB_MERGE_C R19, RZ, R19, RZ ;  /* 0x00000013ff13723e */ /* 0x000fe400048070ff */
[----:B0-----:R-:W-:-:S04]  /*49b60*/  @!P3 IADD3 R22, P0, P2, R16, R20, R3 ;  /* 0x000000141016b210 */ /* 0x001fc80007a1e003 */
[----:B------:R-:W-:Y:S02]  /*49b70*/  @!P3 IADD3.X R23, R27, R21, R4, P0, P2 ;  /* 0x000000151b17b210 */ /* 0x000fe400007e4404 */
[----:B------:R-:W-:-:S13]  /*49b80*/  ISETP.LT.OR P3, PT, R26, 0x39, !P1 ;  /* 0x000000391a00780c */ /* 0x000fda0004f61670 */
[----:B------:R0:W-:Y:S02]  /*49b90*/  @!P3 STG.E.U8 desc[UR22][R38.64+0x38], R19 ;  /* 0x000038132600b986 */ /* 0x0001e4000c101116 */
[----:B0-----:R-:W-:Y:S02]  /*49ba0*/  FMUL R19, R59, UR21 ;  /* 0x000000153b137c20 */ /* 0x001fe40008400000 */
[----:B------:R-:W3:Y:S01]  /*49bb0*/  LDL.LU R59, [R1+0x618] ;  /* 0x00061800013b7983 */ /* 0x000ee20000300800 */
[----:B------:R-:W-:Y:S02]  /*49bc0*/  ISETP.LT.OR P3, PT, R26, 0x3a, !P1 ;  /* 0x0000003a1a00780c */ /* 0x000fe40004f61670 */
[----:B------:R-:W-:-:S11]  /*49bd0*/  F2FP.SATFINITE.E4M3.F32.PACK_AB_MERGE_C R19, RZ, R19, RZ ;  /* 0x00000013ff13723e */ /* 0x000fd600048070ff */
[----:B------:R0:W-:Y:S02]  /*49be0*/  @!P3 STG.E.U8 desc[UR22][R34.64+0x39], R19 ;  /* 0x000039132200b986 */ /* 0x0001e4000c101116 */
[----:B0-----:R-:W-:Y:S02]  /*49bf0*/  FMUL R19, R58, UR21 ;  /* 0x000000153a137c20 */ /* 0x001fe40008400000 */
[----:B------:R-:W4:Y:S01]  /*49c00*/  LDL.LU R58, [R1+0x61c] ;  /* 0x00061c00013a7983 */ /* 0x000f220000300800 */
[----:B------:R-:W-:Y:S02]  /*49c10*/  ISETP.LT.OR P4, PT, R26, 0x79, !P1 ;  /* 0x000000791a00780c */ /* 0x000fe40004f81670 */
[----:B------:R-:W-:Y:S01]  /*49c20*/  LOP3.LUT R0, R0, 0xffffbfff, RZ, 0xc0, !PT ;  /* 0xffffbfff00007812 */ /* 0x000fe200078ec0ff */
[----:B------:R-:W4:Y:S10]  /*49c30*/  LDL.LU R64, [R1+0x620] ;  /* 0x0006200001407983 */ /* 0x000f340000300800 */
[----:B------:R-:W0:Y:S01]  /*49c40*/  @!P4 LDC.64 R20, c[0x0][0x5c0] ;  /* 0x00017000ff14cb82 */ /* 0x000e220000000a00 */
[----:B------:R-:W-:-:S02]  /*49c50*/  @P4 LOP3.LUT R0, R0, 0x4000, RZ, 0xfc, !PT ;  /* 0x0000400000004812 */ /* 0x000fc400078efcff */
[----:B0-----:R-:W-:-:S04]  /*49c60*/  @!P4 IADD3 R54, P0, P2, R16, R20, R3 ;  /* 0x000000141036c210 */ /* 0x001fc80007a1e003 */
[----:B------:R-:W-:Y:S02]  /*49c70*/  @!P4 IADD3.X R55, R27, R21, R4, P0, P2 ;  /* 0x000000151b37c210 */ /* 0x000fe400007e4404 */
[----:B------:R-:W-:-:S13]  /*49c80*/  ISETP.LT.OR P4, PT, R26, 0x7a, !P1 ;  /* 0x0000007a1a00780c */ /* 0x000fda0004f81670 */
[----:B------:R-:W0:Y:S01]  /*49c90*/  @!P4 LDC.64 R20, c[0x0][0x5c0] ;  /* 0x00017000ff14cb82 */ /* 0x000e220000000a00 */
[----:B------:R-:W-:Y:S02]  /*49ca0*/  ISETP.LT.OR P3, PT, R26, 0x81, !P1 ;  /* 0x000000811a00780c */ /* 0x000fe40004f61670 */
[----:B0-----:R-:W-:-:S04]  /*49cb0*/  @!P4 IADD3 R38, P0, P2, R16, R20, R3 ;  /* 0x000000141026c210 */ /* 0x001fc80007a1e003 */
[----:B------:R-:W-:-:S07]  /*49cc0*/  @!P4 IADD3.X R39, R27, R21, R4, P0, P2 ;  /* 0x000000151b27c210 */ /* 0x000fce00007e4404 */
[----:B------:R-:W0:Y:S02]  /*49cd0*/  @!P3 LDC.64 R20, c[0x0][0x5c0] ;  /* 0x00017000ff14bb82 */ /* 0x000e240000000a00 */
[----:B0-----:R-:W-:-:S04]  /*49ce0*/  @!P3 IADD3 R62, P0, P2, R16, R20, R3 ;  /* 0x00000014103eb210 */ /* 0x001fc80007a1e003 */
[----:B------:R-:W-:Y:S02]  /*49cf0*/  @!P3 IADD3.X R63, R27, R21, R4, P0, P2 ;  /* 0x000000151b3fb210 */ /* 0x000fe400007e4404 */
[----:B------:R-:W-:-:S13]  /*49d00*/  ISETP.LT.OR P0, PT, R26, 0x41, !P6 ;  /* 0x000000411a00780c */ /* 0x000fda0007701670 */
[----:B------:R-:W0:Y:S01]  /*49d10*/  @!P0 LDC.64 R20, c[0x0][0x5c0] ;  /* 0x00017000ff148b82 */ /* 0x000e220000000a00 */
[----:B------:R-:W-:Y:S02]  /*49d20*/  F2FP.SATFINITE.E4M3.F32.PACK_AB_MERGE_C R19, RZ, R19, RZ ;  /* 0x00000013ff13723e */ /* 0x000fe400048070ff */
[----:B0-----:R-:W-:-:S05]  /*49d30*/  @!P0 IADD3 R20, P2, R16, R20, RZ ;  /* 0x0000001410148210 */ /* 0x001fca0007f5e0ff */
[----:B------:R-:W-:-:S05]  /*49d40*/  @!P0 IMAD.X R21, R27, 0x1, R21, P2 ;  /* 0x000000011b158824 */ /* 0x000fca00010e0615 */
[----:B------:R0:W-:Y:S01]  /*49d50*/  @!P0 STG.E.U8 desc[UR22][R20.64+0x40], R19 ;  /* 0x0000401314008986 */ /* 0x0001e2000c101116 */
[----:B------:R-:W-:Y:S02]  /*49d60*/  ISETP.LT.OR P0, PT, R26, 0x42, !P6 ;  /* 0x000000421a00780c */ /* 0x000fe40007701670 */
[----:B------:R-:W-:-:S11]  /*49d70*/  LOP3.LUT R0, R0, 0xffffffdf, RZ, 0xc0, !PT ;  /* 0xffffffdf00007812 */ /* 0x000fd600078ec0ff */
[----:B0-----:R-:W0:Y:S01]  /*49d80*/  @!P0 LDC.64 R20, c[0x0][0x5c0] ;  /* 0x00017000ff148b82 */ /* 0x001e220000000a00 */
[----:B------:R-:W-:-:S04]  /*49d90*/  @P4 LOP3.LUT R0, R0, 0x20, RZ, 0xfc, !PT ;  /* 0x0000002000004812 */ /* 0x000fc800078efcff */
[----:B------:R-:W-:-:S04]  /*49da0*/  LOP3.LUT R0, R0, 0xffff7fff, RZ, 0xc0, !PT ;  /* 0xffff7fff00007812 */ /* 0x000fc800078ec0ff */
[----:B------:R-:W-:Y:S02]  /*49db0*/  @P3 LOP3.LUT R0, R0, 0x8000, RZ, 0xfc, !PT ;  /* 0x0000800000003812 */ /* 0x000fe400078efcff */
[----:B------:R-:W-:Y:S02]  /*49dc0*/  ISETP.LT.OR P3, PT, R26, 0x82, !P1 ;  /* 0x000000821a00780c */ /* 0x000fe40004f61670 */
[----:B0-----:R-:W-:-:S05]  /*49dd0*/  @!P0 IADD3 R20, P2, R16, R20, RZ ;  /* 0x0000001410148210 */ /* 0x001fca0007f5e0ff */
[----:B------:R-:W-:Y:S02]  /*49de0*/  @!P0 IMAD.X R21, R27, 0x1, R21, P2 ;  /* 0x000000011b158824 */ /* 0x000fe400010e0615 */
[----:B--2---:R-:W-:-:S05]  /*49df0*/  FMUL R19, R60, UR21 ;  /* 0x000000153c137c20 */ /* 0x004fca0008400000 */
[----:B------:R-:W-:-:S05]  /*49e00*/  F2FP.SATFINITE.E4M3.F32.PACK_AB_MERGE_C R19, RZ, R19, RZ ;  /* 0x00000013ff13723e */ /* 0x000fca00048070ff */
[----:B------:R0:W-:Y:S02]  /*49e10*/  @!P0 STG.E.U8 desc[UR22][R20.64+0x41], R19 ;  /* 0x0000411314008986 */ /* 0x0001e4000c101116 */
[----:B0-----:R-:W0:Y:S01]  /*49e20*/  @!P3 LDC.64 R20, c[0x0][0x5c0] ;  /* 0x00017000ff14bb82 */ /* 0x001e220000000a00 */
[----:B------:R-:W-:Y:S01]  /*49e30*/  LOP3.LUT R0, R0, 0xfffffffe, RZ, 0xc0, !PT ;  /* 0xfffffffe00007812 */ /* 0x000fe200078ec0ff */
[----:B---3--:R-:W-:Y:S02]  /*49e40*/  FMUL R19, R59, UR21 ;  /* 0x000000153b137c20 */ /* 0x008fe40008400000 */
[----:B------:R-:W2:Y:S01]  /*49e50*/  LDL.LU R59, [R1+0x624] ;  /* 0x00062400013b7983 */ /* 0x000ea20000300800 */
[----:B0-----:R-:W-:Y:S02]  /*49e60*/  @!P3 IADD3 R34, P0, P2, R16, R20, R3 ;  /* 0x000000141022b210 */ /* 0x001fe40007a1e003 */
[----:B------:R-:W-:Y:S02]  /*49e70*/  @P3 LOP3.LUT R0, R0, 0x1, RZ, 0xfc, !PT ;  /* 0x0000000100003812 */ /* 0x000fe400078efcff */
[----:B------:R-:W-:-:S02]  /*49e80*/  @!P3 IADD3.X R35, R27, R21, R4, P0, P2 ;  /* 0x000000151b23b210 */ /* 0x000fc400007e4404 */
[----:B------:R-:W-:Y:S02]  /*49e90*/  ISETP.LT.OR P3, PT, R26, 0x41, !P1 ;  /* 0x000000411a00780c */ /* 0x000fe40004f61670 */
[----:B------:R-:W-:-:S11]  /*49ea0*/  F2FP.SATFINITE.E4M3.F32.PACK_AB_MERGE_C R19, RZ, R19, RZ ;  /* 0x00000013ff13723e */ /* 0x000fd600048070ff */
[----:B------:R4:W-:Y:S02]  /*49eb0*/  @!P3 STG.E.U8 desc[UR22][R44.64+0x40], R19 ;  /* 0x000040132c00b986 */ /* 0x0009e4000c101116 */
[----:B----4-:R-:W-:Y:S02]  /*49ec0*/  FMUL R19, R58, UR21 ;  /* 0x000000153a137c20 */ /* 0x010fe40008400000 */
[----:B------:R-:W3:Y:S04]  /*49ed0*/  LDL.LU R58, [R1+0x628] ;  /* 0x00062800013a7983 */ /* 0x000ee80000300800 */
[----:B------:R-:W4:Y:S01]  /*49ee0*/  LDL.LU R69, [R1+0x62c] ;  /* 0x00062c0001457983 */ /* 0x000f220000300800 */
[----:B------:R-:W-:-:S03]  /*49ef0*/  ISETP.LT.OR P4, PT, R26, 0x89, !P1 ;  /* 0x000000891a00780c */ /* 0x000fc60004f81670 */
[----:B------:R-:W4:Y:S01]  /*49f00*/  LDL.LU R68, [R1+0x630] ;  /* 0x0006300001447983 */ /* 0x000f220000300800 */
[----:B------:R-:W-:Y:S02]  /*49f10*/  LOP3.LUT R0, R0, 0xfffeffff, RZ, 0xc0, !PT ;  /* 0xfffeffff00007812 */ /* 0x000fe400078ec0ff */
[----:B------:R-:W-:Y:S01]  /*49f20*/  ISETP.LT.OR P3, PT, R26, 0x42, !P1 ;  /* 0x000000421a00780c */ /* 0x000fe20004f61670 */
[----:B------:R-:W4:Y:S06]  /*49f30*/  LDL.LU R70, [R1+0x634] ;  /* 0x0006340001467983 */ /* 0x000f2c0000300800 */
[----:B------:R-:W0:Y:S01]  /*49f40*/  @!P4 LDC.64 R20, c[0x0][0x5c0] ;  /* 0x00017000ff14cb82 */ /* 0x000e220000000a00 */
[----:B------:R-:W-:-:S02]  /*49f50*/  @P4 LOP3.LUT R0, R0, 0x10000, RZ, 0xfc, !PT ;  /* 0x0001000000004812 */ /* 0x000fc400078efcff */
[----:B0-----:R-:W-:-:S04]  /*49f60*/  @!P4 IADD3 R60, P0, P2, R16, R20, R3 ;  /* 0x00000014103cc210 */ /* 0x001fc80007a1e003 */
[----:B------:R-:W-:Y:S02]  /*49f70*/  @!P4 IADD3.X R61, R27, R21, R4, P0, P2 ;  /* 0x000000151b3dc210 */ /* 0x000fe400007e4404 */
[----:B------:R-:W-:Y:S02]  /*49f80*/  ISETP.LT.OR P4, PT, R26, 0x8a, !P1 ;  /* 0x0000008a1a00780c */ /* 0x000fe40004f81670 */
[----:B------:R-:W-:-:S11]  /*49f90*/  F2FP.SATFINITE.E4M3.F32.PACK_AB_MERGE_C R19, RZ, R19, RZ ;  /* 0x00000013ff13723e */ /* 0x000fd600048070ff */
[----:B------:R-:W0:Y:S01]  /*49fa0*/  @!P4 LDC.64 R20, c[0x0][0x5c0] ;  /* 0x00017000ff14cb82 */ /* 0x000e220000000a00 */
[----:B------:R1:W-:Y:S01]  /*49fb0*/  @!P3 STG.E.U8 desc[UR22][R28.64+0x41], R19 ;  /* 0x000041131c00b986 */ /* 0x0003e2000c101116 */
        /* <DEDUP_REMOVED lines=8> */
[----:B-1----:R-:W-:-:S05]  /*4a040*/  FMUL R19, R64, UR21 ;  /* 0x0000001540137c20 */ /* 0x002fca0008400000 */
        /* <DEDUP_REMOVED lines=12> */
[----:B------:R-:W-:Y:S01]  /*4a110*/  @!P0 IMAD.X R21, R27, 0x1, R21, P2 ;  /* 0x000000011b158824 */ /* 0x000fe200010e0615 */
[----:B------:R-:W-:-:S05]  /*4a120*/  LOP3.LUT R0, R0, 0xffffffbf, RZ, 0xc0, !PT ;  /* 0xffffffbf00007812 */ /* 0x000fca00078ec0ff */
[----:B------:R-:W-:Y:S01]  /*4a130*/  @P3 LOP3.LUT R0, R0, 0x40, RZ, 0xfc, !PT ;  /* 0x0000004000003812 */ /* 0x000fe200078efcff */
[----:B--2---:R-:W-:-:S05]  /*4a140*/  FMUL R19, R59, UR21 ;  /* 0x000000153b137c20 */ /* 0x004fca0008400000 */
[----:B------:R-:W-:-:S05]  /*4a150*/  F2FP.SATFINITE.E4M3.F32.PACK_AB_MERGE_C R19, RZ, R19, RZ ;  /* 0x00000013ff13723e */ /* 0x000fca00048070ff */
[----:B------:R0:W-:Y:S02]  /*4a160*/  @!P0 STG.E.U8 desc[UR22][R20.64+0x49], R19 ;  /* 0x0000491314008986 */ /* 0x0001e4000c101116 */
[----:B0-----:R-:W0:Y:S01]  /*4a170*/  @!P3 LDC.64 R20, c[0x0][0x5c0] ;  /* 0x00017000ff14bb82 */ /* 0x001e220000000a00 */
[----:B---3--:R-:W-:Y:S01]  /*4a180*/  FMUL R19, R58, UR21 ;  /* 0x000000153a137c20 */ /* 0x008fe20008400000 */
[----:B0-----:R-:W-:-:S04]  /*4a190*/  @!P3 IADD3 R28, P0, P2, R16, R20, R3 ;  /* 0x00000014101cb210 */ /* 0x001fc80007a1e003 */
[----:B------:R-:W-:Y:S02]  /*4a1a0*/  @!P3 IADD3.X R29, R27, R21, R4, P0, P2 ;  /* 0x000000151b1db210 */ /* 0x000fe400007e4404 */
[----:B------:R-:W-:Y:S02]  /*4a1b0*/  ISETP.LT.OR P3, PT, R26, 0x49, !P1 ;  /* 0x000000491a00780c */ /* 0x000fe40004f61670 */
[----:B------:R-:W-:-:S11]  /*4a1c0*/  F2FP.SATFINITE.E4M3.F32.PACK_AB_MERGE_C R19, RZ, R19, RZ ;  /* 0x00000013ff13723e */ /* 0x000fd600048070ff */
[----:B------:R4:W-:Y:S02]  /*4a1d0*/  @!P3 STG.E.U8 desc[UR22][R42.64+0x48], R19 ;  /* 0x000048132a00b986 */ /* 0x0009e4000c101116 */
[----:B----4-:R-:W-:Y:S02]  /*4a1e0*/  FMUL R19, R69, UR21 ;  /* 0x0000001545137c20 */ /* 0x010fe40008400000 */
[----:B------:R-:W2:Y:S01]  /*4a1f0*/  LDL.LU R69, [R1+0x638] ;  /* 0x0006380001457983 */ /* 0x000ea20000300800 */
[----:B------:R-:W-:Y:S02]  /*4a200*/  ISETP.LT.OR P3, PT, R26, 0x4a, !P1 ;  /* 0x0000004a1a00780c */ /* 0x000fe40004f61670 */
[----:B------:R-:W-:-:S11]  /*4a210*/  F2FP.SATFINITE.E4M3.F32.PACK_AB_MERGE_C R19, RZ, R19, RZ ;  /* 0x00000013ff13723e */ /* 0x000fd600048070ff */
[----:B------:R0:W-:Y:S02]  /*4a220*/  @!P3 STG.E.U8 desc[UR22][R32.64+0x49], R19 ;  /* 0x000049132000b986 */ /* 0x0001e4000c101116 */
[----:B0-----:R-:W-:Y:S02]  /*4a230*/  FMUL R19, R68, UR21 ;  /* 0x0000001544137c20 */ /* 0x001fe40008400000 */
[----:B------:R-:W3:Y:S01]  /*4a240*/  LDL.LU R68, [R1+0x63c] ;  /* 0x00063c0001447983 */ /* 0x000ee20000300800 */
        /* <DEDUP_REMOVED lines=20> */
[----:B------:R-:W-:Y:S01]  /*4a390*/  ISETP.LT.OR P0, PT, R26, 0x52, !P6 ;  /* 0x000000521a00780c */ /* 0x000fe20007701670 */
[----:B0-----:R-:W-:Y:S02]  /*4a3a0*/  FMUL R19, R70, UR21 ;  /* 0x0000001546137c20 */ /* 0x001fe40008400000 */
[----:B------:R-:W4:Y:S10]  /*4a3b0*/  LDL.LU R70, [R1+0x640] ;  /* 0x0006400001467983 */ /* 0x000f340000300800 */
[----:B------:R-:W0:Y:S01]  /*4a3c0*/  @!P0 LDC.64 R20, c[0x0][0x5c0] ;  /* 0x00017000ff148b82 */ /* 0x000e220000000a00 */
[----:B------:R-:W-:-:S04]  /*4a3d0*/  LOP3.LUT R0, R0, 0xfffffeff, RZ, 0xc0, !PT ;  /* 0xfffffeff00007812 */ /* 0x000fc800078ec0ff */
[----:B------:R-:W-:-:S04]  /*4a3e0*/  @P4 LOP3.LUT R0, R0, 0x100, RZ, 0xfc, !PT ;  /* 0x0000010000004812 */ /* 0x000fc800078efcff */
[----:B------:R-:W-:-:S04]  /*4a3f0*/  LOP3.LUT R0, R0, 0xfff7ffff, RZ, 0xc0, !PT ;  /* 0xfff7ffff00007812 */ /* 0x000fc800078ec0ff */
[----:B------:R-:W-:Y:S02]  /*4a400*/  @P3 LOP3.LUT R0, R0, 0x80000, RZ, 0xfc, !PT ;  /* 0x0008000000003812 */ /* 0x000fe400078efcff */
[----:B------:R-:W-:Y:S02]  /*4a410*/  ISETP.LT.OR P3, PT, R26, 0xa2, !P1 ;  /* 0x000000a21a00780c */ /* 0x000fe40004f61670 */
[----:B------:R-:W-:Y:S02]  /*4a420*/  F2FP.SATFINITE.E4M3.F32.PACK_AB_MERGE_C R19, RZ, R19, RZ ;  /* 0x00000013ff13723e */ /* 0x000fe400048070ff */
[----:B0-----:R-:W-:-:S05]  /*4a430*/  @!P0 IADD3 R20, P2, R16, R20, RZ ;  /* 0x0000001410148210 */ /* 0x001fca0007f5e0ff */
[----:B------:R-:W-:-:S05]  /*4a440*/  @!P0 IMAD.X R21, R27, 0x1, R21, P2 ;  /* 0x000000011b158824 */ /* 0x000fca00010e0615 */
[----:B------:R0:W-:Y:S02]  /*4a450*/  @!P0 STG.E.U8 desc[UR22][R20.64+0x51], R19 ;  /* 0x0000511314008986 */ /* 0x0001e4000c101116 */
[----:B0-----:R-:W0:Y:S01]  /*4a460*/  @!P3 LDC.64 R20, c[0x0][0x5c0] ;  /* 0x00017000ff14bb82 */ /* 0x001e220000000a00 */
[----:B------:R-:W-:-:S04]  /*4a470*/  LOP3.LUT R0, R0, 0xfffffff7, RZ, 0xc0, !PT ;  /* 0xfffffff700007812 */ /* 0x000fc800078ec0ff */
[----:B------:R-:W-:Y:S01]  /*4a480*/  @P3 LOP3.LUT R0, R0, 0x8, RZ, 0xfc, !PT ;  /* 0x0000000800003812 */ /* 0x000fe200078efcff */
[----:B--2---:R-:W-:Y:S02]  /*4a490*/  FMUL R19, R69, UR21 ;  /* 0x0000001545137c20 */ /* 0x004fe40008400000 */
[----:B------:R-:W2:Y:S01]  /*4a4a0*/  LDL.LU R69, [R1+0x644] ;  /* 0x0006440001457983 */ /* 0x000ea20000300800 */
[----:B0-----:R-:W-:-:S04]  /*4a4b0*/  @!P3 IADD3 R32, P0, P2, R16, R20, R3 ;  /* 0x000000141020b210 */ /* 0x001fc80007a1e003 */
[----:B------:R-:W-:Y:S02]  /*4a4c0*/  @!P3 IADD3.X R33, R27, R21, R4, P0, P2 ;  /* 0x000000151b21b210 */ /* 0x000fe400007e4404 */
[----:B------:R-:W-:Y:S02]  /*4a4d0*/  ISETP.LT.OR P3, PT, R26, 0x51, !P1 ;  /* 0x000000511a00780c */ /* 0x000fe40004f61670 */
[----:B------:R-:W-:-:S11]  /*4a4e0*/  F2FP.SATFINITE.E4M3.F32.PACK_AB_MERGE_C R19, RZ, R19, RZ ;  /* 0x00000013ff13723e */ /* 0x000fd600048070ff */
[----:B------:R3:W-:Y:S02]  /*4a4f0*/  @!P3 STG.E.U8 desc[UR22][R48.64+0x50], R19 ;  /* 0x000050133000b986 */ /* 0x0007e4000c101116 */
[----:B---3--:R-:W-:Y:S02]  /*4a500*/  FMUL R19, R68, UR21 ;  /* 0x0000001544137c20 */ /* 0x008fe40008400000 */
[----:B------:R-:W3:Y:S01]  /*4a510*/  LDL.LU R68, [R1+0x648] ;  /* 0x0006480001447983 */ /* 0x000ee20000300800 */
[----:B------:R-:W-:-:S13]  /*4a520*/  ISETP.LT.OR P4, PT, R26, 0xa9, !P1 ;  /* 0x000000a91a00780c */ /* 0x000fda0004f81670 */
[----:B------:R-:W0:Y:S01]  /*4a530*/  @!P4 LDC.64 R20, c[0x0][0x5c0] ;  /* 0x00017000ff14cb82 */ /* 0x000e220000000a00 */
[----:B------:R-:W-:-:S04]  /*4a540*/  LOP3.LUT R0, R0, 0xffefffff, RZ, 0xc0, !PT ;  /* 0xffefffff00007812 */ /* 0x000fc800078ec0ff */
[----:B------:R-:W-:Y:S02]  /*4a550*/  @P4 LOP3.LUT R0, R0, 0x100000, RZ, 0xfc, !PT ;  /* 0x0010000000004812 */ /* 0x000fe400078efcff */
[----:B0-----:R-:W-:-:S04]  /*4a560*/  @!P4 IADD3 R74, P0, P2, R16, R20, R3 ;  /* 0x00000014104ac210 */ /* 0x001fc80007a1e003 */
[----:B------:R-:W-:Y:S02]  /*4a570*/  @!P4 IADD3.X R75, R27, R21, R4, P0, P2 ;  /* 0x000000151b4bc210 */ /* 0x000fe400007e4404 */
[C---:B------:R-:W-:Y:S02]  /*4a580*/  ISETP.LT.OR P4, PT, R26.reuse, 0xaa, !P1 ;  /* 0x000000aa1a00780c */ /* 0x040fe40004f81670 */
[----:B------:R-:W-:-:S11]  /*4a590*/  ISETP.LT.OR P3, PT, R26, 0x52, !P1 ;  /* 0x000000521a00780c */ /* 0x000fd60004f61670 */
[----:B------:R-:W0:Y:S01]  /*4a5a0*/  @!P4 LDC.64 R20, c[0x0][0x5c0] ;  /* 0x00017000ff14cb82 */ /* 0x000e220000000a00 */
[----:B------:R-:W-:-:S05]  /*4a5b0*/  F2FP.SATFINITE.E4M3.F32.PACK_AB_MERGE_C R19, RZ, R19, RZ ;  /* 0x00000013ff13723e */ /* 0x000fca00048070ff */
        /* <DEDUP_REMOVED lines=9> */
[----:B----4-:R-:W-:Y:S02]  /*4a650*/  FMUL R19, R70, UR21 ;  /* 0x0000001546137c20 */ /* 0x010fe40008400000 */
[----:B------:R-:W4:Y:S01]  /*4a660*/  LDL.LU R70, [R1+0x64c] ;  /* 0x00064c0001467983 */ /* 0x000f220000300800 */
[----:B0-----:R-:W-:Y:S02]  /*4a670*/  @!P0 IADD3 R20, P2, R16, R20, RZ ;  /* 0x0000001410148210 */ /* 0x001fe40007f5e0ff */
[----:B------:R-:W-:-:S03]  /*4a680*/  F2FP.SATFINITE.E4M3.F32.PACK_AB_MERGE_C R19, RZ, R19, RZ ;  /* 0x00000013ff13723e */ /* 0x000fc600048070ff */
[----:B------:R-:W-:-:S05]  /*4a690*/  @!P0 IMAD.X R21, R27, 0x1, R21, P2 ;  /* 0x000000011b158824 */ /* 0x000fca00010e0615 */
[----:B------:R0:W-:Y:S01]  /*4a6a0*/  @!P0 STG.E.U8 desc[UR22][R20.64+0x58], R19 ;  /* 0x0000581314008986 */ /* 0x0001e2000c101116 */
[----:B------:R-:W-:-:S13]  /*4a6b0*/  ISETP.LT.OR P0, PT, R26, 0x5a, !P6 ;  /* 0x0000005a1a00780c */ /* 0x000fda0007701670 */
[----:B0-----:R-:W0:Y:S02]  /*4a6c0*/  @!P0 LDC.64 R20, c[0x0][0x5c0] ;  /* 0x00017000ff148b82 */ /* 0x001e240000000a00 */
[----:B0-----:R-:W-:Y:S01]  /*4a6d0*/  @!P0 IADD3 R20, P2, R16, R20, RZ ;  /* 0x0000001410148210 */ /* 0x001fe20007f5e0ff */
[----:B--2---:R-:W-:Y:S02]  /*4a6e0*/  FMUL R19, R69, UR21 ;  /* 0x0000001545137c20 */ /* 0x004fe40008400000 */
[----:B------:R-:W2:Y:S02]  /*4a6f0*/  LDL.LU R69, [R1+0x650] ;  /* 0x0006500001457983 */ /* 0x000ea40000300800 */
[----:B------:R-:W-:Y:S01]  /*4a700*/  @!P0 IMAD.X R21, R27, 0x1, R21, P2 ;  /* 0x000000011b158824 */ /* 0x000fe200010e0615 */
[----:B------:R-:W-:-:S05]  /*4a710*/  F2FP.SATFINITE.E4M3.F32.PACK_AB_MERGE_C R19, RZ, R19, RZ ;  /* 0x00000013ff13723e */ /* 0x000fca00048070ff */
[----:B------:R3:W-:Y:S02]  /*4a720*/  @!P0 STG.E.U8 desc[UR22][R20.64+0x59], R19 ;  /* 0x0000591314008986 */ /* 0x0007e4000c101116 */
[----:B---3--:R-:W-:Y:S02]  /*4a730*/  FMUL R19, R68, UR21 ;  /* 0x0000001544137c20 */ /* 0x008fe40008400000 */
[----:B------:R-:W3:Y:S04]  /*4a740*/  LDL.LU R68, [R1+0x654] ;  /* 0x0006540001447983 */ /* 0x000ee80000300800 */
[----:B------:R-:W3:Y:S01]  /*4a750*/  LDL.LU R78, [R1+0x658] ;  /* 0x00065800014e7983 */ /* 0x000ee20000300800 */
[----:B------:R-:W-:Y:S02]  /*4a760*/  ISETP.LT.OR P6, PT, R26, 0xb2, !P1 ;  /* 0x000000b21a00780c */ /* 0x000fe40004fc1670 */
[----:B------:R-:W-:Y:S01]  /*4a770*/  LOP3.LUT R0, R0, 0xfffffbff, RZ, 0xc0, !PT ;  /* 0xfffffbff00007812 */ /* 0x000fe200078ec0ff */
[----:B------:R-:W3:Y:S10]  /*4a780*/  LDL.LU R80, [R1+0x65c] ;  /* 0x00065c0001507983 */ /* 0x000ef40000300800 */
[----:B------:R-:W0:Y:S01]  /*4a790*/  @!P6 LDC.64 R20, c[0x0][0x5c0] ;  /* 0x00017000ff14eb82 */ /* 0x000e220000000a00 */
[----:B------:R-:W-:Y:S01]  /*4a7a0*/  @P4 LOP3.LUT R0, R0, 0x400, RZ, 0xfc, !PT ;  /* 0x0000040000004812 */ /* 0x000fe200078efcff */
[----:B------:R-:W3:Y:S03]  /*4a7b0*/  LDL.LU R79, [R1+0x660] ;  /* 0x00066000014f7983 */ /* 0x000ee60000300800 */
[----:B------:R-:W-:-:S04]  /*4a7c0*/  LOP3.LUT R0, R0, 0xffdfffff, RZ, 0xc0, !PT ;  /* 0xffdfffff00007812 */ /* 0x000fc800078ec0ff */
        /* <DEDUP_REMOVED lines=9> */
[----:B------:R-:W-:Y:S02]  /*4a860*/  ISETP.LT.OR P0, PT, R26, 0xba, !P1 ;  /* 0x000000ba1a00780c */ /* 0x000fe40004f01670 */
[----:B------:R-:W-:-:S11]  /*4a870*/  LOP3.LUT P3, RZ, R14, 0x2, RZ, 0xc0, !PT ;  /* 0x000000020eff7812 */ /* 0x000fd6000786c0ff */
[----:B------:R-:W0:Y:S01]  /*4a880*/  @!P0 LDC.64 R20, c[0x0][0x5c0] ;  /* 0x00017000ff148b82 */ /* 0x000e220000000a00 */
[----:B------:R-:W-:-:S05]  /*4a890*/  F2FP.SATFINITE.E4M3.F32.PACK_AB_MERGE_C R19, RZ, R19, RZ ;  /* 0x00000013ff13723e */ /* 0x000fca00048070ff */
[----:B------:R4:W-:Y:S01]  /*4a8a0*/  @!P3 STG.E.U8 desc[UR22][R46.64+0x58], R19 ;  /* 0x000058132e00b986 */ /* 0x0009e2000c101116 */
[----:B------:R-:W-:-:S04]  /*4a8b0*/  LOP3.LUT R0, R0, 0xffbfffff, RZ, 0xc0, !PT ;  /* 0xffbfffff00007812 */ /* 0x000fc800078ec0ff */
[----:B------:R-:W-:Y:S02]  /*4a8c0*/  @P6 LOP3.LUT R0, R0, 0x400000, RZ, 0xfc, !PT ;  /* 0x0040000000006812 */ /* 0x000fe400078efcff */
[----:B0-----:R-:W-:-:S04]  /*4a8d0*/  @!P0 IADD3 R72, P2, P3, R16, R20, R3 ;  /* 0x0000001410488210 */ /* 0x001fc80007b5e003 */
[----:B------:R-:W-:Y:S02]  /*4a8e0*/  @!P0 IADD3.X R73, R27, R21, R4, P2, P3 ;  /* 0x000000151b498210 */ /* 0x000fe400017e6404 */
[----:B------:R-:W-:-:S04]  /*4a8f0*/  ISETP.GE.AND P2, PT, R15, 0x81, PT ;  /* 0x000000810f00780c */ /* 0x000fc80003f46270 */
[----:B------:R-:W-:Y:S02]  /*4a900*/  ISETP.LT.OR P6, PT, R26, 0x1, !P2 ;  /* 0x000000011a00780c */ /* 0x000fe400057c1670 */
[----:B------:R-:W-:-:S11]  /*4a910*/  LOP3.LUT P4, RZ, R14, 0x4, RZ, 0xc0, !PT ;  /* 0x000000040eff7812 */ /* 0x000fd6000788c0ff */
[----:B------:R-:W0:Y:S01]  /*4a920*/  @!P6 LDC.64 R20, c[0x0][0x5c0] ;  /* 0x00017000ff14eb82 */ /* 0x000e220000000a00 */
[----:B------:R-:W-:-:S04]  /*4a930*/  LOP3.LUT R17, R17, 0xfff7ffff, RZ, 0xc0, !PT ;  /* 0xfff7ffff11117812 */ /* 0x000fc800078ec0ff */
[----:B------:R-:W-:-:S04]  /*4a940*/  @P1 LOP3.LUT R17, R17, 0x80000, RZ, 0xfc, !PT ;  /* 0x0008000011111812 */ /* 0x000fc800078efcff */
[----:B------:R-:W-:Y:S01]  /*4a950*/  LOP3.LUT R17, R17, 0x7fffffff, RZ, 0xc0, !PT ;  /* 0x7fffffff11117812 */ /* 0x000fe200078ec0ff */
[----:B----4-:R-:W-:-:S05]  /*4a960*/  FMUL R19, R70, UR21 ;  /* 0x0000001546137c20 */ /* 0x010fca0008400000 */
[----:B------:R-:W-:Y:S02]  /*4a970*/  F2FP.SATFINITE.E4M3.F32.PACK_AB_MERGE_C R19, RZ, R19, RZ ;  /* 0x00000013ff13723e */ /* 0x000fe400048070ff */
[----:B------:R-:W-:-:S03]  /*4a980*/  @P0 LOP3.LUT R17, R17, 0x80000000, RZ, 0xfc, !PT ;  /* 0x8000000011110812 */ /* 0x000fc600078efcff */
[----:B------:R2:W-:Y:S01]  /*4a990*/  @!P4 STG.E.U8 desc[UR22][R36.64+0x59], R19 ;  /* 0x000059132400c986 */ /* 0x0005e2000c101116 */
[----:B0-----:R-:W-:Y:S02]  /*4a9a0*/  @!P6 IADD3 R70, P3, P4, R16, R20, R7 ;  /* 0x000000141046e210 */ /* 0x001fe40007c7e007 */
[----:B------:R-:W-:Y:S02]  /*4a9b0*/  ISETP.GE.AND P0, PT, R15, 0x1, PT ;  /* 0x000000010f00780c */ /* 0x000fe40003f06270 */
[----:B------:R-:W-:Y:S02]  /*4a9c0*/  @!P6 IADD3.X R71, R27, R21, R6, P3, P4 ;  /* 0x000000151b47e210 */ /* 0x000fe40001fe8406 */
[----:B------:R-:W-:-:S13]  /*4a9d0*/  ISETP.LT.OR P3, PT, R26, 0x61, !P0 ;  /* 0x000000611a00780c */ /* 0x000fda0004761670 */
[----:B------:R-:W0:Y:S02]  /*4a9e0*/  @!P3 LDC.64 R20, c[0x0][0x5c0] ;  /* 0x00017000ff14bb82 */ /* 0x000e240000000a00 */
[----:B0-----:R-:W-:-:S05]  /*4a9f0*/  @!P3 IADD3 R20, P4, R16, R20, RZ ;  /* 0x000000141014b210 */ /* 0x001fca0007f9e0ff */
[----:B------:R-:W-:Y:S02]  /*4aa00*/  @!P3 IMAD.X R21, R27, 0x1, R21, P4 ;  /* 0x000000011b15b824 */ /* 0x000fe400020e0615 */
[----:B--2---:R-:W-:-:S05]  /*4aa10*/  FMUL R19, R69, UR21 ;  /* 0x0000001545137c20 */ /* 0x004fca0008400000 */
[----:B------:R-:W-:-:S05]  /*4aa20*/  F2FP.SATFINITE.E4M3.F32.PACK_AB_MERGE_C R19, RZ, R19, RZ ;  /* 0x00000013ff13723e */ /* 0x000fca00048070ff */
[----:B------:R0:W-:Y:S01]  /*4aa30*/  @!P3 STG.E.U8 desc[UR22][R20.64+0x60], R19 ;  /* 0x000060131400b986 */ /* 0x0001e2000c101116 */
[----:B------:R-:W-:-:S13]  /*4aa40*/  ISETP.LT.OR P3, PT, R26, 0x62, !P0 ;  /* 0x000000621a00780c */ /* 0x000fda0004761670 */
[----:B0-----:R-:W0:Y:S01]  /*4aa50*/  @!P3 LDC.64 R20, c[0x0][0x5c0] ;  /* 0x00017000ff14bb82 */ /* 0x001e220000000a00 */
[----:B---3--:R-:W-:-:S05]  /*4aa60*/  FMUL R19, R68, UR21 ;  /* 0x0000001544137c20 */ /* 0x008fca0008400000 */
[----:B------:R-:W-:Y:S02]  /*4aa70*/  F2FP.SATFINITE.E4M3.F32.PACK_AB_MERGE_C R19, RZ, R19, RZ ;  /* 0x00000013ff13723e */ /* 0x000fe400048070ff */
[----:B0-----:R-:W-:-:S05]  /*4aa80*/  @!P3 IADD3 R20, P4, R16, R20, RZ ;  /* 0x000000141014b210 */ /* 0x001fca0007f9e0ff */
[----:B------:R-:W-:-:S05]  /*4aa90*/  @!P3 IMAD.X R21, R27, 0x1, R21, P4 ;  /* 0x000000011b15b824 */ /* 0x000fca00020e0615 */
[----:B------:R0:W-:Y:S02]  /*4aaa0*/  @!P3 STG.E.U8 desc[UR22][R20.64+0x61], R19 ;  /* 0x000061131400b986 */ /* 0x0001e4000c101116 */
[----:B0-----:R-:W-:Y:S02]  /*4aab0*/  FMUL R19, R78, UR21 ;  /* 0x000000154e137c20 */ /* 0x001fe40008400000 */
[----:B------:R-:W2:Y:S04]  /*4aac0*/  LDL.LU R78, [R1+0x664] ;  /* 0x00066400014e7983 */ /* 0x000ea80000300800 */
[----:B------:R-:W3:Y:S01]  /*4aad0*/  LDL.LU R86, [R1+0x668] ;  /* 0x0006680001567983 */ /* 0x000ee20000300800 */
[----:B------:R-:W-:Y:S02]  /*4aae0*/  ISETP.LT.OR P3, PT, R26, 0x2, !P2 ;  /* 0x000000021a00780c */ /* 0x000fe40005761670 */
[C---:B------:R-:W-:Y:S01]  /*4aaf0*/  LOP3.LUT P1, RZ, R0.reuse, 0x2, RZ, 0xc0, !PT ;  /* 0x0000000200ff7812 */ /* 0x040fe2000782c0ff */
[----:B------:R-:W4:Y:S10]  /*4ab00*/  LDL.LU R88, [R1+0x66c] ;  /* 0x00066c0001587983 */ /* 0x000f340000300800 */
[----:B------:R-:W0:Y:S01]  /*4ab10*/  @!P3 LDC.64 R20, c[0x0][0x5c0] ;  /* 0x00017000ff14bb82 */ /* 0x000e220000000a00 */
[----:B------:R-:W-:Y:S01]  /*4ab20*/  LOP3.LUT R0, R0, 0xff7fffff, RZ, 0xc0, !PT ;  /* 0xff7fffff00007812 */ /* 0x000fe200078ec0ff */
[----:B------:R-:W4:Y:S01]  /*4ab30*/  LDL.LU R87, [R1+0x670] ;  /* 0x0006700001577983 */ /* 0x000f220000300800 */
[----:B------:R-:W-:-:S02]  /*4ab40*/  LOP3.LUT R14, R14, 0xfffffffe, RZ, 0xc0, !PT ;  /* 0xfffffffe0e0e7812 */ /* 0x000fc400078ec0ff */
[----:B------:R-:W-:Y:S02]  /*4ab50*/  @P6 LOP3.LUT R0, R0, 0x800000, RZ, 0xfc, !PT ;  /* 0x0080000000006812 */ /* 0x000fe400078efcff */
[----:B------:R-:W-:Y:S02]  /*4ab60*/  @P3 LOP3.LUT R14, R14, 0x1, RZ, 0xfc, !PT ;  /* 0x000000010e0e3812 */ /* 0x000fe400078efcff */
[----:B0-----:R-:W-:-:S04]  /*4ab70*/  @!P3 IADD3 R24, P4, P6, R16, R20, R7 ;  /* 0x000000141018b210 */ /* 0x001fc80007e9e007 */
[----:B------:R-:W-:Y:S02]  /*4ab80*/  @!P3 IADD3.X R25, R27, R21, R6, P4, P6 ;  /* 0x000000151b19b210 */ /* 0x000fe400027ec406 */
[----:B------:R-:W-:Y:S02]  /*4ab90*/  ISETP.LT.OR P3, PT, R26, 0x9, !P2 ;  /* 0x000000091a00780c */ /* 0x000fe40005761670 */
[----:B------:R-:W-:-:S11]  /*4aba0*/  F2FP.SATFINITE.E4M3.F32.PACK_AB_MERGE_C R19, RZ, R19, RZ ;  /* 0x00000013ff13723e */ /* 0x000fd600048070ff */
[----:B------:R-:W0:Y:S01]  /*4abb0*/  @!P3 LDC.64 R20, c[0x0][0x5c0] ;  /* 0x00017000ff14bb82 */ /* 0x000e220000000a00 */
[----:B------:R1:W-:Y:S01]  /*4abc0*/  @!P1 STG.E.U8 desc[UR22][R52.64+0x60], R19 ;  /* 0x0000601334009986 */ /* 0x0003e2000c101116 */
[----:B------:R-:W-:Y:S02]  /*4abd0*/  ISETP.LT.OR P1, PT, R26, 0xa, !P2 ;  /* 0x0000000a1a00780c */ /* 0x000fe40005721670 */
[----:B------:R-:W-:Y:S02]  /*4abe0*/  LOP3.LUT R0, R0, 0xfeffffff, RZ, 0xc0, !PT ;  /* 0xfeffffff00007812 */ /* 0x000fe400078ec0ff */
[----:B0-----:R-:W-:-:S04]  /*4abf0*/  @!P3 IADD3 R68, P4, P6, R16, R20, R7 ;  /* 0x000000141044b210 */ /* 0x001fc80007e9e007 */
[----:B------:R-:W-:-:S05]  /*4ac00*/  @!P3 IADD3.X R69, R27, R21, R6, P4, P6 ;  /* 0x000000151b45b210 */ /* 0x000fca00027ec406 */
[----:B------:R-:W0:Y:S01]  /*4ac10*/  @!P1 LDC.64 R20, c[0x0][0x5c0] ;  /* 0x00017000ff149b82 */ /* 0x000e220000000a00 */
[----:B------:R-:W-:Y:S02]  /*4ac20*/  @P3 LOP3.LUT R0, R0, 0x1000000, RZ, 0xfc, !PT ;  /* 0x0100000000003812 */ /* 0x000fe400078efcff */
[----:B------:R-:W-:Y:S01]  /*4ac30*/  ISETP.LT.OR P3, PT, R26, 0x11, !P2 ;  /* 0x000000111a00780c */ /* 0x000fe20005761670 */
[----:B-1----:R-:W-:Y:S01]  /*4ac40*/  FMUL R19, R80, UR21 ;  /* 0x0000001550137c20 */ /* 0x002fe20008400000 */
[----:B0-----:R-:W-:-:S04]  /*4ac50*/  @!P1 IADD3 R46, P4, P6, R16, R20, R7 ;  /* 0x00000014102e9210 */ /* 0x001fc80007e9e007 */
[----:B------:R-:W-:-:S07]  /*4ac60*/  @!P1 IADD3.X R47, R27, R21, R6, P4, P6 ;  /* 0x000000151b2f9210 */ /* 0x000fce00027ec406 */
[----:B------:R-:W0:Y:S01]  /*4ac70*/  @!P3 LDC.64 R20, c[0x0][0x5c0] ;  /* 0x00017000ff14bb82 */ /* 0x000e220000000a00 */
[----:B------:R-:W-:-:S05]  /*4ac80*/  F2FP.SATFINITE.E4M3.F32.PACK_AB_MERGE_C R19, RZ, R19, RZ ;  /* 0x00000013ff13723e */ /* 0x000fca00048070ff */
[----:B------:R1:W-:Y:S01]  /*4ac90*/  @!P5 STG.E.U8 desc[UR22][R30.64+0x61], R19 ;  /* 0x000061131e00d986 */ /* 0x0003e2000c101116 */
        /* <DEDUP_REMOVED lines=9> */
[----:B------:R-:W-:-:S13]  /*4ad30*/  ISETP.LT.OR P4, PT, R26, 0x6a, !P0 ;  /* 0x0000006a1a00780c */ /* 0x000fda0004781670 */
[----:B0-----:R-:W0:Y:S02]  /*4ad40*/  @!P4 LDC.64 R20, c[0x0][0x5c0] ;  /* 0x00017000ff14cb82 */ /* 0x001e240000000a00 */
[----:B0-----:R-:W-:-:S05]  /*4ad50*/  @!P4 IADD3 R20, P5, R16, R20, RZ ;  /* 0x000000141014c210 */ /* 0x001fca0007fbe0ff */
[----:B------:R-:W-:Y:S02]  /*4ad60*/  @!P4 IMAD.X R21, R27, 0x1, R21, P5 ;  /* 0x000000011b15c824 */ /* 0x000fe400028e0615 */
[----:B--2---:R-:W-:-:S05]  /*4ad70*/  FMUL R19, R78, UR21 ;  /* 0x000000154e137c20 */ /* 0x004fca0008400000 */
[----:B------:R-:W-:-:S05]  /*4ad80*/  F2FP.SATFINITE.E4M3.F32.PACK_AB_MERGE_C R19, RZ, R19, RZ ;  /* 0x00000013ff13723e */ /* 0x000fca00048070ff */
[----:B------:R3:W-:Y:S02]  /*4ad90*/  @!P4 STG.E.U8 desc[UR22][R20.64+0x69], R19 ;  /* 0x000069131400c986 */ /* 0x0007e4000c101116 */
[----:B---3--:R-:W-:Y:S02]  /*4ada0*/  FMUL R19, R86, UR21 ;  /* 0x0000001556137c20 */ /* 0x008fe40008400000 */
[----:B------:R-:W2:Y:S04]  /*4adb0*/  LDL.LU R86, [R1+0x674] ;  /* 0x0006740001567983 */ /* 0x000ea80000300800 */
[----:B------:R-:W3:Y:S01]  /*4adc0*/  LDL.LU R90, [R1+0x678] ;  /* 0x00067800015a7983 */ /* 0x000ee20000300800 */
[----:B------:R-:W-:Y:S02]  /*4add0*/  ISETP.LT.OR P6, PT, R26, 0x12, !P2 ;  /* 0x000000121a00780c */ /* 0x000fe400057c1670 */
[----:B------:R-:W-:Y:S01]  /*4ade0*/  LOP3.LUT R0, R0, 0xfffffffd, RZ, 0xc0, !PT ;  /* 0xfffffffd00007812 */ /* 0x000fe200078ec0ff */
[----:B------:R-:W3:Y:S10]  /*4adf0*/  LDL.LU R92, [R1+0x67c] ;  /* 0x00067c00015c7983 */ /* 0x000ef40000300800 */
[----:B------:R-:W0:Y:S01]  /*4ae00*/  @!P6 LDC.64 R20, c[0x0][0x5c0] ;  /* 0x00017000ff14eb82 */ /* 0x000e220000000a00 */
[----:B------:R-:W-:Y:S01]  /*4ae10*/  @P1 LOP3.LUT R0, R0, 0x2, RZ, 0xfc, !PT ;  /* 0x0000000200001812 */ /* 0x000fe200078efcff */
[----:B------:R-:W3:Y:S03]  /*4ae20*/  LDL.LU R91, [R1+0x680] ;  /* 0x00068000015b7983 */ /* 0x000ee60000300800 */
[----:B------:R-:W-:-:S02]  /*4ae30*/  LOP3.LUT P1, RZ, R0, 0x800, RZ, 0xc0, !PT ;  /* 0x0000080000ff7812 */ /* 0x000fc4000782c0ff */
[----:B------:R-:W-:-:S04]  /*4ae40*/  LOP3.LUT R0, R0, 0xfbffffff, RZ, 0xc0, !PT ;  /* 0xfbffffff00007812 */ /* 0x000fc800078ec0ff */
[----:B------:R-:W-:-:S04]  /*4ae50*/  @P3 LOP3.LUT R0, R0, 0x4000000, RZ, 0xfc, !PT ;  /* 0x0400000000003812 */ /* 0x000fc800078efcff */
[C---:B------:R-:W-:Y:S02]  /*4ae60*/  LOP3.LUT P3, RZ, R0.reuse, 0x10, RZ, 0xc0, !PT ;  /* 0x0000001000ff7812 */ /* 0x040fe4000786c0ff */
[----:B------:R-:W-:Y:S02]  /*4ae70*/  LOP3.LUT R0, R0, 0xfdffffff, RZ, 0xc0, !PT ;  /* 0xfdffffff00007812 */ /* 0x000fe400078ec0ff */
[----:B0-----:R-:W-:Y:S02]  /*4ae80*/  @!P6 IADD3 R30, P4, P5, R16, R20, R7 ;  /* 0x00000014101ee210 */ /* 0x001fe40007d9e007 */
[----:B------:R-:W-:Y:S02]  /*4ae90*/  @P6 LOP3.LUT R0, R0, 0x2000000, RZ, 0xfc, !PT ;  /* 0x0200000000006812 */ /* 0x000fe400078efcff */
[----:B------:R-:W-:Y:S02]  /*4aea0*/  @!P6 IADD3.X R31, R27, R21, R6, P4, P5 ;  /* 0x000000151b1fe210 */ /* 0x000fe400027ea406 */
[----:B------:R-:W-:-:S02]  /*4aeb0*/  ISETP.LT.OR P6, PT, R26, 0x19, !P2 ;  /* 0x000000191a00780c */ /* 0x000fc400057c1670 */
[----:B------:R-:W-:-:S11]  /*4aec0*/  F2FP.SATFINITE.E4M3.F32.PACK_AB_MERGE_C R19, RZ, R19, RZ ;  /* 0x00000013ff13723e */ /* 0x000fd600048070ff */
[----:B------:R-:W0:Y:S01]  /*4aed0*/  @!P6 LDC.64 R20, c[0x0][0x5c0] ;  /* 0x00017000ff14eb82 */ /* 0x000e220000000a00 */
[----:B------:R4:W-:Y:S01]  /*4aee0*/  @!P1 STG.E.U8 desc[UR22][R50.64+0x68], R19 ;  /* 0x0000681332009986 */ /* 0x0009e2000c101116 */
[----:B------:R-:W-:Y:S01]  /*4aef0*/  ISETP.LT.OR P1, PT, R26, 0x1a, !P2 ;  /* 0x0000001a1a00780c */ /* 0x000fe20005721670 */
[----:B----4-:R-:W-:Y:S01]  /*4af00*/  FMUL R19, R88, UR21 ;  /* 0x0000001558137c20 */ /* 0x010fe20008400000 */
[----:B0-----:R-:W-:-:S04]  /*4af10*/  @!P6 IADD3 R78, P4, P5, R16, R20, R7 ;  /* 0x00000014104ee210 */ /* 0x001fc80007d9e007 */
[----:B------:R-:W-:-:S07]  /*4af20*/  @!P6 IADD3.X R79, R27, R21, R6, P4, P5 ;  /* 0x000000151b4fe210 */ /* 0x000fce00027ea406 */
        /* <DEDUP_REMOVED lines=26> */
[----:B------:R-:W-:Y:S02]  /*4b0d0*/  LOP3.LUT R0, R0, 0xf7ffffff, RZ, 0xc0, !PT ;  /* 0xf7ffffff00007812 */ /* 0x000fe400078ec0ff */
[----:B------:R-:W-:Y:S01]  /*4b0e0*/  F2FP.SATFINITE.E4M3.F32.PACK_AB_MERGE_C R19, RZ, R19, RZ ;  /* 0x00000013ff13723e */ /* 0x000fe200048070ff */
[----:B------:R-:W4:Y:S01]  /*4b0f0*/  LDL.LU R96, [R1+0x68c] ;  /* 0x00068c0001607983 */ /* 0x000f220000300800 */
[----:B------:R-:W-:-:S02]  /*4b100*/  @P6 LOP3.LUT R0, R0, 0x8000000, RZ, 0xfc, !PT ;  /* 0x0800000000006812 */ /* 0x000fc400078efcff */
[----:B------:R-:W-:Y:S01]  /*4b110*/  ISETP.LT.OR P6, PT, R26, 0x22, !P2 ;  /* 0x000000221a00780c */ /* 0x000fe200057c1670 */
[----:B------:R-:W4:Y:S01]  /*4b120*/  LDL.LU R95, [R1+0x690] ;  /* 0x00069000015f7983 */ /* 0x000f220000300800 */
[----:B------:R-:W-:-:S11]  /*4b130*/  LOP3.LUT R0, R0, 0xfffff7ff, RZ, 0xc0, !PT ;  /* 0xfffff7ff00007812 */ /* 0x000fd600078ec0ff */
[----:B------:R-:W0:Y:S01]  /*4b140*/  @!P6 LDC.64 R20, c[0x0][0x5c0] ;  /* 0x00017000ff14eb82 */ /* 0x000e220000000a00 */
[----:B------:R-:W-:-:S04]  /*4b150*/  @P1 LOP3.LUT R0, R0, 0x800, RZ, 0xfc, !PT ;  /* 0x0000080000001812 */ /* 0x000fc800078efcff */
[C---:B------:R-:W-:Y:S02]  /*4b160*/  LOP3.LUT P1, RZ, R0.reuse, 0x2000, RZ, 0xc0, !PT ;  /* 0x0000200000ff7812 */ /* 0x040fe4000782c0ff */
[----:B------:R-:W-:-:S04]  /*4b170*/  LOP3.LUT R0, R0, 0xefffffff, RZ, 0xc0, !PT ;  /* 0xefffffff00007812 */ /* 0x000fc800078ec0ff */
[----:B------:R-:W-:-:S04]  /*4b180*/  @P3 LOP3.LUT R0, R0, 0x10000000, RZ, 0xfc, !PT ;  /* 0x1000000000003812 */ /* 0x000fc800078efcff */
[C---:B------:R-:W-:Y:S02]  /*4b190*/  LOP3.LUT P3, RZ, R0.reuse, 0x1000, RZ, 0xc0, !PT ;  /* 0x0000100000ff7812 */ /* 0x040fe4000786c0ff */
[----:B------:R-:W-:Y:S02]  /*4b1a0*/  LOP3.LUT R0, R0, 0xffffffef, RZ, 0xc0, !PT ;  /* 0xffffffef00007812 */ /* 0x000fe400078ec0ff */
[----:B0-----:R-:W-:Y:S02]  /*4b1b0*/  @!P6 IADD3 R36, P4, P5, R16, R20, R7 ;  /* 0x000000141024e210 */ /* 0x001fe40007d9e007 */
[----:B------:R-:W-:Y:S02]  /*4b1c0*/  @P6 LOP3.LUT R0, R0, 0x10, RZ, 0xfc, !PT ;  /* 0x0000001000006812 */ /* 0x000fe400078efcff */
[----:B------:R-:W-:Y:S02]  /*4b1d0*/  @!P6 IADD3.X R37, R27, R21, R6, P4, P5 ;  /* 0x000000151b25e210 */ /* 0x000fe400027ea406 */
[----:B------:R-:W-:-:S13]  /*4b1e0*/  ISETP.LT.OR P6, PT, R26, 0x29, !P2 ;  /* 0x000000291a00780c */ /* 0x000fda00057c1670 */
[----:B------:R-:W0:Y:S01]  /*4b1f0*/  @!P6 LDC.64 R20, c[0x0][0x5c0] ;  /* 0x00017000ff14eb82 */ /* 0x000e220000000a00 */
[----:B------:R1:W-:Y:S01]  /*4b200*/  @!P1 STG.E.U8 desc[UR22][R56.64+0x70], R19 ;  /* 0x0000701338009986 */ /* 0x0003e2000c101116 */
[----:B------:R-:W-:Y:S01]  /*4b210*/  ISETP.LT.OR P1, PT, R26, 0x2a, !P2 ;  /* 0x0000002a1a00780c */ /* 0x000fe20005721670 */
[----:B-1----:R-:W-:Y:S01]  /*4b220*/  FMUL R19, R92, UR21 ;  /* 0x000000155c137c20 */ /* 0x002fe20008400000 */
        /* <DEDUP_REMOVED lines=28> */
[----:B------:R-:W-:-:S03]  /*4b3f0*/  LOP3.LUT R0, R0, 0xdfffffff, RZ, 0xc0, !PT ;  /* 0xdfffffff00007812 */ /* 0x000fc600078ec0ff */
[----:B------:R-:W3:Y:S01]  /*4b400*/  LDL.LU R100, [R1+0x69c] ;  /* 0x00069c0001647983 */ /* 0x000ee20000300800 */
[----:B------:R-:W-:Y:S02]  /*4b410*/  @P6 LOP3.LUT R0, R0, 0x20000000, RZ, 0xfc, !PT ;  /* 0x2000000000006812 */ /* 0x000fe400078efcff */
[----:B------:R-:W-:Y:S01]  /*4b420*/  ISETP.LT.OR P6, PT, R26, 0x32, !P2 ;  /* 0x000000321a00780c */ /* 0x000fe200057c1670 */
[----:B------:R-:W3:Y:S01]  /*4b430*/  LDL.LU R99, [R1+0x6a0] ;  /* 0x0006a00001637983 */ /* 0x000ee20000300800 */
        /* <DEDUP_REMOVED lines=43> */
[----:B------:R-:W2:Y:S01]  /*4b6f0*/  LDL.LU R98, [R1+0x6a4] ;  /* 0x0006a40001627983 */ /* 0x000ea20000300800 */
[----:B------:R-:W-:-:S03]  /*4b700*/  LOP3.LUT R0, R0, 0x7fffffff, RZ, 0xc0, !PT ;  /* 0x7fffffff00007812 */ /* 0x000fc600078ec0ff */
[----:B------:R-:W3:Y:S01]  /*4b710*/  LDL.LU R101, [R1+0x6a8] ;  /* 0x0006a80001657983 */ /* 0x000ee20000300800 */
[----:B------:R-:W-:-:S04]  /*4b720*/  @P6 LOP3.LUT R0, R0, 0x80000000, RZ, 0xfc, !PT ;  /* 0x8000000000006812 */ /* 0x000fc800078efcff */
[----:B------:R-:W-:-:S04]  /*4b730*/  LOP3.LUT R0, R0, 0xffffbfff, RZ, 0xc0, !PT ;  /* 0xffffbfff00007812 */ /* 0x000fc800078ec0ff */
[----:B------:R-:W-:Y:S02]  /*4b740*/  @P1 LOP3.LUT R0, R0, 0x4000, RZ, 0xfc, !PT ;  /* 0x0000400000001812 */ /* 0x000fe400078efcff */
[----:B------:R-:W-:Y:S02]  /*4b750*/  ISETP.LT.OR P6, PT, R26, 0x42, !P2 ;  /* 0x000000421a00780c */ /* 0x000fe400057c1670 */
[----:B------:R-:W-:Y:S02]  /*4b760*/  LOP3.LUT P1, RZ, R0, 0x8000, RZ, 0xc0, !PT ;  /* 0x0000800000ff7812 */ /* 0x000fe4000782c0ff */
[----:B------:R-:W-:-:S09]  /*4b770*/  F2FP.SATFINITE.E4M3.F32.PACK_AB_MERGE_C R19, RZ, R19, RZ ;  /* 0x00000013ff13723e */ /* 0x000fd200048070ff */
[----:B------:R-:W0:Y:S02]  /*4b780*/  @!P6 LDC.64 R20, c[0x0][0x5c0] ;  /* 0x00017000ff14eb82 */ /* 0x000e240000000a00 */
[----:B------:R1:W-:Y:S02]  /*4b790*/  @!P1 STG.E.U8 desc[UR22][R62.64+0x80], R19 ;  /* 0x000080133e009986 */ /* 0x0003e4000c101116 */
[----:B-1----:R-:W-:Y:S02]  /*4b7a0*/  FMUL R19, R100, UR21 ;  /* 0x0000001564137c20 */ /* 0x002fe40008400000 */
[----:B------:R-:W4:Y:S01]  /*4b7b0*/  LDL.LU R100, [R1+0x6ac] ;  /* 0x0006ac0001647983 */ /* 0x000f220000300800 */
[----:B------:R-:W-:Y:S02]  /*4b7c0*/  LOP3.LUT R2, R2, 0xfffffffe, RZ, 0xc0, !PT ;  /* 0xfffffffe02027812 */ /* 0x000fe400078ec0ff */
[----:B0-----:R-:W-:Y:S01]  /*4b7d0*/  @!P6 IADD3 R38, P4, P5, R16, R20, R7 ;  /* 0x000000141026e210 */ /* 0x001fe20007d9e007 */
[----:B------:R-:W4:Y:S01]  /*4b7e0*/  LDL.LU R103, [R1+0x6b0] ;  /* 0x0006b00001677983 */ /* 0x000f220000300800 */
[----:B------:R-:W-:-:S02]  /*4b7f0*/  @P3 LOP3.LUT R2, R2, 0x1, RZ, 0xfc, !PT ;  /* 0x0000000102023812 */ /* 0x000fc400078efcff */
[C---:B------:R-:W-:Y:S01]  /*4b800*/  LOP3.LUT P3, RZ, R0.reuse, 0x1, RZ, 0xc0, !PT ;  /* 0x0000000100ff7812 */ /* 0x040fe2000786c0ff */
[----:B------:R-:W4:Y:S01]  /*4b810*/  LDL.LU R102, [R1+0x6b4] ;  /* 0x0006b40001667983 */ /* 0x000f220000300800 */
[----:B------:R-:W-:Y:S02]  /*4b820*/  LOP3.LUT R0, R0, 0xffffffdf, RZ, 0xc0, !PT ;  /* 0xffffffdf00007812 */ /* 0x000fe400078ec0ff */
[----:B------:R-:W-:Y:S01]  /*4b830*/  @!P6 IADD3.X R39, R27, R21, R6, P4, P5 ;  /* 0x000000151b27e210 */ /* 0x000fe200027ea406 */
[----:B------:R-:W4:Y:S01]  /*4b840*/  LDL.LU R105, [R1+0x6b8] ;  /* 0x0006b80001697983 */ /* 0x000f220000300800 */
[----:B------:R-:W-:Y:S02]  /*4b850*/  @P6 LOP3.LUT R0, R0, 0x20, RZ, 0xfc, !PT ;  /* 0x0000002000006812 */ /* 0x000fe400078efcff */
[C---:B------:R-:W-:Y:S01]  /*4b860*/  ISETP.LT.OR P6, PT, R26.reuse, 0x49, !P2 ;  /* 0x000000491a00780c */ /* 0x040fe200057c1670 */
[----:B------:R-:W4:Y:S01]  /*4b870*/  LDL.LU R104, [R1+0x6bc] ;  /* 0x0006bc0001687983 */ /* 0x000f220000300800 */
[----:B------:R-:W-:-:S02]  /*4b880*/  ISETP.LT.OR P1, PT, R26, 0x4a, !P2 ;  /* 0x0000004a1a00780c */ /* 0x000fc40005721670 */
[----:B------:R-:W-:Y:S01]  /*4b890*/  F2FP.SATFINITE.E4M3.F32.PACK_AB_MERGE_C R19, RZ, R19, RZ ;  /* 0x00000013ff13723e */ /* 0x000fe200048070ff */
[----:B------:R-:W4:Y:S08]  /*4b8a0*/  LDL.LU R107, [R1+0x6c0] ;  /* 0x0006c000016b7983 */ /* 0x000f300000300800 */
[----:B------:R-:W0:Y:S01]  /*4b8b0*/  @!P6 LDC.64 R20, c[0x0][0x5c0] ;  /* 0x00017000ff14eb82 */ /* 0x000e220000000a00 */
[----:B------:R1:W-:Y:S01]  /*4b8c0*/  @!P3 STG.E.U8 desc[UR22][R34.64+0x81], R19 ;  /* 0x000081132200b986 */ /* 0x0003e2000c101116 */
[----:B------:R-:W-:-:S02]  /*4b8d0*/  ISETP.LT.OR P3, PT, R26, 0x51, !P2 ;  /* 0x000000511a00780c */ /* 0x000fc40005761670 */
[----:B------:R-:W-:Y:S01]  /*4b8e0*/  LOP3.LUT R2, R2, 0xfffffffd, RZ, 0xc0, !PT ;  /* 0xfffffffd02027812 */ /* 0x000fe200078ec0ff */
[----:B------:R-:W4:Y:S01]  /*4b8f0*/  LDL.LU R106, [R1+0x6c4] ;  /* 0x0006c400016a7983 */ /* 0x000f220000300800 */
[----:B0-----:R-:W-:Y:S01]  /*4b900*/  @!P6 IADD3 R94, P4, P5, R16, R20, R7 ;  /* 0x00000014105ee210 */ /* 0x001fe20007d9e007 */
[----:B-1----:R-:W-:Y:S01]  /*4b910*/  FMUL R19, R99, UR21 ;  /* 0x0000001563137c20 */ /* 0x002fe20008400000 */
[----:B------:R-:W-:Y:S01]  /*4b920*/  @P6 LOP3.LUT R2, R2, 0x2, RZ, 0xfc, !PT ;  /* 0x0000000202026812 */ /* 0x000fe200078efcff */
[----:B------:R-:W4:Y:S01]  /*4b930*/  LDL.LU R109, [R1+0x6c8] ;  /* 0x0006c800016d7983 */ /* 0x000f220000300800 */
[----:B------:R-:W-:Y:S02]  /*4b940*/  @!P6 IADD3.X R95, R27, R21, R6, P4, P5 ;  /* 0x000000151b5fe210 */ /* 0x000fe400027ea406 */
[----:B------:R-:W0:Y:S01]  /*4b950*/  @!P1 LDC.64 R20, c[0x0][0x5c0] ;  /* 0x00017000ff149b82 */ /* 0x000e220000000a00 */
[----:B------:R-:W-:Y:S01]  /*4b960*/  F2FP.SATFINITE.E4M3.F32.PACK_AB_MERGE_C R19, RZ, R19, RZ ;  /* 0x00000013ff13723e */ /* 0x000fe200048070ff */
[----:B------:R-:W4:Y:S01]  /*4b970*/  LDL.LU R108, [R1+0x6cc] ;  /* 0x0006cc00016c7983 */ /* 0x000f220000300800 */
[----:B------:R-:W-:-:S02]  /*4b980*/  ISETP.LT.OR P6, PT, R26, 0x52, !P2 ;  /* 0x000000521a00780c */ /* 0x000fc400057c1670 */
[----:B------:R-:W-:Y:S01]  /*4b990*/  LOP3.LUT R2, R2, 0xfffffff7, RZ, 0xc0, !PT ;  /* 0xfffffff702027812 */ /* 0x000fe200078ec0ff */
[----:B------:R-:W4:Y:S01]  /*4b9a0*/  LDL.LU R111, [R1+0x6d0] ;  /* 0x0006d000016f7983 */ /* 0x000f220000300800 */
[----:B0-----:R-:W-:-:S03]  /*4b9b0*/  @!P1 IADD3 R56, P4, P5, R16, R20, R7 ;  /* 0x0000001410389210 */ /* 0x001fc60007d9e007 */
[----:B------:R-:W4:Y:S01]  /*4b9c0*/  LDL.LU R110, [R1+0x6d4] ;  /* 0x0006d400016e7983 */ /* 0x000f220000300800 */
[----:B------:R-:W-:-:S03]  /*4b9d0*/  @!P1 IADD3.X R57, R27, R21, R6, P4, P5 ;  /* 0x000000151b399210 */ /* 0x000fc600027ea406 */
[----:B------:R-:W4:Y:S01]  /*4b9e0*/  LDL.LU R113, [R1+0x6d8] ;  /* 0x0006d80001717983 */ /* 0x000f220000300800 */
[----:B------:R-:W0:Y:S01]  /*4b9f0*/  @!P3 LDC.64 R20, c[0x0][0x5c0] ;  /* 0x00017000ff14bb82 */ /* 0x000e220000000a00 */
[----:B------:R-:W-:Y:S02]  /*4ba00*/  @P3 LOP3.LUT R2, R2, 0x8, RZ, 0xfc, !PT ;  /* 0x0000000802023812 */ /* 0x000fe400078efcff */
[----:B------:R-:W-:Y:S01]  /*4ba10*/  LOP3.LUT R0, R0, 0xffff7fff, RZ, 0xc0, !PT ;  /* 0xffff7fff00007812 */ /* 0x000fe200078ec0ff */
[----:B------:R-:W4:Y:S01]  /*4ba20*/  LDL.LU R112, [R1+0x6dc] ;  /* 0x0006dc0001707983 */ /* 0x000f220000300800 */
[----:B0-----:R-:W-:-:S03]  /*4ba30*/  @!P3 IADD3 R62, P4, P5, R16, R20, R7 ;  /* 0x00000014103eb210 */ /* 0x001fc60007d9e007 */
[----:B------:R-:W4:Y:S01]  /*4ba40*/  LDL.LU R115, [R1+0x6e0] ;  /* 0x0006e00001737983 */ /* 0x000f220000300800 */
[----:B------:R-:W-:-:S03]  /*4ba50*/  @!P3 IADD3.X R63, R27, R21, R6, P4, P5 ;  /* 0x000000151b3fb210 */ /* 0x000fc600027ea406 */
[----:B------:R-:W4:Y:S01]  /*4ba60*/  LDL.LU R114, [R1+0x6e4] ;  /* 0x0006e40001727983 */ /* 0x000f220000300800 */
[----:B------:R-:W-:Y:S02]  /*4ba70*/  ISETP.LT.OR P4, PT, R26, 0x89, !P0 ;  /* 0x000000891a00780c */ /* 0x000fe40004781670 */
[----:B------:R-:W-:Y:S01]  /*4ba80*/  LOP3.LUT R2, R2, 0xfffffffb, RZ, 0xc0, !PT ;  /* 0xfffffffb02027812 */ /* 0x000fe200078ec0ff */
[----:B------:R-:W4:Y:S10]  /*4ba90*/  LDL.LU R117, [R1+0x6e8] ;  /* 0x0006e80001757983 */ /* 0x000f340000300800 */
[----:B------:R-:W0:Y:S01]  /*4baa0*/  @!P4 LDC.64 R20, c[0x0][0x5c0] ;  /* 0x00017000ff14cb82 */ /* 0x000e220000000a00 */
[----:B------:R-:W-:Y:S01]  /*4bab0*/  @P6 LOP3.LUT R2, R2, 0x4, RZ, 0xfc, !PT ;  /* 0x0000000402026812 */ /* 0x000fe200078efcff */
[----:B------:R-:W4:Y:S01]  /*4bac0*/  LDL.LU R116, [R1+0x6ec] ;  /* 0x0006ec0001747983 */ /* 0x000f220000300800 */
[----:B0-----:R-:W-:-:S03]  /*4bad0*/  @!P4 IADD3 R20, P5, R16, R20, RZ ;  /* 0x000000141014c210 */ /* 0x001fc60007fbe0ff */
[----:B------:R-:W4:Y:S02]  /*4bae0*/  LDL.LU R119, [R1+0x6f0] ;  /* 0x0006f00001777983 */ /* 0x000f240000300800 */
[----:B------:R-:W-:Y:S01]  /*4baf0*/  @!P4 IMAD.X R21, R27, 0x1, R21, P5 ;  /* 0x000000011b15c824 */ /* 0x000fe200028e0615 */
[----:B------:R-:W-:Y:S01]  /*4bb00*/  @P1 LOP3.LUT R0, R0, 0x8000, RZ, 0xfc, !PT ;  /* 0x0000800000001812 */ /* 0x000fe200078efcff */
[----:B------:R-:W4:Y:S04]  /*4bb10*/  LDL.LU R118, [R1+0x6f4] ;  /* 0x0006f40001767983 */ /* 0x000f280000300800 */
[----:B------:R0:W-:Y:S01]  /*4bb20*/  @!P4 STG.E.U8 desc[UR22][R20.64+0x88], R19 ;  /* 0x000088131400c986 */ /* 0x0001e2000c101116 */
[----:B------:R-:W-:Y:S02]  /*4bb30*/  ISETP.LT.OR P4, PT, R26, 0x8a, !P0 ;  /* 0x0000008a1a00780c */ /* 0x000fe40004781670 */
[C---:B------:R-:W-:Y:S01]  /*4bb40*/  LOP3.LUT P1, RZ, R0.reuse, 0x10000, RZ, 0xc0, !PT ;  /* 0x0001000000ff7812 */ /* 0x040fe2000782c0ff */
[----:B------:R-:W4:Y:S01]  /*4bb50*/  LDL.LU R121, [R1+0x6f8] ;  /* 0x0006f80001797983 */ /* 0x000f220000300800 */
[----:B------:R-:W-:-:S09]  /*4bb60*/  LOP3.LUT P3, RZ, R0, 0x80, RZ, 0xc0, !PT ;  /* 0x0000008000ff7812 */ /* 0x000fd2000786c0ff */
[----:B0-----:R-:W0:Y:S01]  /*4bb70*/  @!P4 LDC.64 R20, c[0x0][0x5c0] ;  /* 0x00017000ff14cb82 */ /* 0x001e220000000a00 */
[----:B------:R-:W-:Y:S01]  /*4bb80*/  LOP3.LUT R2, R2, 0xffffffef, RZ, 0xc0, !PT ;  /* 0xffffffef02027812 */ /* 0x000fe200078ec0ff */
[----:B------:R-:W4:Y:S01]  /*4bb90*/  LDL.LU R120, [R1+0x6fc] ;  /* 0x0006fc0001787983 */ /* 0x000f220000300800 */
[----:B--2---:R-:W-:Y:S01]  /*4bba0*/  FMUL R19, R98, UR21 ;  /* 0x0000001562137c20 */ /* 0x004fe20008400000 */
[----:B0-----:R-:W-:Y:S02]  /*4bbb0*/  @!P4 IADD3 R20, P5, R16, R20, RZ ;  /* 0x000000141014c210 */ /* 0x001fe40007fbe0ff */
[----:B------:R-:W2:Y:S02]  /*4bbc0*/  LDL.LU R123, [R1+0x700] ;  /* 0x00070000017b7983 */ /* 0x000ea40000300800 */
[----:B------:R-:W-:Y:S01]  /*4bbd0*/  F2FP.SATFINITE.E4M3.F32.PACK_AB_MERGE_C R19, RZ, R19, RZ ;  /* 0x00000013ff13723e */ /* 0x000fe200048070ff */
[----:B------:R-:W-:-:S05]  /*4bbe0*/  @!P4 IMAD.X R21, R27, 0x1, R21, P5 ;  /* 0x000000011b15c824 */ /* 0x000fca00028e0615 */
[----:B------:R0:W-:Y:S02]  /*4bbf0*/  @!P4 STG.E.U8 desc[UR22][R20.64+0x89], R19 ;  /* 0x000089131400c986 */ /* 0x0001e4000c101116 */
[----:B0-----:R-:W0:Y:S01]  /*4bc00*/  @!P6 LDC.64 R20, c[0x0][0x5c0] ;  /* 0x00017000ff14eb82 */ /* 0x001e220000000a00 */
[----:B---3--:R-:W-:Y:S01]  /*4bc10*/  FMUL R19, R101, UR21 ;  /* 0x0000001565137c20 */ /* 0x008fe20008400000 */
[----:B0-----:R-:W-:-:S04]  /*4bc20*/  @!P6 IADD3 R34, P4, P5, R16, R20, R7 ;  /* 0x000000141022e210 */ /* 0x001fc80007d9e007 */
[----:B------:R-:W-:Y:S02]  /*4bc30*/  @!P6 IADD3.X R35, R27, R21, R6, P4, P5 ;  /* 0x000000151b23e210 */ /* 0x000fe400027ea406 */
[----:B------:R-:W-:Y:S02]  /*4bc40*/  ISETP.LT.OR P6, PT, R26, 0x59, !P2 ;  /* 0x000000591a00780c */ /* 0x000fe400057c1670 */
        /* <DEDUP_REMOVED lines=24> */
[----:B0-----:R-:W0:Y:S01]  /*4bdd0*/  @!P4 LDC.64 R20, c[0x0][0x5c0] ;  /* 0x00017000ff14cb82 */ /* 0x001e220000000a00 */
[----:B------:R-:W-:Y:S02]  /*4bde0*/  @P6 LOP3.LUT R2, R2, 0x10, RZ, 0xfc, !PT ;  /* 0x0000001002026812 */ /* 0x000fe400078efcff */
[----:B------:R-:W-:Y:S01]  /*4bdf0*/  ISETP.LT.OR P6, PT, R26, 0x62, !P2 ;  /* 0x000000621a00780c */ /* 0x000fe200057c1670 */
[----:B------:R-:W-:-:S05]  /*4be00*/  FMUL R19, R102, UR21 ;  /* 0x0000001566137c20 */ /* 0x000fca0008400000 */
[----:B------:R-:W-:Y:S02]  /*4be10*/  F2FP.SATFINITE.E4M3.F32.PACK_AB_MERGE_C R19, RZ, R19, RZ ;  /* 0x00000013ff13723e */ /* 0x000fe400048070ff */
[----:B0-----:R-:W-:-:S05]  /*4be20*/  @!P4 IADD3 R20, P5, R16, R20, RZ ;  /* 0x000000141014c210 */ /* 0x001fca0007fbe0ff */
[----:B------:R-:W-:-:S05]  /*4be30*/  @!P4 IMAD.X R21, R27, 0x1, R21, P5 ;  /* 0x000000011b15c824 */ /* 0x000fca00028e0615 */
[----:B------:R0:W-:Y:S02]  /*4be40*/  @!P4 STG.E.U8 desc[UR22][R20.64+0x91], R19 ;  /* 0x000091131400c986 */ /* 0x0001e4000c101116 */
[----:B0-----:R-:W0:Y:S01]  /*4be50*/  @!P6 LDC.64 R20, c[0x0][0x5c0] ;  /* 0x00017000ff14eb82 */ /* 0x001e220000000a00 */
[----:B------:R-:W-:Y:S02]  /*4be60*/  LOP3.LUT R0, R0, 0xfffeffff, RZ, 0xc0, !PT ;  /* 0xfffeffff00007812 */ /* 0x000fe400078ec0ff */
[----:B------:R-:W-:Y:S02]  /*4be70*/  LOP3.LUT R2, R2, 0xffffffdf, RZ, 0xc0, !PT ;  /* 0xffffffdf02027812 */ /* 0x000fe400078ec0ff */
[----:B------:R-:W-:Y:S02]  /*4be80*/  @P1 LOP3.LUT R0, R0, 0x10000, RZ, 0xfc, !PT ;  /* 0x0001000000001812 */ /* 0x000fe400078efcff */
[----:B------:R-:W-:Y:S02]  /*4be90*/  @P3 LOP3.LUT R2, R2, 0x20, RZ, 0xfc, !PT ;  /* 0x0000002002023812 */ /* 0x000fe400078efcff */
[----:B------:R-:W-:-:S02]  /*4bea0*/  LOP3.LUT P1, RZ, R0, 0x20000, RZ, 0xc0, !PT ;  /* 0x0002000000ff7812 */ /* 0x000fc4000782c0ff */
[C---:B------:R-:W-:Y:S02]  /*4beb0*/  LOP3.LUT P3, RZ, R0.reuse, 0x40, RZ, 0xc0, !PT ;  /* 0x0000004000ff7812 */ /* 0x040fe4000786c0ff */
[----:B------:R-:W-:-:S04]  /*4bec0*/  LOP3.LUT R0, R0, 0xffffff7f, RZ, 0xc0, !PT ;  /* 0xffffff7f00007812 */ /* 0x000fc800078ec0ff */
[----:B------:R-:W-:Y:S02]  /*4bed0*/  @P6 LOP3.LUT R0, R0, 0x80, RZ, 0xfc, !PT ;  /* 0x0000008000006812 */ /* 0x000fe400078efcff */
[----:B0-----:R-:W-:-:S04]  /*4bee0*/  @!P6 IADD3 R44, P4, P5, R16, R20, R7 ;  /* 0x00000014102ce210 */ /* 0x001fc80007d9e007 */
[----:B------:R-:W-:Y:S02]  /*4bef0*/  @!P6 IADD3.X R45, R27, R21, R6, P4, P5 ;  /* 0x000000151b2de210 */ /* 0x000fe400027ea406 */
[----:B------:R-:W-:Y:S01]  /*4bf00*/  ISETP.LT.OR P6, PT, R26, 0x69, !P2 ;  /* 0x000000691a00780c */ /* 0x000fe200057c1670 */
[----:B------:R-:W-:-:S12]  /*4bf10*/  FMUL R19, R105, UR21 ;  /* 0x0000001569137c20 */ /* 0x000fd80008400000 */
[----:B------:R-:W0:Y:S01]  /*4bf20*/  @!P6 LDC.64 R20, c[0x0][0x5c0] ;  /* 0x00017000ff14eb82 */ /* 0x000e220000000a00 */
[----:B------:R-:W-:-:S05]  /*4bf30*/  F2FP.SATFINITE.E4M3.F32.PACK_AB_MERGE_C R19, RZ, R19, RZ ;  /* 0x00000013ff13723e */ /* 0x000fca00048070ff */
[----:B------:R1:W-:Y:S01]  /*4bf40*/  @!P1 STG.E.U8 desc[UR22][R66.64+0x90], R19 ;  /* 0x0000901342009986 */ /* 0x0003e2000c101116 */
[----:B------:R-:W-:Y:S02]  /*4bf50*/  ISETP.LT.OR P1, PT, R26, 0x6a, !P2 ;  /* 0x0000006a1a00780c */ /* 0x000fe40005721670 */
[----:B0-----:R-:W-:-:S04]  /*4bf60*/  @!P6 IADD3 R102, P4, P5, R16, R20, R7 ;  /* 0x000000141066e210 */ /* 0x001fc80007d9e007 */
[----:B------:R-:W-:-:S07]  /*4bf70*/  @!P6 IADD3.X R103, R27, R21, R6, P4, P5 ;  /* 0x000000151b67e210 */ /* 0x000fce00027ea406 */
[----:B------:R-:W0:Y:S01]  /*4bf80*/  @!P1 LDC.64 R20, c[0x0][0x5c0] ;  /* 0x00017000ff149b82 */ /* 0x000e220000000a00 */
[----:B-1----:R-:W-:-:S05]  /*4bf90*/  FMUL R19, R104, UR21 ;  /* 0x0000001568137c20 */ /* 0x002fca0008400000 */
        /* <DEDUP_REMOVED lines=17> */
[----:B------:R-:W-:Y:S01]  /*4c0b0*/  LOP3.LUT R2, R2, 0xffffffbf, RZ, 0xc0, !PT ;  /* 0xffffffbf02027812 */ /* 0x000fe200078ec0ff */
[----:B------:R-:W-:-:S03]  /*4c0c0*/  FMUL R19, R106, UR21 ;  /* 0x000000156a137c20 */ /* 0x000fc60008400000 */
[----:B------:R-:W-:Y:S02]  /*4c0d0*/  @P6 LOP3.LUT R2, R2, 0x40, RZ, 0xfc, !PT ;  /* 0x0000004002026812 */ /* 0x000fe400078efcff */
[----:B------:R-:W-:Y:S02]  /*4c0e0*/  ISETP.LT.OR P6, PT, R26, 0x72, !P2 ;  /* 0x000000721a00780c */ /* 0x000fe400057c1670 */
        /* <DEDUP_REMOVED lines=122> */
[----:B------:R-:W0:Y:S01]  /*4c890*/  @!P3 LDC.64 R20, c[0x0][0x5c0] ;  /* 0x00017000ff14bb82 */ /* 0x000e220000000a00 */
[----:B------:R-:W-:Y:S04]  /*4c8a0*/  STL [R1+0xea4], R14 ;  /* 0x000ea40e01007387 */ /* 0x000fe80000100800 */
[----:B------:R-:W3:Y:S01]  /*4c8b0*/  LDL.LU R122, [R1+0x704] ;  /* 0x00070400017a7983 */ /* 0x000ee20000300800 */
[----:B-1----:R-:W-:Y:S01]  /*4c8c0*/  FMUL R19, R119, UR21 ;  /* 0x0000001577137c20 */ /* 0x002fe20008400000 */
[----:B------:R-:W-:Y:S02]  /*4c8d0*/  LOP3.LUT R2, R2, 0xffffefff, RZ, 0xc0, !PT ;  /* 0xffffefff02027812 */ /* 0x000fe400078ec0ff */
[----:B------:R-:W4:Y:S01]  /*4c8e0*/  LDL.LU R125, [R1+0x708] ;  /* 0x00070800017d7983 */ /* 0x000f220000300800 */
[----:B0-----:R-:W-:-:S03]  /*4c8f0*/  @!P3 IADD3 R116, P4, P5, R16, R20, R7 ;  /* 0x000000141074b210 */ /* 0x001fc60007d9e007 */
[----:B------:R-:W4:Y:S01]  /*4c900*/  LDL.LU R124, [R1+0x70c] ;  /* 0x00070c00017c7983 */ /* 0x000f220000300800 */
[----:B------:R-:W-:-:S03]  /*4c910*/  @!P3 IADD3.X R117, R27, R21, R6, P4, P5 ;  /* 0x000000151b75b210 */ /* 0x000fc600027ea406 */
[----:B------:R-:W4:Y:S01]  /*4c920*/  LDL.LU R126, [R1+0x710] ;  /* 0x00071000017e7983 */ /* 0x000f220000300800 */
[----:B------:R-:W-:Y:S02]  /*4c930*/  ISETP.LT.OR P4, PT, R26, 0xb1, !P0 ;  /* 0x000000b11a00780c */ /* 0x000fe40004781670 */
[----:B------:R-:W-:Y:S01]  /*4c940*/  F2FP.SATFINITE.E4M3.F32.PACK_AB_MERGE_C R19, RZ, R19, RZ ;  /* 0x00000013ff13723e */ /* 0x000fe200048070ff */
[----:B------:R-:W4:Y:S01]  /*4c950*/  LDL.LU R130, [R1+0x714] ;  /* 0x0007140001827983 */ /* 0x000f220000300800 */
[----:B------:R-:W-:Y:S02]  /*4c960*/  @P6 LOP3.LUT R2, R2, 0x1000, RZ, 0xfc, !PT ;  /* 0x0000100002026812 */ /* 0x000fe400078efcff */
[----:B------:R-:W-:Y:S01]  /*4c970*/  LOP3.LUT R0, R0, 0xffefffff, RZ, 0xc0, !PT ;  /* 0xffefffff00007812 */ /* 0x000fe200078ec0ff */
[----:B------:R-:W4:Y:S06]  /*4c980*/  LDL.LU R127, [R1+0x718] ;  /* 0x00071800017f7983 */ /* 0x000f2c0000300800 */
[----:B------:R-:W0:Y:S02]  /*4c990*/  @!P4 LDC.64 R20, c[0x0][0x5c0] ;  /* 0x00017000ff14cb82 */ /* 0x000e240000000a00 */
        /* <DEDUP_REMOVED lines=14> */
[----:B------:R-:W-:-:S04]  /*4ca80*/  @P1 LOP3.LUT R0, R0, 0x100000, RZ, 0xfc, !PT ;  /* 0x0010000000001812 */ /* 0x000fc800078efcff */
[C---:B------:R-:W-:Y:S02]  /*4ca90*/  LOP3.LUT P1, RZ, R0.reuse, 0x200000, RZ, 0xc0, !PT ;  /* 0x0020000000ff7812 */ /* 0x040fe4000782c0ff */
        /* <DEDUP_REMOVED lines=25> */
[----:B--2---:R-:W-:-:S05]  /*4cc30*/  FMUL R19, R123, UR21 ;  /* 0x000000157b137c20 */ /* 0x004fca0008400000 */
[----:B------:R-:W-:Y:S02]  /*4cc40*/  F2FP.SATFINITE.E4M3.F32.PACK_AB_MERGE_C R19, RZ, R19, RZ ;  /* 0x00000013ff13723e */ /* 0x000fe400048070ff */
[----:B0-----:R-:W-:-:S05]  /*4cc50*/  @!P4 IADD3 R20, P5, R16, R20, RZ ;  /* 0x000000141014c210 */ /* 0x001fca0007fbe0ff */
[----:B------:R-:W-:-:S05]  /*4cc60*/  @!P4 IMAD.X R21, R27, 0x1, R21, P5 ;  /* 0x000000011b15c824 */ /* 0x000fca00028e0615 */
[----:B------:R0:W-:Y:S01]  /*4cc70*/  @!P4 STG.E.U8 desc[UR22][R20.64+0xb8], R19 ;  /* 0x0000b8131400c986 */ /* 0x0001e2000c101116 */
[----:B------:R-:W-:-:S13]  /*4cc80*/  ISETP.LT.OR P4, PT, R26, 0xba, !P0 ;  /* 0x000000ba1a00780c */ /* 0x000fda0004781670 */
[----:B0-----:R-:W0:Y:S01]  /*4cc90*/  @!P4 LDC.64 R20, c[0x0][0x5c0] ;  /* 0x00017000ff14cb82 */ /* 0x001e220000000a00 */
[----:B------:R-:W-:Y:S01]  /*4cca0*/  ISETP.LT.OR P0, PT, R26, 0xb2, !P2 ;  /* 0x000000b21a00780c */ /* 0x000fe20005701670 */
[----:B---3--:R-:W-:-:S05]  /*4ccb0*/  FMUL R19, R122, UR21 ;  /* 0x000000157a137c20 */ /* 0x008fca0008400000 */
[----:B------:R-:W-:Y:S02]  /*4ccc0*/  F2FP.SATFINITE.E4M3.F32.PACK_AB_MERGE_C R19, RZ, R19, RZ ;  /* 0x00000013ff13723e */ /* 0x000fe400048070ff */
[----:B0-----:R-:W-:-:S05]  /*4ccd0*/  @!P4 IADD3 R20, P5, R16, R20, RZ ;  /* 0x000000141014c210 */ /* 0x001fca0007fbe0ff */
[----:B------:R-:W-:-:S05]  /*4cce0*/  @!P4 IMAD.X R21, R27, 0x1, R21, P5 ;  /* 0x000000011b15c824 */ /* 0x000fca00028e0615 */
[----:B------:R0:W-:Y:S02]  /*4ccf0*/  @!P4 STG.E.U8 desc[UR22][R20.64+0xb9], R19 ;  /* 0x0000b9131400c986 */ /* 0x0001e4000c101116 */
[----:B0-----:R-:W0:Y:S01]  /*4cd00*/  @!P0 LDC.64 R20, c[0x0][0x5c0] ;  /* 0x00017000ff148b82 */ /* 0x001e220000000a00 */
[----:B------:R-:W-:-:S04]  /*4cd10*/  LOP3.LUT R0, R0, 0xffdfffff, RZ, 0xc0, !PT ;  /* 0xffdfffff00007812 */ /* 0x000fc800078ec0ff */
[----:B------:R-:W-:-:S04]  /*4cd20*/  @P1 LOP3.LUT R0, R0, 0x200000, RZ, 0xfc, !PT ;  /* 0x0020000000001812 */ /* 0x000fc800078efcff */
[C---:B------:R-:W-:Y:S02]  /*4cd30*/  LOP3.LUT P1, RZ, R0.reuse, 0x400000, RZ, 0xc0, !PT ;  /* 0x0040000000ff7812 */ /* 0x040fe4000782c0ff */
[----:B------:R-:W-:-:S04]  /*4cd40*/  LOP3.LUT R0, R0, 0xfffffdff, RZ, 0xc0, !PT ;  /* 0xfffffdff00007812 */ /* 0x000fc800078ec0ff */
[----:B------:R-:W-:Y:S02]  /*4cd50*/  @P0 LOP3.LUT R0, R0, 0x200, RZ, 0xfc, !PT ;  /* 0x0000020000000812 */ /* 0x000fe400078efcff */
[----:B0-----:R-:W-:-:S04]  /*4cd60*/  @!P0 IADD3 R42, P4, P5, R16, R20, R7 ;  /* 0x00000014102a8210 */ /* 0x001fc80007d9e007 */
[----:B------:R-:W-:Y:S02]  /*4cd70*/  @!P0 IADD3.X R43, R27, R21, R6, P4, P5 ;  /* 0x000000151b2b8210 */ /* 0x000fe400027ea406 */
[----:B------:R-:W-:Y:S02]  /*4cd80*/  ISETP.LT.OR P0, PT, R26, 0xb9, !P2 ;  /* 0x000000b91a00780c */ /* 0x000fe40005701670 */
[----:B------:R-:W-:-:S11]  /*4cd90*/  LOP3.LUT R2, R2, 0xffffbfff, RZ, 0xc0, !PT ;  /* 0xffffbfff02027812 */ /* 0x000fd600078ec0ff */
[----:B------:R-:W0:Y:S01]  /*4cda0*/  @!P0 LDC.64 R20, c[0x0][0x5c0] ;  /* 0x00017000ff148b82 */ /* 0x000e220000000a00 */
[----:B------:R-:W-:-:S04]  /*4cdb0*/  @P3 LOP3.LUT R2, R2, 0x4000, RZ, 0xfc, !PT ;  /* 0x0000400002023812 */ /* 0x000fc800078efcff */
[----:B------:R-:W-:Y:S01]  /*4cdc0*/  LOP3.LUT R2, R2, 0xffff7fff, RZ, 0xc0, !PT ;  /* 0xffff7fff02027812 */ /* 0x000fe200078ec0ff */
[----:B----4-:R-:W-:-:S03]  /*4cdd0*/  FMUL R19, R125, UR21 ;  /* 0x000000157d137c20 */ /* 0x010fc60008400000 */
[----:B------:R-:W-:Y:S02]  /*4cde0*/  @P6 LOP3.LUT R2, R2, 0x8000, RZ, 0xfc, !PT ;  /* 0x0000800002026812 */ /* 0x000fe400078efcff */
[----:B------:R-:W-:Y:S02]  /*4cdf0*/  F2FP.SATFINITE.E4M3.F32.PACK_AB_MERGE_C R19, RZ, R19, RZ ;  /* 0x00000013ff13723e */ /* 0x000fe400048070ff */
[----:B------:R-:W-:-:S04]  /*4ce00*/  LOP3.LUT R2, R2, 0xfffeffff, RZ, 0xc0, !PT ;  /* 0xfffeffff02027812 */ /* 0x000fc800078ec0ff */
[----:B------:R-:W-:Y:S02]  /*4ce10*/  @P0 LOP3.LUT R2, R2, 0x10000, RZ, 0xfc, !PT ;  /* 0x0001000002020812 */ /* 0x000fe400078efcff */
[----:B0-----:R-:W-:Y:S01]  /*4ce20*/  @!P0 IADD3 R122, P4, P5, R16, R20, R7 ;  /* 0x00000014107a8210 */ /* 0x001fe20007d9e007 */
[----:B------:R0:W-:Y:S03]  /*4ce30*/  @!P1 STG.E.U8 desc[UR22][R82.64+0xb8], R19 ;  /* 0x0000b81352009986 */ /* 0x0001e6000c101116 */
[----:B------:R-:W-:Y:S02]  /*4ce40*/  @!P0 IADD3.X R123, R27, R21, R6, P4, P5 ;  /* 0x000000151b7b8210 */ /* 0x000fe400027ea406 */
[----:B------:R-:W-:Y:S01]  /*4ce50*/  LOP3.LUT P0, RZ, R17, 0x80000000, RZ, 0xc0, !PT ;  /* 0x8000000011ff7812 */ /* 0x000fe2000780c0ff */
[----:B0-----:R-:W-:-:S05]  /*4ce60*/  FMUL R19, R124, UR21 ;  /* 0x000000157c137c20 */ /* 0x001fca0008400000 */
[----:B------:R-:W-:-:S07]  /*4ce70*/  F2FP.SATFINITE.E4M3.F32.PACK_AB_MERGE_C R19, RZ, R19, RZ ;  /* 0x00000013ff13723e */ /* 0x000fce00048070ff */
[----:B------:R0:W-:Y:S02]  /*4ce80*/  @!P0 STG.E.U8 desc[UR22][R72.64+0xb9], R19 ;  /* 0x0000b91348008986 */ /* 0x0001e4000c101116 */
[----:B0-----:R-:W-:Y:S02]  /*4ce90*/  FMUL R19, R126, UR21 ;  /* 0x000000157e137c20 */ /* 0x001fe40008400000 */
[----:B------:R-:W2:Y:S04]  /*4cea0*/  LDL.LU R126, [R1+0x71c] ;  /* 0x00071c00017e7983 */ /* 0x000ea80000300800 */
[----:B------:R-:W3:Y:S04]  /*4ceb0*/  LDL.LU R132, [R1+0x720] ;  /* 0x0007200001847983 */ /* 0x000ee80000300800 */
[----:B------:R-:W4:Y:S01]  /*4cec0*/  LDL.LU R134, [R1+0x724] ;  /* 0x0007240001867983 */ /* 0x000f220000300800 */
[----:B------:R-:W-:-:S02]  /*4ced0*/  ISETP.LT.OR P1, PT, R26, 0xba, !P2 ;  /* 0x000000ba1a00780c */ /* 0x000fc40005721670 */
[C---:B------:R-:W-:Y:S01]  /*4cee0*/  LOP3.LUT P6, RZ, R0.reuse, 0x800000, RZ, 0xc0, !PT ;  /* 0x0080000000ff7812 */ /* 0x040fe200078cc0ff */
[----:B------:R-:W4:Y:S01]  /*4cef0*/  LDL.LU R135, [R1+0x728] ;  /* 0x0007280001877983 */ /* 0x000f220000300800 */
[----:B------:R-:W-:Y:S02]  /*4cf00*/  LOP3.LUT R0, R0, 0xffbfffff, RZ, 0xc0, !PT ;  /* 0xffbfffff00007812 */ /* 0x000fe400078ec0ff */
[----:B------:R-:W-:-:S04]  /*4cf10*/  LOP3.LUT R17, R17, 0xffffff7f, RZ, 0xc0, !PT ;  /* 0xffffff7f11117812 */ /* 0x000fc800078ec0ff */
[----:B------:R-:W-:-:S03]  /*4cf20*/  @P2 LOP3.LUT R17, R17, 0x80, RZ, 0xfc, !PT ;  /* 0x0000008011112812 */ /* 0x000fc600078efcff */
[----:B------:R-:W-:-:S04]  /*4cf30*/  @P1 LOP3.LUT R0, R0, 0x400000, RZ, 0xfc, !PT ;  /* 0x0040000000001812 */ /* 0x000fc800078efcff */
[----:B------:R-:W-:-:S13]  /*4cf40*/  LOP3.LUT P2, RZ, R0, 0x400000, RZ, 0xc0, !PT ;  /* 0x0040000000ff7812 */ /* 0x000fda000784c0ff */
[----:B------:R-:W0:Y:S01]  /*4cf50*/  @!P2 LDC.64 R20, c[0x0][0x5c0] ;  /* 0x00017000ff14ab82 */ /* 0x000e220000000a00 */
[----:B------:R-:W-:Y:S02]  /*4cf60*/  ISETP.GE.AND P1, PT, R15, 0x101, PT ;  /* 0x000001010f00780c */ /* 0x000fe40003f26270 */
[----:B0-----:R-:W-:-:S04]  /*4cf70*/  @!P2 IADD3 R82, P4, P5, R16, R20, R7 ;  /* 0x000000141052a210 */ /* 0x001fc80007d9e007 */
[----:B------:R-:W-:Y:S02]  /*4cf80*/  @!P2 IADD3.X R83, R27, R21, R6, P4, P5 ;  /* 0x000000151b53a210 */ /* 0x000fe400027ea406 */
[----:B------:R-:W-:Y:S02]  /*4cf90*/  ISETP.LT.OR P5, PT, R26, 0x1, !P1 ;  /* 0x000000011a00780c */ /* 0x000fe40004fa1670 */
[----:B------:R-:W-:-:S11]  /*4cfa0*/  LOP3.LUT R17, R17, 0xfffffeff, RZ, 0xc0, !PT ;  /* 0xfffffeff11117812 */ /* 0x000fd600078ec0ff */
[----:B------:R-:W0:Y:S01]  /*4cfb0*/  @!P5 LDC.64 R20, c[0x0][0x5c0] ;  /* 0x00017000ff14db82 */ /* 0x000e220000000a00 */
[----:B------:R-:W-:Y:S02]  /*4cfc0*/  @P2 LOP3.LUT R17, R17, 0x100, RZ, 0xfc, !PT ;  /* 0x0000010011112812 */ /* 0x000fe400078efcff */
[----:B------:R-:W-:Y:S02]  /*4cfd0*/  ISETP.LT.OR P2, PT, R26, 0x2, !P1 ;  /* 0x000000021a00780c */ /* 0x000fe40004f41670 */
[----:B0-----:R-:W-:-:S04]  /*4cfe0*/  @!P5 IADD3 R72, P0, P4, R16, R20, R9 ;  /* 0x000000141048d210 */ /* 0x001fc80007c1e009 */
[----:B------:R-:W-:-:S07]  /*4cff0*/  @!P5 IADD3.X R73, R27, R21, R8, P0, P4 ;  /* 0x000000151b49d210 */ /* 0x000fce00007e8408 */
[----:B------:R-:W0:Y:S01]  /*4d000*/  @!P2 LDC.64 R20, c[0x0][0x5c0] ;  /* 0x00017000ff14ab82 */ /* 0x000e220000000a00 */
        /* <DEDUP_REMOVED lines=10> */
[----:B------:R-:W-:-:S04]  /*4d0b0*/  ISETP.GE.AND P0, PT, R15, 0x89, PT ;  /* 0x000000890f00780c */ /* 0x000fc80003f06270 */
[----:B------:R-:W-:Y:S02]  /*4d0c0*/  ISETP.LT.OR P4, PT, R26, 0x1, !P0 ;  /* 0x000000011a00780c */ /* 0x000fe40004781670 */
[----:B------:R-:W-:Y:S02]  /*4d0d0*/  F2FP.SATFINITE.E4M3.F32.PACK_AB_MERGE_C R19, RZ, R19, RZ ;  /* 0x00000013ff13723e */ /* 0x000fe400048070ff */
[----:B------:R-:W-:-:S09]  /*4d0e0*/  LOP3.LUT P3, RZ, R14, 0x1, RZ, 0xc0, !PT ;  /* 0x000000010eff7812 */ /* 0x000fd2000786c0ff */
[----:B------:R-:W0:Y:S01]  /*4d0f0*/  @!P4 LDC.64 R20, c[0x0][0x5c0] ;  /* 0x00017000ff14cb82 */ /* 0x000e220000000a00 */
[----:B------:R1:W-:Y:S01]  /*4d100*/  @!P6 STG.E.U8 desc[UR22][R70.64], R19 ;  /* 0x000000134600e986 */ /* 0x0003e2000c101116 */
[----:B------:R-:W-:Y:S01]  /*4d110*/  LOP3.LUT R2, R2, 0xfff7ffff, RZ, 0xc0, !PT ;  /* 0xfff7ffff02027812 */ /* 0x000fe200078ec0ff */
[----:B-1----:R-:W-:-:S05]  /*4d120*/  FMUL R19, R130, UR21 ;  /* 0x0000001582137c20 */ /* 0x002fca0008400000 */
[----:B------:R-:W-:Y:S02]  /*4d130*/  F2FP.SATFINITE.E4M3.F32.PACK_AB_MERGE_C R19, RZ, R19, RZ ;  /* 0x00000013ff13723e */ /* 0x000fe400048070ff */
[----:B------:R-:W-:Y:S02]  /*4d140*/  @P2 LOP3.LUT R2, R2, 0x80000, RZ, 0xfc, !PT ;  /* 0x0008000002022812 */ /* 0x000fe400078efcff */
[----:B------:R-:W-:Y:S01]  /*4d150*/  LOP3.LUT P2, RZ, R0, 0x2, RZ, 0xc0, !PT ;  /* 0x0000000200ff7812 */ /* 0x000fe2000784c0ff */
[----:B------:R1:W-:Y:S01]  /*4d160*/  @!P3 STG.E.U8 desc[UR22][R24.64+0x1], R19 ;  /* 0x000001131800b986 */ /* 0x0003e2000c101116 */
[----:B------:R-:W-:Y:S02]  /*4d170*/  LOP3.LUT R17, R17, 0xbfffffff, RZ, 0xc0, !PT ;  /* 0xbfffffff11117812 */ /* 0x000fe400078ec0ff */
[----:B-1----:R-:W-:-:S04]  /*4d180*/  @!P4 IADD3 R19, P3, P5, R3, R16, R7 ;  /* 0x000000100313c210 */ /* 0x002fc80007d7e007 */
[----:B------:R-:W-:Y:S02]  /*4d190*/  @!P4 IADD3.X R22, R4, R27, R6, P3, P5 ;  /* 0x0000001b0416c210 */ /* 0x000fe40001fea406 */
[----:B0-----:R-:W-:-:S03]  /*4d1a0*/  @!P4 IADD3 R20, P3, R19, R20, RZ ;  /* 0x000000141314c210 */ /* 0x001fc60007f7e0ff */
[----:B------:R-:W-:Y:S02]  /*4d1b0*/  @P2 LOP3.LUT R17, R17, 0x40000000, RZ, 0xfc, !PT ;  /* 0x4000000011112812 */ /* 0x000fe400078efcff */
[----:B------:R-:W-:Y:S01]  /*4d1c0*/  @!P4 IMAD.X R21, R22, 0x1, R21, P3 ;  /* 0x000000011615c824 */ /* 0x000fe200018e0615 */
[C---:B------:R-:W-:Y:S02]  /*4d1d0*/  ISETP.LT.OR P3, PT, R26.reuse, 0x2, !P0 ;  /* 0x000000021a00780c */ /* 0x040fe40004761670 */
[----:B------:R-:W-:Y:S01]  /*4d1e0*/  ISETP.LT.OR P2, PT, R26, 0xa, !P1 ;  /* 0x0000000a1a00780c */ /* 0x000fe20004f41670 */
[----:B------:R-:W-:-:S05]  /*4d1f0*/  FMUL R19, R127, UR21 ;  /* 0x000000157f137c20 */ /* 0x000fca0008400000 */
[----:B------:R-:W-:-:S05]  /*4d200*/  F2FP.SATFINITE.E4M3.F32.PACK_AB_MERGE_C R19, RZ, R19, RZ ;  /* 0x00000013ff13723e */ /* 0x000fca00048070ff */
[----:B------:R-:W0:Y:S01]  /*4d210*/  @!P3 LDC.64 R22, c[0x0][0x5c0] ;  /* 0x00017000ff16bb82 */ /* 0x000e220000000a00 */
[----:B------:R1:W-:Y:S07]  /*4d220*/  @!P4 STG.E.U8 desc[UR22][R20.64], R19 ;  /* 0x000000131400c986 */ /* 0x0003ee000c101116 */
[----:B-1----:R-:W1:Y:S01]  /*4d230*/  @!P2 LDC.64 R20, c[0x0][0x5c0] ;  /* 0x00017000ff14ab82 */ /* 0x002e620000000a00 */
[----:B------:R-:W-:Y:S02]  /*4d240*/  @!P3 IADD3 R24, P5, P6, R3, R16, R7 ;  /* 0x000000100318b210 */ /* 0x000fe40007ebe007 */
[----:B------:R-:W-:-:S02]  /*4d250*/  LOP3.LUT R0, R0, 0xff7fffff, RZ, 0xc0, !PT ;  /* 0xff7fffff00007812 */ /* 0x000fc400078ec0ff */
[----:B------:R-:W-:Y:S02]  /*4d260*/  @!P3 IADD3.X R25, R4, R27, R6, P5, P6 ;  /* 0x0000001b0419b210 */ /* 0x000fe40002fec406 */
[----:B------:R-:W-:Y:S02]  /*4d270*/  @P2 LOP3.LUT R0, R0, 0x800000, RZ, 0xfc, !PT ;  /* 0x0080000000002812 */ /* 0x000fe400078efcff */
[----:B0-----:R-:W-:-:S05]  /*4d280*/  @!P3 IADD3 R22, P4, R24, R22, RZ ;  /* 0x000000161816b210 */ /* 0x001fca0007f9e0ff */
[----:B------:R-:W-:Y:S02]  /*4d290*/  @!P3 IMAD.X R23, R25, 0x1, R23, P4 ;  /* 0x000000011917b824 */ /* 0x000fe400020e0617 */
[----:B--2---:R-:W-:Y:S01]  /*4d2a0*/  FMUL R19, R126, UR21 ;  /* 0x000000157e137c20 */ /* 0x004fe20008400000 */
[----:B-1----:R-:W-:-:S04]  /*4d2b0*/  @!P2 IADD3 R70, P5, P6, R16, R20, R9 ;  /* 0x000000141046a210 */ /* 0x002fc80007ebe009 */
[----:B------:R-:W-:Y:S02]  /*4d2c0*/  F2FP.SATFINITE.E4M3.F32.PACK_AB_MERGE_C R19, RZ, R19, RZ ;  /* 0x00000013ff13723e */ /* 0x000fe400048070ff */
[----:B------:R-:W-:Y:S02]  /*4d2d0*/  @!P2 IADD3.X R71, R27, R21, R8, P5, P6 ;  /* 0x000000151b47a210 */ /* 0x000fe40002fec408 */
[----:B------:R-:W-:Y:S01]  /*4d2e0*/  LOP3.LUT P6, RZ, R0, 0x1000000, RZ, 0xc0, !PT ;  /* 0x0100000000ff7812 */ /* 0x000fe200078cc0ff */
[----:B------:R3:W-:Y:S02]  /*4d2f0*/  @!P3 STG.E.U8 desc[UR22][R22.64+0x1], R19 ;  /* 0x000001131600b986 */ /* 0x0007e4000c101116 */
[----:B---3--:R-:W-:-:S05]  /*4d300*/  FMUL R19, R132, UR21 ;  /* 0x0000001584137c20 */ /* 0x008fca0008400000 */
[----:B------:R-:W-:-:S05]  /*4d310*/  F2FP.SATFINITE.E4M3.F32.PACK_AB_MERGE_C R19, RZ, R19, RZ ;  /* 0x00000013ff13723e */ /* 0x000fca00048070ff */
[----:B------:R4:W-:Y:S02]  /*4d320*/  @!P6 STG.E.U8 desc[UR22][R68.64+0x8], R19 ;  /* 0x000008134400e986 */ /* 0x0009e4000c101116 */
[----:B----4-:R-:W-:Y:S02]  /*4d330*/  FMUL R19, R134, UR21 ;  /* 0x0000001586137c20 */ /* 0x010fe40008400000 */
[----:B------:R-:W2:Y:S04]  /*4d340*/  LDL.LU R134, [R1+0x72c] ;  /* 0x00072c0001867983 */ /* 0x000ea80000300800 */
[----:B------:R-:W3:Y:S04]  /*4d350*/  LDL.LU R136, [R1+0x730] ;  /* 0x0007300001887983 */ /* 0x000ee80000300800 */
[----:B------:R-:W4:Y:S01]  /*4d360*/  LDL.LU R138, [R1+0x734] ;  /* 0x00073400018a7983 */ /* 0x000f220000300800 */
[----:B------:R-:W-:-:S02]  /*4d370*/  ISETP.LT.OR P5, PT, R26, 0x11, !P1 ;  /* 0x000000111a00780c */ /* 0x000fc40004fa1670 */
        /* <DEDUP_REMOVED lines=14> */
[----:B------:R-:W-:Y:S02]  /*4d460*/  LOP3.LUT P2, RZ, R17, 0x40000000, RZ, 0xc0, !PT ;  /* 0x4000000011ff7812 */ /* 0x000fe4000784c0ff */
[----:B0-----:R-:W-:-:S04]  /*4d470*/  @!P5 IADD3 R132, P3, P4, R16, R20, R9 ;  /* 0x000000141084d210 */ /* 0x001fc80007c7e009 */
[----:B------:R-:W-:Y:S02]  /*4d480*/  @!P5 IADD3.X R133, R27, R21, R8, P3, P4 ;  /* 0x000000151b85d210 */ /* 0x000fe40001fe8408 */
[----:B------:R-:W-:Y:S02]  /*4d490*/  ISETP.LT.OR P4, PT, R26, 0x9, !P0 ;  /* 0x000000091a00780c */ /* 0x000fe40004781670 */
[----:B------:R-:W-:-:S11]  /*4d4a0*/  LOP3.LUT R0, R0, 0xfeffffff, RZ, 0xc0, !PT ;  /* 0xfeffffff00007812 */ /* 0x000fd600078ec0ff */
[----:B------:R-:W0:Y:S01]  /*4d4b0*/  @!P4 LDC.64 R20, c[0x0][0x5c0] ;  /* 0x00017000ff14cb82 */ /* 0x000e220000000a00 */
[----:B------:R-:W-:Y:S02]  /*4d4c0*/  F2FP.SATFINITE.E4M3.F32.PACK_AB_MERGE_C R19, RZ, R19, RZ ;  /* 0x00000013ff13723e */ /* 0x000fe400048070ff */
[----:B------:R-:W-:-:S03]  /*4d4d0*/  @P5 LOP3.LUT R0, R0, 0x1000000, RZ, 0xfc, !PT ;  /* 0x0100000000005812 */ /* 0x000fc600078efcff */
[----:B------:R1:W-:Y:S01]  /*4d4e0*/  @!P2 STG.E.U8 desc[UR22][R46.64+0x9], R19 ;  /* 0x000009132e00a986 */ /* 0x0003e2000c101116 */
[----:B------:R-:W-:Y:S02]  /*4d4f0*/  LOP3.LUT P2, RZ, R0, 0x2000000, RZ, 0xc0, !PT ;  /* 0x0200000000ff7812 */ /* 0x000fe4000784c0ff */
        /* <DEDUP_REMOVED lines=18> */
[----:B------:R-:W-:Y:S01]  /*4d620*/  @!P3 IMAD.X R23, R25, 0x1, R23, P4 ;  /* 0x000000011917b824 */ /* 0x000fe200020e0617 */
[----:B-1----:R-:W-:-:S04]  /*4d630*/  @!P2 IADD3 R46, P5, P6, R16, R20, R9 ;  /* 0x00000014102ea210 */ /* 0x002fc80007ebe009 */
[----:B------:R-:W-:Y:S02]  /*4d640*/  @!P2 IADD3.X R47, R27, R21, R8, P5, P6 ;  /* 0x000000151b2fa210 */ /* 0x000fe40002fec408 */
[----:B------:R-:W-:Y:S01]  /*4d650*/  LOP3.LUT P6, RZ, R0, 0x4000000, RZ, 0xc0, !PT ;  /* 0x0400000000ff7812 */ /* 0x000fe200078cc0ff */
[----:B--2---:R-:W-:-:S05]  /*4d660*/  FMUL R19, R134, UR21 ;  /* 0x0000001586137c20 */ /* 0x004fca0008400000 */
[----:B------:R-:W-:-:S05]  /*4d670*/  F2FP.SATFINITE.E4M3.F32.PACK_AB_MERGE_C R19, RZ, R19, RZ ;  /* 0x00000013ff13723e */ /* 0x000fca00048070ff */
        /* <DEDUP_REMOVED lines=291> */
[----:B------:R-:W3:Y:S01]  /*4e8b0*/  LDL.LU R164, [R1+0x790] ;  /* 0x0007900001a47983 */ /* 0x000ee20000300800 */
[----:B------:R-:W-:-:S03]  /*4e8c0*/  ISETP.LT.OR P5, PT, R26, 0x71, !P1 ;  /* 0x000000711a00780c */ /* 0x000fc60004fa1670 */
[----:B------:R-:W4:Y:S01]  /*4e8d0*/  LDL.LU R163, [R1+0x794] ;  /* 0x0007940001a37983 */ /* 0x000f220000300800 */
[----:B------:R-:W-:-:S03]  /*4e8e0*/  LOP3.LUT R5, R5, 0xfffffffe, RZ, 0xc0, !PT ;  /* 0xfffffffe05057812 */ /* 0x000fc600078ec0ff */
[----:B------:R-:W4:Y:S06]  /*4e8f0*/  LDL.LU R162, [R1+0x798] ;  /* 0x0007980001a27983 */ /* 0x000f2c0000300800 */
[----:B------:R-:W0:Y:S01]  /*4e900*/  @!P5 LDC.64 R20, c[0x0][0x5c0] ;  /* 0x00017000ff14db82 */ /* 0x000e220000000a00 */
[----:B------:R-:W-:Y:S02]  /*4e910*/  @P5 LOP3.LUT R5, R5, 0x1, RZ, 0xfc, !PT ;  /* 0x0000000105055812 */ /* 0x000fe400078efcff */
        /* <DEDUP_REMOVED lines=11> */
[----:B------:R-:W-:Y:S02]  /*4e9d0*/  F2FP.SATFINITE.E4M3.F32.PACK_AB_MERGE_C R19, RZ, R19, RZ ;  /* 0x00000013ff13723e */ /* 0x000fe400048070ff */
[----:B0-----:R-:W-:-:S04]  /*4e9e0*/  @!P5 IADD3 R156, P3, P4, R16, R20, R9 ;  /* 0x00000014109cd210 */ /* 0x001fc80007c7e009 */
[----:B------:R-:W-:Y:S02]  /*4e9f0*/  @!P5 IADD3.X R157, R27, R21, R8, P3, P4 ;  /* 0x000000151b9dd210 */ /* 0x000fe40001fe8408 */
[----:B------:R-:W-:-:S03]  /*4ea00*/  ISETP.LT.OR P4, PT, R26, 0x39, !P0 ;  /* 0x000000391a00780c */ /* 0x000fc60004781670 */
[----:B------:R0:W-:Y:S01]  /*4ea10*/  @!P2 STG.E.U8 desc[UR22][R54.64+0x39], R19 ;  /* 0x000039133600a986 */ /* 0x0001e2000c101116 */
[----:B------:R-:W-:-:S09]  /*4ea20*/  LOP3.LUT P2, RZ, R0, 0x20, RZ, 0xc0, !PT ;  /* 0x0000002000ff7812 */ /* 0x000fd2000784c0ff */
[----:B------:R-:W1:Y:S01]  /*4ea30*/  @!P4 LDC.64 R20, c[0x0][0x5c0] ;  /* 0x00017000ff14cb82 */ /* 0x000e620000000a00 */
[----:B------:R-:W-:Y:S02]  /*4ea40*/  LOP3.LUT R5, R5, 0xfffffffb, RZ, 0xc0, !PT ;  /* 0xfffffffb05057812 */ /* 0x000fe400078ec0ff */
[----:B------:R-:W-:Y:S02]  /*4ea50*/  LOP3.LUT R17, R17, 0xff7fffff, RZ, 0xc0, !PT ;  /* 0xff7fffff11117812 */ /* 0x000fe400078ec0ff */
[----:B------:R-:W-:Y:S02]  /*4ea60*/  @P5 LOP3.LUT R5, R5, 0x4, RZ, 0xfc, !PT ;  /* 0x0000000405055812 */ /* 0x000fe400078efcff */
[----:B0-----:R-:W-:Y:S02]  /*4ea70*/  @!P4 IADD3 R19, P3, P5, R3, R16, R7 ;  /* 0x000000100313c210 */ /* 0x001fe40007d7e007 */
[----:B------:R-:W-:Y:S02]  /*4ea80*/  @P2 LOP3.LUT R17, R17, 0x800000, RZ, 0xfc, !PT ;  /* 0x0080000011112812 */ /* 0x000fe400078efcff */
[----:B------:R-:W-:-:S02]  /*4ea90*/  @!P4 IADD3.X R22, R4, R27, R6, P3, P5 ;  /* 0x0000001b0416c210 */ /* 0x000fc40001fea406 */
[----:B------:R-:W-:Y:S02]  /*4eaa0*/  ISETP.LT.OR P2, PT, R26, 0x7a, !P1 ;  /* 0x0000007a1a00780c */ /* 0x000fe40004f41670 */
[----:B-1----:R-:W-:Y:S01]  /*4eab0*/  @!P4 IADD3 R20, P3, R19, R20, RZ ;  /* 0x000000141314c210 */ /* 0x002fe20007f7e0ff */
[----:B------:R-:W-:-:S04]  /*4eac0*/  FMUL R19, R159, UR21 ;  /* 0x000000159f137c20 */ /* 0x000fc80008400000 */
[----:B------:R-:W-:Y:S01]  /*4ead0*/  @!P4 IMAD.X R21, R22, 0x1, R21, P3 ;  /* 0x000000011615c824 */ /* 0x000fe200018e0615 */
[----:B------:R-:W-:-:S05]  /*4eae0*/  F2FP.SATFINITE.E4M3.F32.PACK_AB_MERGE_C R19, RZ, R19, RZ ;  /* 0x00000013ff13723e */ /* 0x000fca00048070ff */
[----:B------:R0:W-:Y:S01]  /*4eaf0*/  @!P4 STG.E.U8 desc[UR22][R20.64+0x38], R19 ;  /* 0x000038131400c986 */ /* 0x0001e2000c101116 */
[----:B------:R-:W-:Y:S01]  /*4eb00*/  ISETP.LT.OR P3, PT, R26, 0x3a, !P0 ;  /* 0x0000003a1a00780c */ /* 0x000fe20004761670 */
[----:B0-----:R-:W0:-:S12]  /*4eb10*/  @!P2 LDC.64 R20, c[0x0][0x5c0] ;  /* 0x00017000ff14ab82 */ /* 0x001e180000000a00 */
[----:B------:R-:W-:-:S04]  /*4eb20*/  @!P3 IADD3 R24, P5, P6, R3, R16, R7 ;  /* 0x000000100318b210 */ /* 0x000fc80007ebe007 */
[----:B------:R-:W-:Y:S01]  /*4eb30*/  @!P3 IADD3.X R25, R4, R27, R6, P5, P6 ;  /* 0x0000001b0419b210 */ /* 0x000fe20002fec406 */
[----:B------:R-:W1:Y:S01]  /*4eb40*/  @!P3 LDC.64 R22, c[0x0][0x5c0] ;  /* 0x00017000ff16bb82 */ /* 0x000e620000000a00 */
[----:B0-----:R-:W-:-:S04]  /*4eb50*/  @!P2 IADD3 R54, P5, P6, R16, R20, R9 ;  /* 0x000000141036a210 */ /* 0x001fc80007ebe009 */
[----:B------:R-:W-:Y:S02]  /*4eb60*/  @!P2 IADD3.X R55, R27, R21, R8, P5, P6 ;  /* 0x000000151b37a210 */ /* 0x000fe40002fec408 */
[----:B------:R-:W-:-:S13]  /*4eb70*/  ISETP.LT.OR P5, PT, R26, 0x81, !P1 ;  /* 0x000000811a00780c */ /* 0x000fda0004fa1670 */
[----:B------:R-:W0:Y:S01]  /*4eb80*/  @!P5 LDC.64 R20, c[0x0][0x5c0] ;  /* 0x00017000ff14db82 */ /* 0x000e220000000a00 */
[----:B-1----:R-:W-:Y:S02]  /*4eb90*/  @!P3 IADD3 R22, P4, R24, R22, RZ ;  /* 0x000000161816b210 */ /* 0x002fe40007f9e0ff */
[----:B------:R-:W-:-:S03]  /*4eba0*/  LOP3.LUT R0, R0, 0xffffbfff, RZ, 0xc0, !PT ;  /* 0xffffbfff00007812 */ /* 0x000fc600078ec0ff */
[----:B------:R-:W-:Y:S01]  /*4ebb0*/  @!P3 IMAD.X R23, R25, 0x1, R23, P4 ;  /* 0x000000011917b824 */ /* 0x000fe200020e0617 */
[----:B------:R-:W-:-:S04]  /*4ebc0*/  @P2 LOP3.LUT R0, R0, 0x4000, RZ, 0xfc, !PT ;  /* 0x0000400000002812 */ /* 0x000fc800078efcff */
[----:B------:R-:W-:-:S04]  /*4ebd0*/  LOP3.LUT R0, R0, 0x7fffffff, RZ, 0xc0, !PT ;  /* 0x7fffffff00007812 */ /* 0x000fc800078ec0ff */
[----:B------:R-:W-:Y:S01]  /*4ebe0*/  @P5 LOP3.LUT R0, R0, 0x80000000, RZ, 0xfc, !PT ;  /* 0x8000000000005812 */ /* 0x000fe200078efcff */
[----:B--2---:R-:W-:-:S05]  /*4ebf0*/  FMUL R19, R158, UR21 ;  /* 0x000000159e137c20 */ /* 0x004fca0008400000 */
[----:B------:R-:W-:-:S05]  /*4ec00*/  F2FP.SATFINITE.E4M3.F32.PACK_AB_MERGE_C R19, RZ, R19, RZ ;  /* 0x00000013ff13723e */ /* 0x000fca00048070ff */
[----:B------:R3:W-:Y:S01]  /*4ec10*/  @!P3 STG.E.U8 desc[UR22][R22.64+0x39], R19 ;  /* 0x000039131600b986 */ /* 0x0007e2000c101116 */
[----:B0-----:R-:W-:-:S04]  /*4ec20*/  @!P5 IADD3 R158, P3, P4, R16, R20, R9 ;  /* 0x00000014109ed210 */ /* 0x001fc80007c7e009 */
[----:B------:R-:W-:Y:S02]  /*4ec30*/  @!P5 IADD3.X R159, R27, R21, R8, P3, P4 ;  /* 0x000000151b9fd210 */ /* 0x000fe40001fe8408 */
[----:B------:R-:W-:-:S13]  /*4ec40*/  ISETP.LT.OR P5, PT, R26, 0x82, !P1 ;  /* 0x000000821a00780c */ /* 0x000fda0004fa1670 */
[----:B------:R-:W0:Y:S01]  /*4ec50*/  @!P5 LDC.64 R20, c[0x0][0x5c0] ;  /* 0x00017000ff14db82 */ /* 0x000e220000000a00 */
[----:B------:R-:W-:Y:S02]  /*4ec60*/  LOP3.LUT R5, R5, 0xfffffff7, RZ, 0xc0, !PT ;  /* 0xfffffff705057812 */ /* 0x000fe400078ec0ff */
[----:B------:R-:W-:Y:S02]  /*4ec70*/  LOP3.LUT P6, RZ, R2, 0x1, RZ, 0xc0, !PT ;  /* 0x0000000102ff7812 */ /* 0x000fe400078cc0ff */
[----:B------:R-:W-:Y:S01]  /*4ec80*/  @P5 LOP3.LUT R5, R5, 0x8, RZ, 0xfc, !PT ;  /* 0x0000000805055812 */ /* 0x000fe200078efcff */
[----:B---3--:R-:W-:-:S05]  /*4ec90*/  FMUL R19, R164, UR21 ;  /* 0x00000015a4137c20 */ /* 0x008fca0008400000 */
[----:B------:R-:W-:Y:S02]  /*4eca0*/  F2FP.SATFINITE.E4M3.F32.PACK_AB_MERGE_C R19, RZ, R19, RZ ;  /* 0x00000013ff13723e */ /* 0x000fe400048070ff */
[----:B0-----:R-:W-:-:S04]  /*4ecb0*/  @!P5 IADD3 R160, P3, P4, R16, R20, R9 ;  /* 0x0000001410a0d210 */ /* 0x001fc80007c7e009 */
[----:B------:R-:W-:Y:S02]  /*4ecc0*/  @!P5 IADD3.X R161, R27, R21, R8, P3, P4 ;  /* 0x000000151ba1d210 */ /* 0x000fe40001fe8408 */
[----:B------:R-:W-:Y:S01]  /*4ecd0*/  ISETP.LT.OR P5, PT, R26, 0x89, !P1 ;  /* 0x000000891a00780c */ /* 0x000fe20004fa1670 */
[----:B------:R4:W-:-:S12]  /*4ece0*/  @!P6 STG.E.U8 desc[UR22][R96.64+0x40], R19 ;  /* 0x000040136000e986 */ /* 0x0009d8000c101116 */
[----:B------:R-:W0:Y:S01]  /*4ecf0*/  @!P5 LDC.64 R20, c[0x0][0x5c0] ;  /* 0x00017000ff14db82 */ /* 0x000e220000000a00 */
[----:B----4-:R-:W-:Y:S02]  /*4ed00*/  FMUL R19, R163, UR21 ;  /* 0x00000015a3137c20 */ /* 0x010fe40008400000 */
[----:B------:R-:W2:Y:S01]  /*4ed10*/  LDL.LU R163, [R1+0x79c] ;  /* 0x00079c0001a37983 */ /* 0x000ea20000300800 */
[----:B0-----:R-:W-:-:S03]  /*4ed20*/  @!P5 IADD3 R164, P3, P4, R16, R20, R9 ;  /* 0x0000001410a4d210 */ /* 0x001fc60007c7e009 */
[----:B------:R-:W3:Y:S01]  /*4ed30*/  LDL.LU R166, [R1+0x7a0] ;  /* 0x0007a00001a67983 */ /* 0x000ee20000300800 */
[----:B------:R-:W-:Y:S02]  /*4ed40*/  @!P5 IADD3.X R165, R27, R21, R8, P3, P4 ;  /* 0x000000151ba5d210 */ /* 0x000fe40001fe8408 */
[----:B------:R-:W-:Y:S02]  /*4ed50*/  ISETP.LT.OR P4, PT, R26, 0x41, !P0 ;  /* 0x000000411a00780c */ /* 0x000fe40004781670 */
[----:B------:R-:W-:-:S11]  /*4ed60*/  LOP3.LUT P2, RZ, R17, 0x800000, RZ, 0xc0, !PT ;  /* 0x0080000011ff7812 */ /* 0x000fd6000784c0ff */
[----:B------:R-:W0:Y:S01]  /*4ed70*/  @!P4 LDC.64 R20, c[0x0][0x5c0] ;  /* 0x00017000ff14cb82 */ /* 0x000e220000000a00 */
[----:B------:R-:W-:Y:S02]  /*4ed80*/  F2FP.SATFINITE.E4M3.F32.PACK_AB_MERGE_C R19, RZ, R19, RZ ;  /* 0x00000013ff13723e */ /* 0x000fe400048070ff */
[----:B------:R-:W-:-:S03]  /*4ed90*/  LOP3.LUT R2, R2, 0xfffffffe, RZ, 0xc0, !PT ;  /* 0xfffffffe02027812 */ /* 0x000fc600078ec0ff */
[----:B------:R1:W-:Y:S01]  /*4eda0*/  @!P2 STG.E.U8 desc[UR22][R38.64+0x41], R19 ;  /* 0x000041132600a986 */ /* 0x0003e2000c101116 */
[----:B------:R-:W-:Y:S02]  /*4edb0*/  @P5 LOP3.LUT R2, R2, 0x1, RZ, 0xfc, !PT ;  /* 0x0000000102025812 */ /* 0x000fe400078efcff */
[----:B-1----:R-:W-:-:S04]  /*4edc0*/  @!P4 IADD3 R19, P3, P5, R3, R16, R7 ;  /* 0x000000100313c210 */ /* 0x002fc80007d7e007 */
[----:B------:R-:W-:Y:S02]  /*4edd0*/  @!P4 IADD3.X R22, R4, R27, R6, P3, P5 ;  /* 0x0000001b0416c210 */ /* 0x000fe40001fea406 */
[----:B0-----:R-:W-:Y:S01]  /*4ede0*/  @!P4 IADD3 R20, P3, R19, R20, RZ ;  /* 0x000000141314c210 */ /* 0x001fe20007f7e0ff */
[----:B------:R-:W-:Y:S02]  /*4edf0*/  FMUL R19, R162, UR21 ;  /* 0x00000015a2137c20 */ /* 0x000fe40008400000 */
[----:B------:R-:W4:Y:S02]  /*4ee00*/  LDL.LU R162, [R1+0x7a4] ;  /* 0x0007a40001a27983 */ /* 0x000f240000300800 */
[----:B------:R-:W-:Y:S01]  /*4ee10*/  @!P4 IMAD.X R21, R22, 0x1, R21, P3 ;  /* 0x000000011615c824 */ /* 0x000fe200018e0615 */
[----:B------:R-:W-:Y:S02]  /*4ee20*/  F2FP.SATFINITE.E4M3.F32.PACK_AB_MERGE_C R19, RZ, R19, RZ ;  /* 0x00000013ff13723e */ /* 0x000fe400048070ff */
[----:B------:R-:W-:-:S03]  /*4ee30*/  LOP3.LUT P2, RZ, R0, 0x8000, RZ, 0xc0, !PT ;  /* 0x0000800000ff7812 */ /* 0x000fc6000784c0ff */
[----:B------:R0:W-:Y:S01]  /*4ee40*/  @!P4 STG.E.U8 desc[UR22][R20.64+0x40], R19 ;  /* 0x000040131400c986 */ /* 0x0001e2000c101116 */
[----:B------:R-:W-:Y:S02]  /*4ee50*/  LOP3.LUT R17, R17, 0xffbfffff, RZ, 0xc0, !PT ;  /* 0xffbfffff11117812 */ /* 0x000fe400078ec0ff */
[----:B------:R-:W-:-:S07]  /*4ee60*/  ISETP.LT.OR P3, PT, R26, 0x42, !P0 ;  /* 0x000000421a00780c */ /* 0x000fce0004761670 */
[----:B------:R-:W-:Y:S02]  /*4ee70*/  @P2 LOP3.LUT R17, R17, 0x400000, RZ, 0xfc, !PT ;  /* 0x0040000011112812 */ /* 0x000fe400078efcff */
[----:B------:R-:W-:-:S04]  /*4ee80*/  ISETP.LT.OR P2, PT, R26, 0x8a, !P1 ;  /* 0x0000008a1a00780c */ /* 0x000fc80004f41670 */
[----:B------:R-:W1:Y:S09]  /*4ee90*/  @!P3 LDC.64 R22, c[0x0][0x5c0] ;  /* 0x00017000ff16bb82 */ /* 0x000e720000000a00 */
[----:B0-----:R-:W0:Y:S01]  /*4eea0*/  @!P2 LDC.64 R20, c[0x0][0x5c0] ;  /* 0x00017000ff14ab82 */ /* 0x001e220000000a00 */
[----:B------:R-:W-:-:S04]  /*4eeb0*/  @!P3 IADD3 R24, P5, P6, R3, R16, R7 ;  /* 0x000000100318b210 */ /* 0x000fc80007ebe007 */
[----:B------:R-:W-:Y:S02]  /*4eec0*/  @!P3 IADD3.X R25, R4, R27, R6, P5, P6 ;  /* 0x0000001b0419b210 */ /* 0x000fe40002fec406 */
[----:B-1----:R-:W-:-:S05]  /*4eed0*/  @!P3 IADD3 R22, P4, R24, R22, RZ ;  /* 0x000000161816b210 */ /* 0x002fca0007f9e0ff */
[----:B------:R-:W-:Y:S01]  /*4eee0*/  @!P3 IMAD.X R23, R25, 0x1, R23, P4 ;  /* 0x000000011917b824 */ /* 0x000fe200020e0617 */
[----:B0-----:R-:W-:-:S04]  /*4eef0*/  @!P2 IADD3 R38, P5, P6, R16, R20, R9 ;  /* 0x000000141026a210 */ /* 0x001fc80007ebe009 */
[----:B------:R-:W-:Y:S02]  /*4ef00*/  @!P2 IADD3.X R39, R27, R21, R8, P5, P6 ;  /* 0x000000151b27a210 */ /* 0x000fe40002fec408 */
[----:B------:R-:W-:Y:S02]  /*4ef10*/  LOP3.LUT P6, RZ, R2, 0x2, RZ, 0xc0, !PT ;  /* 0x0000000202ff7812 */ /* 0x000fe400078cc0ff */
[----:B------:R-:W-:-:S13]  /*4ef20*/  ISETP.LT.OR P5, PT, R26, 0x91, !P1 ;  /* 0x000000911a00780c */ /* 0x000fda0004fa1670 */
[----:B------:R-:W0:Y:S01]  /*4ef30*/  @!P5 LDC.64 R20, c[0x0][0x5c0] ;  /* 0x00017000ff14db82 */ /* 0x000e220000000a00 */
[----:B--2---:R-:W-:Y:S02]  /*4ef40*/  FMUL R19, R163, UR21 ;  /* 0x00000015a3137c20 */ /* 0x004fe40008400000 */
[----:B------:R-:W2:Y:S03]  /*4ef50*/  LDL.LU R163, [R1+0x7a8] ;  /* 0x0007a80001a37983 */ /* 0x000ea60000300800 */
[----:B------:R-:W-:-:S05]  /*4ef60*/  F2FP.SATFINITE.E4M3.F32.PACK_AB_MERGE_C R19, RZ, R19, RZ ;  /* 0x00000013ff13723e */ /* 0x000fca00048070ff */
[----:B------:R3:W-:Y:S02]  /*4ef70*/  @!P3 STG.E.U8 desc[UR22][R22.64+0x41], R19 ;  /* 0x000041131600b986 */ /* 0x0007e4000c101116 */
[----:B---3--:R-:W-:-:S05]  /*4ef80*/  FMUL R19, R166, UR21 ;  /* 0x00000015a6137c20 */ /* 0x008fca0008400000 */
[----:B------:R-:W-:-:S05]  /*4ef90*/  F2FP.SATFINITE.E4M3.F32.PACK_AB_MERGE_C R19, RZ, R19, RZ ;  /* 0x00000013ff13723e */ /* 0x000fca00048070ff */
[----:B------:R4:W-:Y:S02]  /*4efa0*/  @!P6 STG.E.U8 desc[UR22][R94.64+0x48], R19 ;  /* 0x000048135e00e986 */ /* 0x0009e4000c101116 */
[----:B----4-:R-:W-:Y:S02]  /*4efb0*/  FMUL R19, R162, UR21 ;  /* 0x00000015a2137c20 */ /* 0x010fe40008400000 */
[----:B------:R-:W3:Y:S01]  /*4efc0*/  LDL.LU R162, [R1+0x7ac] ;  /* 0x0007ac0001a27983 */ /* 0x000ee20000300800 */
[----:B------:R-:W-:Y:S02]  /*4efd0*/  LOP3.LUT R5, R5, 0xffffffef, RZ, 0xc0, !PT ;  /* 0xffffffef05057812 */ /* 0x000fe400078ec0ff */
[----:B0-----:R-:W-:Y:S02]  /*4efe0*/  @!P5 IADD3 R176, P3, P4, R16, R20, R9 ;  /* 0x0000001410b0d210 */ /* 0x001fe40007c7e009 */
[----:B------:R-:W-:Y:S02]  /*4eff0*/  @P5 LOP3.LUT R5, R5, 0x10, RZ, 0xfc, !PT ;  /* 0x0000001005055812 */ /* 0x000fe400078efcff */
[----:B------:R-:W-:-:S02]  /*4f000*/  @!P5 IADD3.X R177, R27, R21, R8, P3, P4 ;  /* 0x000000151bb1d210 */ /* 0x000fc40001fe8408 */
        /* <DEDUP_REMOVED lines=8> */
[----:B------:R-:W-:Y:S02]  /*4f090*/  LOP3.LUT R0, R0, 0xffffffdf, RZ, 0xc0, !PT ;  /* 0xffffffdf00007812 */ /* 0x000fe400078ec0ff */
[----:B0-----:R-:W-:-:S04]  /*4f0a0*/  @!P5 IADD3 R22, P3, P4, R16, R20, R9 ;  /* 0x000000141016d210 */ /* 0x001fc80007c7e009 */
[----:B------:R-:W-:Y:S02]  /*4f0b0*/  @!P5 IADD3.X R23, R27, R21, R8, P3, P4 ;  /* 0x000000151b17d210 */ /* 0x000fe40001fe8408 */
[----:B------:R-:W-:Y:S02]  /*4f0c0*/  ISETP.LT.OR P4, PT, R26, 0x49, !P0 ;  /* 0x000000491a00780c */ /* 0x000fe40004781670 */
[----:B------:R-:W-:Y:S02]  /*4f0d0*/  @P2 LOP3.LUT R0, R0, 0x20, RZ, 0xfc, !PT ;  /* 0x0000002000002812 */ /* 0x000fe400078efcff */
[----:B------:R-:W-:-:S09]  /*4f0e0*/  LOP3.LUT P2, RZ, R17, 0x400000, RZ, 0xc0, !PT ;  /* 0x0040000011ff7812 */ /* 0x000fd2000784c0ff */
[----:B------:R-:W0:Y:S01]  /*4f0f0*/  @!P4 LDC.64 R20, c[0x0][0x5c0] ;  /* 0x00017000ff14cb82 */ /* 0x000e220000000a00 */
[----:B------:R-:W-:Y:S01]  /*4f100*/  F2FP.SATFINITE.E4M3.F32.PACK_AB_MERGE_C R19, RZ, R19, RZ ;  /* 0x00000013ff13723e */ /* 0x000fe200048070ff */
[----:B------:R-:W-:Y:S01]  /*4f110*/  @!P5 STL.64 [R1+0x68], R22 ;  /* 0x000068160100d387 */ /* 0x000fe20000100a00 */
[----:B------:R-:W-:-:S03]  /*4f120*/  LOP3.LUT R2, R2, 0xfffffffd, RZ, 0xc0, !PT ;  /* 0xfffffffd02027812 */ /* 0x000fc600078ec0ff */
[----:B------:R-:W4:Y:S01]  /*4f130*/  LDL.LU R166, [R1+0x7b0] ;  /* 0x0007b00001a67983 */ /* 0x000f220000300800 */
[----:B------:R-:W-:-:S03]  /*4f140*/  @P5 LOP3.LUT R2, R2, 0x2, RZ, 0xfc, !PT ;  /* 0x0000000202025812 */ /* 0x000fc600078efcff */
[----:B------:R1:W-:Y:S02]  /*4f150*/  @!P2 STG.E.U8 desc[UR22][R56.64+0x49], R19 ;  /* 0x000049133800a986 */ /* 0x0003e4000c101116 */
[----:B-1----:R-:W-:-:S04]  /*4f160*/  @!P4 IADD3 R19, P3, P5, R3, R16, R7 ;  /* 0x000000100313c210 */ /* 0x002fc80007d7e007 */
[----:B------:R-:W-:Y:S02]  /*4f170*/  @!P4 IADD3.X R22, R4, R27, R6, P3, P5 ;  /* 0x0000001b0416c210 */ /* 0x000fe40001fea406 */
[----:B0-----:R-:W-:-:S05]  /*4f180*/  @!P4 IADD3 R20, P3, R19, R20, RZ ;  /* 0x000000141314c210 */ /* 0x001fca0007f7e0ff */
[----:B------:R-:W-:Y:S02]  /*4f190*/  @!P4 IMAD.X R21, R22, 0x1, R21, P3 ;  /* 0x000000011615c824 */ /* 0x000fe400018e0615 */
[----:B--2---:R-:W-:Y:S02]  /*4f1a0*/  FMUL R19, R163, UR21 ;  /* 0x00000015a3137c20 */ /* 0x004fe40008400000 */
[----:B------:R-:W2:Y:S03]  /*4f1b0*/  LDL.LU R163, [R1+0x7b4] ;  /* 0x0007b40001a37983 */ /* 0x000ea60000300800 */
[----:B------:R-:W-:-:S05]  /*4f1c0*/  F2FP.SATFINITE.E4M3.F32.PACK_AB_MERGE_C R19, RZ, R19, RZ ;  /* 0x00000013ff13723e */ /* 0x000fca00048070ff */
[----:B------:R3:W-:Y:S02]  /*4f1d0*/  @!P4 STG.E.U8 desc[UR22][R20.64+0x48], R19 ;  /* 0x000048131400c986 */ /* 0x0007e4000c101116 */
[----:B---3--:R-:W-:Y:S02]  /*4f1e0*/  FMUL R19, R162, UR21 ;  /* 0x00000015a2137c20 */ /* 0x008fe40008400000 */
[----:B------:R-:W3:Y:S01]  /*4f1f0*/  LDL.LU R162, [R1+0x7b8] ;  /* 0x0007b80001a27983 */ /* 0x000ee20000300800 */
[----:B------:R-:W-:Y:S02]  /*4f200*/  LOP3.LUT P2, RZ, R2, 0x4, RZ, 0xc0, !PT ;  /* 0x0000000402ff7812 */ /* 0x000fe4000784c0ff */
[----:B------:R-:W-:-:S11]  /*4f210*/  LOP3.LUT R17, R17, 0xffdfffff, RZ, 0xc0, !PT ;  /* 0xffdfffff11117812 */ /* 0x000fd600078ec0ff */
[----:B------:R-:W-:Y:S02]  /*4f220*/  @P2 LOP3.LUT R17, R17, 0x200000, RZ, 0xfc, !PT ;  /* 0x0020000011112812 */ /* 0x000fe400078efcff */
[C---:B------:R-:W-:Y:S02]  /*4f230*/  ISETP.LT.OR P2, PT, R26.reuse, 0x9a, !P1 ;  /* 0x0000009a1a00780c */ /* 0x040fe40004f41670 */
[----:B------:R-:W-:-:S11]  /*4f240*/  ISETP.LT.OR P3, PT, R26, 0x4a, !P0 ;  /* 0x0000004a1a00780c */ /* 0x000fd60004761670 */
[----:B------:R-:W0:Y:S02]  /*4f250*/  @!P2 LDC.64 R20, c[0x0][0x5c0] ;  /* 0x00017000ff14ab82 */ /* 0x000e240000000a00 */
[----:B------:R-:W-:-:S04]  /*4f260*/  @!P3 IADD3 R24, P5, P6, R3, R16, R7 ;  /* 0x000000100318b210 */ /* 0x000fc80007ebe007 */
[----:B------:R-:W-:Y:S02]  /*4f270*/  @!P3 IADD3.X R25, R4, R27, R6, P5, P6 ;  /* 0x0000001b0419b210 */ /* 0x000fe40002fec406 */
[----:B------:R-:W1:Y:S01]  /*4f280*/  @!P3 LDC.64 R22, c[0x0][0x5c0] ;  /* 0x00017000ff16bb82 */ /* 0x000e620000000a00 */
[----:B0-----:R-:W-:-:S04]  /*4f290*/  @!P2 IADD3 R56, P5, P6, R16, R20, R9 ;  /* 0x000000141038a210 */ /* 0x001fc80007ebe009 */
[----:B------:R-:W-:Y:S02]  /*4f2a0*/  @!P2 IADD3.X R57, R27, R21, R8, P5, P6 ;  /* 0x000000151b39a210 */ /* 0x000fe40002fec408 */
[----:B------:R-:W-:-:S13]  /*4f2b0*/  ISETP.LT.OR P5, PT, R26, 0xa1, !P1 ;  /* 0x000000a11a00780c */ /* 0x000fda0004fa1670 */
[----:B------:R-:W0:Y:S01]  /*4f2c0*/  @!P5 LDC.64 R20, c[0x0][0x5c0] ;  /* 0x00017000ff14db82 */ /* 0x000e220000000a00 */
[----:B-1----:R-:W-:Y:S02]  /*4f2d0*/  @!P3 IADD3 R22, P4, R24, R22, RZ ;  /* 0x000000161816b210 */ /* 0x002fe40007f9e0ff */
[----:B------:R-:W-:-:S03]  /*4f2e0*/  F2FP.SATFINITE.E4M3.F32.PACK_AB_MERGE_C R19, RZ, R19, RZ ;  /* 0x00000013ff13723e */ /* 0x000fc600048070ff */
[----:B------:R-:W-:-:S05]  /*4f2f0*/  @!P3 IMAD.X R23, R25, 0x1, R23, P4 ;  /* 0x000000011917b824 */ /* 0x000fca00020e0617 */
[----:B------:R4:W-:Y:S01]  /*4f300*/  @!P3 STG.E.U8 desc[UR22][R22.64+0x49], R19 ;  /* 0x000049131600b986 */ /* 0x0009e2000c101116 */
[----:B------:R-:W-:Y:S02]  /*4f310*/  LOP3.LUT R5, R5, 0xffffffbf, RZ, 0xc0, !PT ;  /* 0xffffffbf05057812 */ /* 0x000fe400078ec0ff */
[----:B0-----:R-:W-:-:S04]  /*4f320*/  @!P5 IADD3 R24, P3, P4, R16, R20, R9 ;  /* 0x000000141018d210 */ /* 0x001fc80007c7e009 */
[----:B------:R-:W-:Y:S02]  /*4f330*/  @!P5 IADD3.X R25, R27, R21, R8, P3, P4 ;  /* 0x000000151b19d210 */ /* 0x000fe40001fe8408 */
[----:B------:R-:W-:-:S03]  /*4f340*/  @P5 LOP3.LUT R5, R5, 0x40, RZ, 0xfc, !PT ;  /* 0x0000004005055812 */ /* 0x000fc600078efcff */
[----:B------:R-:W-:Y:S01]  /*4f350*/  @!P5 STL.64 [R1+0xb0], R24 ;  /* 0x0000b0180100d387 */ /* 0x000fe20000100a00 */
[----:B------:R-:W-:-:S13]  /*4f360*/  ISETP.LT.OR P5, PT, R26, 0xa2, !P1 ;  /* 0x000000a21a00780c */ /* 0x000fda0004fa1670 */
[----:B------:R-:W0:Y:S01]  /*4f370*/  @!P5 LDC.64 R20, c[0x0][0x5c0] ;  /* 0x00017000ff14db82 */ /* 0x000e220000000a00 */
[----:B------:R-:W-:Y:S02]  /*4f380*/  LOP3.LUT R5, R5, 0xffffff7f, RZ, 0xc0, !PT ;  /* 0xffffff7f05057812 */ /* 0x000fe400078ec0ff */
[----:B------:R-:W-:Y:S02]  /*4f390*/  LOP3.LUT P6, RZ, R2, 0x8, RZ, 0xc0, !PT ;  /* 0x0000000802ff7812 */ /* 0x000fe400078cc0ff */
[----:B------:R-:W-:Y:S01]  /*4f3a0*/  @P5 LOP3.LUT R5, R5, 0x80, RZ, 0xfc, !PT ;  /* 0x0000008005055812 */ /* 0x000fe200078efcff */
[----:B----4-:R-:W-:Y:S01]  /*4f3b0*/  FMUL R19, R166, UR21 ;  /* 0x00000015a6137c20 */ /* 0x010fe20008400000 */
[----:B0-----:R-:W-:-:S04]  /*4f3c0*/  @!P5 IADD3 R22, P3, P4, R16, R20, R9 ;  /* 0x000000141016d210 */ /* 0x001fc80007c7e009 */
[----:B------:R-:W-:-:S05]  /*4f3d0*/  @!P5 IADD3.X R23, R27, R21, R8, P3, P4 ;  /* 0x000000151b17d210 */ /* 0x000fca0001fe8408 */
[----:B------:R0:W-:Y:S01]  /*4f3e0*/  @!P5 STL.64 [R1+0xe8], R22 ;  /* 0x0000e8160100d387 */ /* 0x0001e20000100a00 */
[----:B------:R-:W-:Y:S02]  /*4f3f0*/  ISETP.LT.OR P5, PT, R26, 0xa9, !P1 ;  /* 0x000000a91a00780c */ /* 0x000fe40004fa1670 */
[----:B------:R-:W-:-:S05]  /*4f400*/  F2FP.SATFINITE.E4M3.F32.PACK_AB_MERGE_C R19, RZ, R19, RZ ;  /* 0x00000013ff13723e */ /* 0x000fca00048070ff */
[----:B------:R2:W-:Y:S06]  /*4f410*/  @!P6 STG.E.U8 desc[UR22][R62.64+0x50], R19 ;  /* 0x000050133e00e986 */ /* 0x0005ec000c101116 */
[----:B------:R-:W0:Y:S01]  /*4f420*/  @!P5 LDC.64 R20, c[0x0][0x5c0] ;  /* 0x00017000ff14db82 */ /* 0x000e220000000a00 */
[----:B------:R-:W-:Y:S02]  /*4f430*/  LOP3.LUT R0, R0, 0xffff7fff, RZ, 0xc0, !PT ;  /* 0xffff7fff00007812 */ /* 0x000fe400078ec0ff */
[----:B0-----:R-:W-:-:S04]  /*4f440*/  @!P5 IADD3 R22, P3, P4, R16, R20, R9 ;  /* 0x000000141016d210 */ /* 0x001fc80007c7e009 */
[----:B------:R-:W-:Y:S02]  /*4f450*/  @!P5 IADD3.X R23, R27, R21, R8, P3, P4 ;  /* 0x000000151b17d210 */ /* 0x000fe40001fe8408 */
[----:B------:R-:W-:Y:S01]  /*4f460*/  ISETP.LT.OR P4, PT, R26, 0x51, !P0 ;  /* 0x000000511a00780c */ /* 0x000fe20004781670 */
[----:B--2---:R-:W-:-:S12]  /*4f470*/  FMUL R19, R163, UR21 ;  /* 0x00000015a3137c20 */ /* 0x004fd80008400000 */
[----:B------:R-:W0:Y:S01]  /*4f480*/  @!P4 LDC.64 R20, c[0x0][0x5c0] ;  /* 0x00017000ff14cb82 */ /* 0x000e220000000a00 */
[----:B------:R-:W2:Y:S01]  /*4f490*/  LDL.LU R163, [R1+0x7bc] ;  /* 0x0007bc0001a37983 */ /* 0x000ea20000300800 */
[----:B------:R-:W-:Y:S02]  /*4f4a0*/  @P2 LOP3.LUT R0, R0, 0x8000, RZ, 0xfc, !PT ;  /* 0x0000800000002812 */ /* 0x000fe400078efcff */
[----:B------:R-:W-:Y:S02]  /*4f4b0*/  LOP3.LUT P2, RZ, R17, 0x200000, RZ, 0xc0, !PT ;  /* 0x0020000011ff7812 */ /* 0x000fe4000784c0ff */
[----:B------:R-:W-:Y:S02]  /*4f4c0*/  F2FP.SATFINITE.E4M3.F32.PACK_AB_MERGE_C R19, RZ, R19, RZ ;  /* 0x00000013ff13723e */ /* 0x000fe400048070ff */
[----:B------:R-:W-:Y:S01]  /*4f4d0*/  LOP3.LUT R2, R2, 0xfffffff7, RZ, 0xc0, !PT ;  /* 0xfffffff702027812 */ /* 0x000fe200078ec0ff */
[----:B------:R-:W-:Y:S03]  /*4f4e0*/  @!P5 STL.64 [R1+0x128], R22 ;  /* 0x000128160100d387 */ /* 0x000fe60000100a00 */
[----:B------:R-:W-:-:S05]  /*4f4f0*/  @P5 LOP3.LUT R2, R2, 0x8, RZ, 0xfc, !PT ;  /* 0x0000000802025812 */ /* 0x000fca00078efcff */
[----:B------:R1:W-:Y:S02]  /*4f500*/  @!P2 STG.E.U8 desc[UR22][R34.64+0x51], R19 ;  /* 0x000051132200a986 */ /* 0x0003e4000c101116 */
[----:B-1----:R-:W-:-:S04]  /*4f510*/  @!P4 IADD3 R19, P3, P5, R3, R16, R7 ;  /* 0x000000100313c210 */ /* 0x002fc80007d7e007 */
[----:B------:R-:W-:Y:S02]  /*4f520*/  @!P4 IADD3.X R22, R4, R27, R6, P3, P5 ;  /* 0x0000001b0416c210 */ /* 0x000fe40001fea406 */
[----:B0-----:R-:W-:Y:S01]  /*4f530*/  @!P4 IADD3 R20, P3, R19, R20, RZ ;  /* 0x000000141314c210 */ /* 0x001fe20007f7e0ff */
[----:B---3--:R-:W-:Y:S02]  /*4f540*/  FMUL R19, R162, UR21 ;  /* 0x00000015a2137c20 */ /* 0x008fe40008400000 */
[----:B------:R-:W3:Y:S01]  /*4f550*/  LDL.LU R162, [R1+0x7c0] ;  /* 0x0007c00001a27983 */ /* 0x000ee20000300800 */
[----:B------:R-:W-:Y:S02]  /*4f560*/  LOP3.LUT P2, RZ, R0, 0x10000, RZ, 0xc0, !PT ;  /* 0x0001000000ff7812 */ /* 0x000fe4000784c0ff */
[----:B------:R-:W-:Y:S01]  /*4f570*/  LOP3.LUT R17, R17, 0xffefffff, RZ, 0xc0, !PT ;  /* 0xffefffff11117812 */ /* 0x000fe200078ec0ff */
[----:B------:R-:W4:Y:S01]  /*4f580*/  LDL.LU R166, [R1+0x7c4] ;  /* 0x0007c40001a67983 */ /* 0x000f220000300800 */
[----:B------:R-:W-:Y:S01]  /*4f590*/  @!P4 IMAD.X R21, R22, 0x1, R21, P3 ;  /* 0x000000011615c824 */ /* 0x000fe200018e0615 */
[----:B------:R-:W-:-:S08]  /*4f5a0*/  F2FP.SATFINITE.E4M3.F32.PACK_AB_MERGE_C R19, RZ, R19, RZ ;  /* 0x00000013ff13723e */ /* 0x000fd000048070ff */
[----:B------:R-:W-:Y:S02]  /*4f5b0*/  @P2 LOP3.LUT R17, R17, 0x100000, RZ, 0xfc, !PT ;  /* 0x0010000011112812 */ /* 0x000fe400078efcff */
[C---:B------:R-:W-:Y:S01]  /*4f5c0*/  ISETP.LT.OR P2, PT, R26.reuse, 0xaa, !P1 ;  /* 0x000000aa1a00780c */ /* 0x040fe20004f41670 */
[----:B------:R0:W-:Y:S01]  /*4f5d0*/  @!P4 STG.E.U8 desc[UR22][R20.64+0x50], R19 ;  /* 0x000050131400c986 */ /* 0x0001e2000c101116 */
[----:B------:R-:W-:-:S11]  /*4f5e0*/  ISETP.LT.OR P3, PT, R26, 0x52, !P0 ;  /* 0x000000521a00780c */ /* 0x000fd60004761670 */
[----:B0-----:R-:W0:Y:S02]  /*4f5f0*/  @!P2 LDC.64 R20, c[0x0][0x5c0] ;  /* 0x00017000ff14ab82 */ /* 0x001e240000000a00 */
[----:B------:R-:W-:-:S04]  /*4f600*/  @!P3 IADD3 R24, P5, P6, R3, R16, R7 ;  /* 0x000000100318b210 */ /* 0x000fc80007ebe007 */
[----:B------:R-:W-:Y:S02]  /*4f610*/  @!P3 IADD3.X R25, R4, R27, R6, P5, P6 ;  /* 0x0000001b0419b210 */ /* 0x000fe40002fec406 */
[----:B------:R-:W1:Y:S01]  /*4f620*/  @!P3 LDC.64 R22, c[0x0][0x5c0] ;  /* 0x00017000ff16bb82 */ /* 0x000e620000000a00 */
[----:B0-----:R-:W-:-:S04]  /*4f630*/  @!P2 IADD3 R34, P5, P6, R16, R20, R9 ;  /* 0x000000141022a210 */ /* 0x001fc80007ebe009 */
[----:B------:R-:W-:Y:S02]  /*4f640*/  @!P2 IADD3.X R35, R27, R21, R8, P5, P6 ;  /* 0x000000151b23a210 */ /* 0x000fe40002fec408 */
[----:B------:R-:W-:-:S13]  /*4f650*/  ISETP.LT.OR P5, PT, R26, 0xb1, !P1 ;  /* 0x000000b11a00780c */ /* 0x000fda0004fa1670 */
[----:B------:R-:W0:Y:S01]  /*4f660*/  @!P5 LDC.64 R20, c[0x0][0x5c0] ;  /* 0x00017000ff14db82 */ /* 0x000e220000000a00 */
[----:B-1----:R-:W-:-:S05]  /*4f670*/  @!P3 IADD3 R22, P4, R24, R22, RZ ;  /* 0x000000161816b210 */ /* 0x002fca0007f9e0ff */
[----:B------:R-:W-:Y:S02]  /*4f680*/  @!P3 IMAD.X R23, R25, 0x1, R23, P4 ;  /* 0x000000011917b824 */ /* 0x000fe400020e0617 */
[----:B--2---:R-:W-:Y:S02]  /*4f690*/  FMUL R19, R163, UR21 ;  /* 0x00000015a3137c20 */ /* 0x004fe40008400000 */
[----:B------:R-:W2:Y:S03]  /*4f6a0*/  LDL.LU R163, [R1+0x7c8] ;  /* 0x0007c80001a37983 */ /* 0x000ea60000300800 */
[----:B------:R-:W-:-:S05]  /*4f6b0*/  F2FP.SATFINITE.E4M3.F32.PACK_AB_MERGE_C R19, RZ, R19, RZ ;  /* 0x00000013ff13723e */ /* 0x000fca00048070ff */
[----:B------:R3:W-:Y:S01]  /*4f6c0*/  @!P3 STG.E.U8 desc[UR22][R22.64+0x51], R19 ;  /* 0x000051131600b986 */ /* 0x0007e2000c101116 */
[----:B0-----:R-:W-:-:S04]  /*4f6d0*/  @!P5 IADD3 R24, P3, P4, R16, R20, R9 ;  /* 0x000000141018d210 */ /* 0x001fc80007c7e009 */
[----:B------:R-:W-:-:S05]  /*4f6e0*/  @!P5 IADD3.X R25, R27, R21, R8, P3, P4 ;  /* 0x000000151b19d210 */ /* 0x000fca0001fe8408 */
[----:B------:R-:W-:Y:S01]  /*4f6f0*/  @!P5 STL.64 [R1+0x140], R24 ;  /* 0x000140180100d387 */ /* 0x000fe20000100a00 */
[----:B---3--:R-:W-:-:S03]  /*4f700*/  FMUL R19, R162, UR21 ;  /* 0x00000015a2137c20 */ /* 0x008fc60008400000 */
[----:B------:R-:W3:Y:S01]  /*4f710*/  LDL.LU R162, [R1+0x7cc] ;  /* 0x0007cc0001a27983 */ /* 0x000ee20000300800 */
[----:B------:R-:W-:-:S04]  /*4f720*/  LOP3.LUT R5, R5, 0xfffffeff, RZ, 0xc0, !PT ;  /* 0xfffffeff05057812 */ /* 0x000fc800078ec0ff */
[----:B------:R-:W-:Y:S02]  /*4f730*/  @P5 LOP3.LUT R5, R5, 0x100, RZ, 0xfc, !PT ;  /* 0x0000010005055812 */ /* 0x000fe400078efcff */
[----:B------:R-:W-:-:S13]  /*4f740*/  ISETP.LT.OR P5, PT, R26, 0xb2, !P1 ;  /* 0x000000b21a00780c */ /* 0x000fda0004fa1670 */
[----:B------:R-:W0:Y:S01]  /*4f750*/  @!P5 LDC.64 R20, c[0x0][0x5c0] ;  /* 0x00017000ff14db82 */ /* 0x000e220000000a00 */
[----:B------:R-:W-:-:S04]  /*4f760*/  LOP3.LUT R5, R5, 0xfffffdff, RZ, 0xc0, !PT ;  /* 0xfffffdff05057812 */ /* 0x000fc800078ec0ff */
[----:B------:R-:W-:Y:S02]  /*4f770*/  @P5 LOP3.LUT R5, R5, 0x200, RZ, 0xfc, !PT ;  /* 0x0000020005055812 */ /* 0x000fe400078efcff */
[----:B0-----:R-:W-:-:S04]  /*4f780*/  @!P5 IADD3 R22, P3, P4, R16, R20, R9 ;  /* 0x000000141016d210 */ /* 0x001fc80007c7e009 */
[----:B------:R-:W-:-:S05]  /*4f790*/  @!P5 IADD3.X R23, R27, R21, R8, P3, P4 ;  /* 0x000000151b17d210 */ /* 0x000fca0001fe8408 */
[----:B------:R0:W-:Y:S01]  /*4f7a0*/  @!P5 STL.64 [R1+0x168], R22 ;  /* 0x000168160100d387 */ /* 0x0001e20000100a00 */
[----:B------:R-:W-:-:S13]  /*4f7b0*/  ISETP.LT.OR P5, PT, R26, 0xb9, !P1 ;  /* 0x000000b91a00780c */ /* 0x000fda0004fa1670 */
[----:B------:R-:W0:Y:S01]  /*4f7c0*/  @!P5 LDC.64 R20, c[0x0][0x5c0] ;  /* 0x00017000ff14db82 */ /* 0x000e220000000a00 */
[----:B------:R-:W-:-:S04]  /*4f7d0*/  LOP3.LUT R2, R2, 0xfffffffb, RZ, 0xc0, !PT ;  /* 0xfffffffb02027812 */ /* 0x000fc800078ec0ff */
[----:B------:R-:W-:-:S04]  /*4f7e0*/  @P2 LOP3.LUT R2, R2, 0x4, RZ, 0xfc, !PT ;  /* 0x0000000402022812 */ /* 0x000fc800078efcff */
[----:B------:R-:W-:Y:S02]  /*4f7f0*/  LOP3.LUT P6, RZ, R2, 0x10, RZ, 0xc0, !PT ;  /* 0x0000001002ff7812 */ /* 0x000fe400078cc0ff */
[----:B0-----:R-:W-:-:S04]  /*4f800*/  @!P5 IADD3 R22, P3, P4, R16, R20, R9 ;  /* 0x000000141016d210 */ /* 0x001fc80007c7e009 */
[----:B------:R-:W-:Y:S02]  /*4f810*/  @!P5 IADD3.X R23, R27, R21, R8, P3, P4 ;  /* 0x000000151b17d210 */ /* 0x000fe40001fe8408 */
[----:B------:R-:W-:Y:S02]  /*4f820*/  ISETP.LT.OR P4, PT, R26, 0x59, !P0 ;  /* 0x000000591a00780c */ /* 0x000fe40004781670 */
[----:B------:R-:W-:Y:S02]  /*4f830*/  F2FP.SATFINITE.E4M3.F32.PACK_AB_MERGE_C R19, RZ, R19, RZ ;  /* 0x00000013ff13723e */ /* 0x000fe400048070ff */
[----:B------:R-:W-:-:S09]  /*4f840*/  LOP3.LUT P2, RZ, R17, 0x100000, RZ, 0xc0, !PT ;  /* 0x0010000011ff7812 */ /* 0x000fd2000784c0ff */
[----:B------:R-:W0:Y:S01]  /*4f850*/  @!P4 LDC.64 R20, c[0x0][0x5c0] ;  /* 0x00017000ff14cb82 */ /* 0x000e220000000a00 */
[----:B------:R4:W-:Y:S01]  /*4f860*/  @!P6 STG.E.U8 desc[UR22][R98.64+0x58], R19 ;  /* 0x000058136200e986 */ /* 0x0009e2000c101116 */
[----:B------:R-:W-:-:S03]  /*4f870*/  LOP3.LUT R2, R2, 0xffffffef, RZ, 0xc0, !PT ;  /* 0xffffffef02027812 */ /* 0x000fc600078ec0ff */
[----:B------:R-:W-:Y:S01]  /*4f880*/  @!P5 STL.64 [R1+0x1a0], R22 ;  /* 0x0001a0160100d387 */ /* 0x000fe20000100a00 */
[----:B----4-:R-:W-:-:S03]  /*4f890*/  FMUL R19, R166, UR21 ;  /* 0x00000015a6137c20 */ /* 0x010fc60008400000 */
[----:B------:R-:W4:Y:S02]  /*4f8a0*/  LDL.LU R166, [R1+0x7d0] ;  /* 0x0007d00001a67983 */ /* 0x000f240000300800 */
[----:B------:R-:W-:Y:S02]  /*4f8b0*/  F2FP.SATFINITE.E4M3.F32.PACK_AB_MERGE_C R19, RZ, R19, RZ ;  /* 0x00000013ff13723e */ /* 0x000fe400048070ff */
[----:B------:R-:W-:-:S03]  /*4f8c0*/  @P5 LOP3.LUT R2, R2, 0x10, RZ, 0xfc, !PT ;  /* 0x0000001002025812 */ /* 0x000fc600078efcff */
[----:B------:R1:W-:Y:S02]  /*4f8d0*/  @!P2 STG.E.U8 desc[UR22][R60.64+0x59], R19 ;  /* 0x000059133c00a986 */ /* 0x0003e4000c101116 */
[----:B-1----:R-:W-:-:S04]  /*4f8e0*/  @!P4 IADD3 R19, P3, P5, R3, R16, R7 ;  /* 0x000000100313c210 */ /* 0x002fc80007d7e007 */
[----:B------:R-:W-:Y:S02]  /*4f8f0*/  @!P4 IADD3.X R22, R4, R27, R6, P3, P5 ;  /* 0x0000001b0416c210 */ /* 0x000fe40001fea406 */
[----:B0-----:R-:W-:Y:S02]  /*4f900*/  @!P4 IADD3 R20, P3, R19, R20, RZ ;  /* 0x000000141314c210 */ /* 0x001fe40007f7e0ff */
[----:B------:R-:W-:-:S03]  /*4f910*/  ISETP.LT.OR P1, PT, R26, 0xba, !P1 ;  /* 0x000000ba1a00780c */ /* 0x000fc60004f21670 */
[----:B------:R-:W-:Y:S01]  /*4f920*/  @!P4 IMAD.X R21, R22, 0x1, R21, P3 ;  /* 0x000000011615c824 */ /* 0x000fe200018e0615 */
[----:B------:R-:W-:-:S13]  /*4f930*/  ISETP.LT.OR P3, PT, R26, 0x5a, !P0 ;  /* 0x0000005a1a00780c */ /* 0x000fda0004761670 */
[----:B------:R-:W-:Y:S01]  /*4f940*/  @!P3 IADD3 R24, P5, P6, R3, R16, R7 ;  /* 0x000000100318b210 */ /* 0x000fe20007ebe007 */
[----:B------:R-:W0:Y:S03]  /*4f950*/  @!P3 LDC.64 R22, c[0x0][0x5c0] ;  /* 0x00017000ff16bb82 */ /* 0x000e260000000a00 */
[----:B------:R-:W-:Y:S01]  /*4f960*/  @!P3 IADD3.X R25, R4, R27, R6, P5, P6 ;  /* 0x0000001b0419b210 */ /* 0x000fe20002fec406 */
[----:B--2---:R-:W-:Y:S02]  /*4f970*/  FMUL R19, R163, UR21 ;  /* 0x00000015a3137c20 */ /* 0x004fe40008400000 */
[----:B------:R-:W2:Y:S03]  /*4f980*/  LDL.LU R163, [R1+0x7d4] ;  /* 0x0007d40001a37983 */ /* 0x000ea60000300800 */
[----:B------:R-:W-:-:S05]  /*4f990*/  F2FP.SATFINITE.E4M3.F32.PACK_AB_MERGE_C R19, RZ, R19, RZ ;  /* 0x00000013ff13723e */ /* 0x000fca00048070ff */
[----:B------:R1:W-:Y:S02]  /*4f9a0*/  @!P4 STG.E.U8 desc[UR22][R20.64+0x58], R19 ;  /* 0x000058131400c986 */ /* 0x0003e4000c101116 */
[----:B-1----:R-:W1:Y:S02]  /*4f9b0*/  @!P1 LDC.64 R20, c[0x0][0x5c0] ;  /* 0x00017000ff149b82 */ /* 0x002e640000000a00 */
[----:B-1----:R-:W-:-:S04]  /*4f9c0*/  @!P1 IADD3 R60, P5, P6, R16, R20, R9 ;  /* 0x00000014103c9210 */ /* 0x002fc80007ebe009 */
[----:B------:R-:W-:-:S05]  /*4f9d0*/  @!P1 IADD3.X R61, R27, R21, R8, P5, P6 ;  /* 0x000000151b3d9210 */ /* 0x000fca0002fec408 */
[----:B------:R-:W-:Y:S01]  /*4f9e0*/  @!P1 STL.64 [R1+0x180], R60 ;  /* 0x0001803c01009387 */ /* 0x000fe20000100a00 */
[----:B---3--:R-:W-:-:S03]  /*4f9f0*/  FMUL R19, R162, UR21 ;  /* 0x00000015a2137c20 */ /* 0x008fc60008400000 */
[----:B------:R-:W3:Y:S01]  /*4fa00*/  LDL.LU R162, [R1+0x7d8] ;  /* 0x0007d80001a27983 */ /* 0x000ee20000300800 */
[C---:B------:R-:W-:Y:S02]  /*4fa10*/  LOP3.LUT P2, RZ, R0.reuse, 0x80, RZ, 0xc0, !PT ;  /* 0x0000008000ff7812 */ /* 0x040fe4000784c0ff */
[----:B------:R-:W-:-:S04]  /*4fa20*/  LOP3.LUT R0, R0, 0xfffeffff, RZ, 0xc0, !PT ;  /* 0xfffeffff00007812 */ /* 0x000fc800078ec0ff */
[----:B------:R-:W-:Y:S02]  /*4fa30*/  @P1 LOP3.LUT R0, R0, 0x10000, RZ, 0xfc, !PT ;  /* 0x0001000000001812 */ /* 0x000fe400078efcff */
[----:B------:R-:W-:-:S04]  /*4fa40*/  LOP3.LUT P1, RZ, R17, 0x80000, RZ, 0xc0, !PT ;  /* 0x0008000011ff7812 */ /* 0x000fc8000782c0ff */
[----:B------:R-:W-:-:S13]  /*4fa50*/  ISETP.LT.OR P5, PT, R26, 0xc1, !P1 ;  /* 0x000000c11a00780c */ /* 0x000fda0004fa1670 */
[----:B------:R-:W1:Y:S01]  /*4fa60*/  @!P5 LDC.64 R20, c[0x0][0x5c0] ;  /* 0x00017000ff14db82 */ /* 0x000e620000000a00 */
[----:B0-----:R-:W-:Y:S02]  /*4fa70*/  @!P3 IADD3 R22, P4, R24, R22, RZ ;  /* 0x000000161816b210 */ /* 0x001fe40007f9e0ff */
[----:B------:R-:W-:-:S03]  /*4fa80*/  F2FP.SATFINITE.E4M3.F32.PACK_AB_MERGE_C R19, RZ, R19, RZ ;  /* 0x00000013ff13723e */ /* 0x000fc600048070ff */
[----:B------:R-:W-:-:S05]  /*4fa90*/  @!P3 IMAD.X R23, R25, 0x1, R23, P4 ;  /* 0x000000011917b824 */ /* 0x000fca00020e0617 */
[----:B------:R0:W-:Y:S01]  /*4faa0*/  @!P3 STG.E.U8 desc[UR22][R22.64+0x59], R19 ;  /* 0x000059131600b986 */ /* 0x0001e2000c101116 */
[----:B------:R-:W-:Y:S02]  /*4fab0*/  LOP3.LUT R5, R5, 0xfffffbff, RZ, 0xc0, !PT ;  /* 0xfffffbff05057812 */ /* 0x000fe400078ec0ff */
[----:B-1----:R-:W-:-:S04]  /*4fac0*/  @!P5 IADD3 R24, P3, P4, R16, R20, R3 ;  /* 0x000000141018d210 */ /* 0x002fc80007c7e003 */
[----:B------:R-:W-:Y:S02]  /*4fad0*/  @!P5 IADD3.X R25, R27, R21, R4, P3, P4 ;  /* 0x000000151b19d210 */ /* 0x000fe40001fe8404 */
[----:B------:R-:W-:-:S03]  /*4fae0*/  @P5 LOP3.LUT R5, R5, 0x400, RZ, 0xfc, !PT ;  /* 0x0000040005055812 */ /* 0x000fc600078efcff */
[----:B------:R-:W-:Y:S01]  /*4faf0*/  @!P5 STL.64 [R1+0x1b0], R24 ;  /* 0x0001b0180100d387 */ /* 0x000fe20000100a00 */
[----:B------:R-:W-:-:S13]  /*4fb00*/  ISETP.LT.OR P5, PT, R26, 0xc2, !P1 ;  /* 0x000000c21a00780c */ /* 0x000fda0004fa1670 */
[----:B------:R-:W0:Y:S01]  /*4fb10*/  @!P5 LDC.64 R20, c[0x0][0x5c0] ;  /* 0x00017000ff14db82 */ /* 0x000e220000000a00 */
[----:B------:R-:W-:Y:S02]  /*4fb20*/  LOP3.LUT R5, R5, 0xfffff7ff, RZ, 0xc0, !PT ;  /* 0xfffff7ff05057812 */ /* 0x000fe400078ec0ff */
[----:B------:R-:W-:Y:S02]  /*4fb30*/  LOP3.LUT P6, RZ, R2, 0x20, RZ, 0xc0, !PT ;  /* 0x0000002002ff7812 */ /* 0x000fe400078cc0ff */
[----:B------:R-:W-:Y:S02]  /*4fb40*/  @P5 LOP3.LUT R5, R5, 0x800, RZ, 0xfc, !PT ;  /* 0x0000080005055812 */ /* 0x000fe400078efcff */
[----:B0-----:R-:W-:-:S04]  /*4fb50*/  @!P5 IADD3 R22, P3, P4, R16, R20, R3 ;  /* 0x000000141016d210 */ /* 0x001fc80007c7e003 */
[----:B------:R-:W-:-:S05]  /*4fb60*/  @!P5 IADD3.X R23, R27, R21, R4, P3, P4 ;  /* 0x000000151b17d210 */ /* 0x000fca0001fe8404 */
[----:B------:R0:W-:Y:S01]  /*4fb70*/  @!P5 STL.64 [R1+0x1a8], R22 ;  /* 0x0001a8160100d387 */ /* 0x0001e20000100a00 */
[----:B------:R-:W-:-:S13]  /*4fb80*/  ISETP.LT.OR P5, PT, R26, 0xc9, !P1 ;  /* 0x000000c91a00780c */ /* 0x000fda0004fa1670 */
[----:B------:R-:W0:Y:S01]  /*4fb90*/  @!P5 LDC.64 R20, c[0x0][0x5c0] ;  /* 0x00017000ff14db82 */ /* 0x000e220000000a00 */
[----:B----4-:R-:W-:-:S05]  /*4fba0*/  FMUL R19, R166, UR21 ;  /* 0x00000015a6137c20 */ /* 0x010fca0008400000 */
[----:B------:R-:W-:-:S05]  /*4fbb0*/  F2FP.SATFINITE.E4M3.F32.PACK_AB_MERGE_C R19, RZ, R19, RZ ;  /* 0x00000013ff13723e */ /* 0x000fca00048070ff */
[----:B------:R2:W-:Y:S01]  /*4fbc0*/  @!P6 STG.E.U8 desc[UR22][R100.64+0x60], R19 ;  /* 0x000060136400e986 */ /* 0x0005e2000c101116 */
[----:B0-----:R-:W-:-:S04]  /*4fbd0*/  @!P5 IADD3 R22, P3, P4, R16, R20, R3 ;  /* 0x000000141016d210 */ /* 0x001fc80007c7e003 */
[----:B------:R-:W-:Y:S02]  /*4fbe0*/  @!P5 IADD3.X R23, R27, R21, R4, P3, P4 ;  /* 0x000000151b17d210 */ /* 0x000fe40001fe8404 */
[----:B------:R-:W-:-:S13]  /*4fbf0*/  ISETP.LT.OR P4, PT, R26, 0x61, !P0 ;  /* 0x000000611a00780c */ /* 0x000fda0004781670 */
[----:B------:R-:W0:Y:S01]  /*4fc00*/  @!P4 LDC.64 R20, c[0x0][0x5c0] ;  /* 0x00017000ff14cb82 */ /* 0x000e220000000a00 */
[----:B------:R-:W-:-:S04]  /*4fc10*/  LOP3.LUT R2, R2, 0xffffffdf, RZ, 0xc0, !PT ;  /* 0xffffffdf02027812 */ /* 0x000fc800078ec0ff */
[----:B------:R-:W-:Y:S01]  /*4fc20*/  @P5 LOP3.LUT R2, R2, 0x20, RZ, 0xfc, !PT ;  /* 0x0000002002025812 */ /* 0x000fe200078efcff */
[----:B--2---:R-:W-:Y:S02]  /*4fc30*/  FMUL R19, R163, UR21 ;  /* 0x00000015a3137c20 */ /* 0x004fe40008400000 */
[----:B------:R-:W2:Y:S03]  /*4fc40*/  LDL.LU R163, [R1+0x7dc] ;  /* 0x0007dc0001a37983 */ /* 0x000ea60000300800 */
[----:B------:R-:W-:Y:S01]  /*4fc50*/  F2FP.SATFINITE.E4M3.F32.PACK_AB_MERGE_C R19, RZ, R19, RZ ;  /* 0x00000013ff13723e */ /* 0x000fe200048070ff */
[----:B------:R-:W-:Y:S04]  /*4fc60*/  @!P5 STL.64 [R1+0x1b8], R22 ;  /* 0x0001b8160100d387 */ /* 0x000fe80000100a00 */
[----:B------:R-:W4:Y:S04]  /*4fc70*/  LDL.LU R166, [R1+0x7e0] ;  /* 0x0007e00001a67983 */ /* 0x000f280000300800 */
        /* <DEDUP_REMOVED lines=8> */
[----:B------:R-:W-:Y:S01]  /*4fd00*/  @!P4 IMAD.X R21, R22, 0x1, R21, P3 ;  /* 0x000000011615c824 */ /* 0x000fe200018e0615 */
[----:B------:R-:W-:-:S09]  /*4fd10*/  F2FP.SATFINITE.E4M3.F32.PACK_AB_MERGE_C R19, RZ, R19, RZ ;  /* 0x00000013ff13723e */ /* 0x000fd200048070ff */
        /* <DEDUP_REMOVED lines=12> */
[----:B-1----:R-:W-:Y:S01]  /*4fde0*/  @!P3 IADD3 R22, P4, R24, R22, RZ ;  /* 0x000000161816b210 */ /* 0x002fe20007f9e0ff */
[----:B------:R-:W-:Y:S04]  /*4fdf0*/  @!P2 STL.64 [R1+0x178], R44 ;  /* 0x0001782c0100a387 */ /* 0x000fe80000100a00 */
[----:B------:R-:W-:Y:S01]  /*4fe00*/  @!P3 IMAD.X R23, R25, 0x1, R23, P4 ;  /* 0x000000011917b824 */ /* 0x000fe200020e0617 */
[----:B------:R-:W-:-:S04]  /*4fe10*/  LOP3.LUT R5, R5, 0xffffefff, RZ, 0xc0, !PT ;  /* 0xffffefff05057812 */ /* 0x000fc800078ec0ff */
[----:B------:R-:W-:Y:S02]  /*4fe20*/  @P5 LOP3.LUT R5, R5, 0x1000, RZ, 0xfc, !PT ;  /* 0x0000100005055812 */ /* 0x000fe400078efcff */
[----:B------:R-:W-:Y:S01]  /*4fe30*/  LOP3.LUT P6, RZ, R2, 0x40, RZ, 0xc0, !PT ;  /* 0x0000004002ff7812 */ /* 0x000fe200078cc0ff */
[----:B--2---:R-:W-:Y:S02]  /*4fe40*/  FMUL R19, R163, UR21 ;  /* 0x00000015a3137c20 */ /* 0x004fe40008400000 */
[----:B------:R-:W2:Y:S03]  /*4fe50*/  LDL.LU R163, [R1+0x7e8] ;  /* 0x0007e80001a37983 */ /* 0x000ea60000300800 */
[----:B------:R-:W-:-:S05]  /*4fe60*/  F2FP.SATFINITE.E4M3.F32.PACK_AB_MERGE_C R19, RZ, R19, RZ ;  /* 0x00000013ff13723e */ /* 0x000fca00048070ff */
[----:B------:R4:W-:Y:S01]  /*4fe70*/  @!P3 STG.E.U8 desc[UR22][R22.64+0x61], R19 ;  /* 0x000061131600b986 */ /* 0x0009e2000c101116 */
[----:B0-----:R-:W-:-:S04]  /*4fe80*/  @!P5 IADD3 R24, P3, P4, R16, R20, R3 ;  /* 0x000000141018d210 */ /* 0x001fc80007c7e003 */
[----:B------:R-:W-:-:S05]  /*4fe90*/  @!P5 IADD3.X R25, R27, R21, R4, P3, P4 ;  /* 0x000000151b19d210 */ /* 0x000fca0001fe8404 */
[----:B------:R-:W-:Y:S01]  /*4fea0*/  @!P5 STL.64 [R1+0x190], R24 ;  /* 0x000190180100d387 */ /* 0x000fe20000100a00 */
[----:B------:R-:W-:-:S13]  /*4feb0*/  ISETP.LT.OR P5, PT, R26, 0xd2, !P1 ;  /* 0x000000d21a00780c */ /* 0x000fda0004fa1670 */
[----:B------:R-:W0:Y:S01]  /*4fec0*/  @!P5 LDC.64 R20, c[0x0][0x5c0] ;  /* 0x00017000ff14db82 */ /* 0x000e220000000a00 */
[----:B----4-:R-:W-:-:S05]  /*4fed0*/  FMUL R19, R166, UR21 ;  /* 0x00000015a6137c20 */ /* 0x010fca0008400000 */
[----:B------:R-:W-:-:S05]  /*4fee0*/  F2FP.SATFINITE.E4M3.F32.PACK_AB_MERGE_C R19, RZ, R19, RZ ;  /* 0x00000013ff13723e */ /* 0x000fca00048070ff */
[----:B------:R3:W-:Y:S01]  /*4fef0*/  @!P6 STG.E.U8 desc[UR22][R102.64+0x68], R19 ;  /* 0x000068136600e986 */ /* 0x0007e2000c101116 */
[----:B0-----:R-:W-:-:S04]  /*4ff00*/  @!P5 IADD3 R22, P3, P4, R16, R20, R3 ;  /* 0x000000141016d210 */ /* 0x001fc80007c7e003 */
[----:B------:R-:W-:-:S05]  /*4ff10*/  @!P5 IADD3.X R23, R27, R21, R4, P3, P4 ;  /* 0x000000151b17d210 */ /* 0x000fca0001fe8404 */
[----:B------:R0:W-:Y:S01]  /*4ff20*/  @!P5 STL.64 [R1+0x188], R22 ;  /* 0x000188160100d387 */ /* 0x0001e20000100a00 */
[----:B---3--:R-:W-:-:S03]  /*4ff30*/  FMUL R19, R162, UR21 ;  /* 0x00000015a2137c20 */ /* 0x008fc60008400000 */
[----:B------:R-:W3:Y:S01]  /*4ff40*/  LDL.LU R162, [R1+0x7ec] ;  /* 0x0007ec0001a27983 */ /* 0x000ee20000300800 */
[----:B------:R-:W-:-:S04]  /*4ff50*/  LOP3.LUT R5, R5, 0xffffdfff, RZ, 0xc0, !PT ;  /* 0xffffdfff05057812 */ /* 0x000fc800078ec0ff */
[----:B------:R-:W-:Y:S02]  /*4ff60*/  @P5 LOP3.LUT R5, R5, 0x2000, RZ, 0xfc, !PT ;  /* 0x0000200005055812 */ /* 0x000fe400078efcff */
        /* <DEDUP_REMOVED lines=17> */
[----:B0-----:R-:W-:Y:S02]  /*50080*/  @!P4 IADD3 R20, P3, R19, R20, RZ ;  /* 0x000000141314c210 */ /* 0x001fe40007f7e0ff */
[----:B------:R-:W-:Y:S02]  /*50090*/  LOP3.LUT P2, RZ, R0, 0x40, RZ, 0xc0, !PT ;  /* 0x0000004000ff7812 */ /* 0x000fe4000784c0ff */
[----:B------:R-:W-:Y:S01]  /*500a0*/  LOP3.LUT R17, R17, 0xfffdffff, RZ, 0xc0, !PT ;  /* 0xfffdffff11117812 */ /* 0x000fe200078ec0ff */
[----:B------:R-:W-:-:S10]  /*500b0*/  @!P4 IMAD.X R21, R22, 0x1, R21, P3 ;  /* 0x000000011615c824 */ /* 0x000fd400018e0615 */
[----:B------:R-:W-:Y:S02]  /*500c0*/  @P2 LOP3.LUT R17, R17, 0x20000, RZ, 0xfc, !PT ;  /* 0x0002000011112812 */ /* 0x000fe400078efcff */
[C---:B------:R-:W-:Y:S02]  /*500d0*/  ISETP.LT.OR P2, PT, R26.reuse, 0xda, !P1 ;  /* 0x000000da1a00780c */ /* 0x040fe40004f41670 */
        /* <DEDUP_REMOVED lines=197> */
[----:B------:R-:W-:Y:S01]  /*50d30*/  @!P3 IMAD.X R23, R25, 0x1, R23, P4 ;  /* 0x000000011917b824 */ /* 0x000fe200020e0617 */
[----:B------:R-:W-:Y:S01]  /*50d40*/  LOP3.LUT R12, R12, 0xfffff7ff, RZ, 0xc0, !PT ;  /* 0xfffff7ff0c0c7812 */ /* 0x000fe200078ec0ff */
[----:B------:R-:W-:Y:S03]  /*50d50*/  @!P2 STL.64 [R1+0xd0], R28 ;  /* 0x0000d01c0100a387 */ /* 0x000fe60000100a00 */
        /* <DEDUP_REMOVED lines=26> */
[----:B------:R-:W-:Y:S02]  /*50f00*/  @!P5 IADD3.X R23, R27, R21, R4, P3, P4 ;  /* 0x000000151b17d210 */ /* 0x000fe40001fe8404 */
[----:B------:R-:W-:Y:S02]  /*50f10*/  ISETP.LT.OR P4, PT, R26, 0x89, !P0 ;  /* 0x000000891a00780c */ /* 0x000fe40004781670 */
[----:B------:R-:W-:Y:S02]  /*50f20*/  LOP3.LUT P2, RZ, R17, 0x4000, RZ, 0xc0, !PT ;  /* 0x0000400011ff7812 */ /* 0x000fe4000784c0ff */
[----:B------:R-:W-:-:S09]  /*50f30*/  F2FP.SATFINITE.E4M3.F32.PACK_AB_MERGE_C R19, RZ, R19, RZ ;  /* 0x00000013ff13723e */ /* 0x000fd200048070ff */
[----:B------:R-:W0:Y:S01]  /*50f40*/  @!P4 LDC.64 R20, c[0x0][0x5c0] ;  /* 0x00017000ff14cb82 */ /* 0x000e220000000a00 */
[----:B------:R-:W-:Y:S01]  /*50f50*/  LOP3.LUT R2, R2, 0xfffffbff, RZ, 0xc0, !PT ;  /* 0xfffffbff02027812 */ /* 0x000fe200078ec0ff */
[----:B------:R-:W-:Y:S04]  /*50f60*/  @!P5 STL.64 [R1+0xf8], R22 ;  /* 0x0000f8160100d387 */ /* 0x000fe80000100a00 */
[----:B------:R1:W-:Y:S01]  /*50f70*/  @!P2 STG.E.U8 desc[UR22][R76.64+0x89], R19 ;  /* 0x000089134c00a986 */ /* 0x0003e2000c101116 */
[----:B------:R-:W-:-:S03]  /*50f80*/  LOP3.LUT P2, RZ, R0, 0x8, RZ, 0xc0, !PT ;  /* 0x0000000800ff7812 */ /* 0x000fc6000784c0ff */
[----:B------:R-:W4:Y:S01]  /*50f90*/  LDL.LU R166, [R1+0x830] ;  /* 0x0008300001a67983 */ /* 0x000f220000300800 */
[----:B------:R-:W-:Y:S02]  /*50fa0*/  @P5 LOP3.LUT R2, R2, 0x400, RZ, 0xfc, !PT ;  /* 0x0000040002025812 */ /* 0x000fe400078efcff */
[----:B------:R-:W-:Y:S02]  /*50fb0*/  LOP3.LUT R17, R17, 0xffffdfff, RZ, 0xc0, !PT ;  /* 0xffffdfff11117812 */ /* 0x000fe400078ec0ff */
[----:B-1----:R-:W-:-:S04]  /*50fc0*/  @!P4 IADD3 R19, P3, P5, R3, R16, R7 ;  /* 0x000000100313c210 */ /* 0x002fc80007d7e007 */
[----:B------:R-:W-:Y:S02]  /*50fd0*/  @!P4 IADD3.X R22, R4, R27, R6, P3, P5 ;  /* 0x0000001b0416c210 */ /* 0x000fe40001fea406 */
[----:B0-----:R-:W-:Y:S02]  /*50fe0*/  @!P4 IADD3 R20, P3, R19, R20, RZ ;  /* 0x000000141314c210 */ /* 0x001fe40007f7e0ff */
[----:B------:R-:W-:Y:S02]  /*50ff0*/  @P2 LOP3.LUT R17, R17, 0x2000, RZ, 0xfc, !PT ;  /* 0x0000200011112812 */ /* 0x000fe400078efcff */
[----:B------:R-:W-:Y:S01]  /*51000*/  ISETP.LT.OR P2, PT, R26, 0x11a, !P1 ;  /* 0x0000011a1a00780c */ /* 0x000fe20004f41670 */
        /* <DEDUP_REMOVED lines=28> */
[----:B------:R-:W-:-:S04]  /*511d0*/  LOP3.LUT R12, R12, 0xfff7ffff, RZ, 0xc0, !PT ;  /* 0xfff7ffff0c0c7812 */ /* 0x000fc800078ec0ff */
[----:B------:R-:W-:Y:S02]  /*511e0*/  @P5 LOP3.LUT R12, R12, 0x80000, RZ, 0xfc, !PT ;  /* 0x000800000c0c5812 */ /* 0x000fe400078efcff */
[----:B0-----:R-:W-:-:S04]  /*511f0*/  @!P5 IADD3 R22, P3, P4, R16, R20, R3 ;  /* 0x000000141016d210 */ /* 0x001fc80007c7e003 */
[----:B------:R-:W-:-:S05]  /*51200*/  @!P5 IADD3.X R23, R27, R21, R4, P3, P4 ;  /* 0x000000151b17d210 */ /* 0x000fca0001fe8404 */
[----:B------:R0:W-:Y:S01]  /*51210*/  @!P5 STL.64 [R1+0x80], R22 ;  /* 0x000080160100d387 */ /* 0x0001e20000100a00 */
[----:B------:R-:W-:Y:S02]  /*51220*/  ISETP.LT.OR P5, PT, R26, 0x129, !P1 ;  /* 0x000001291a00780c */ /* 0x000fe40004fa1670 */
[----:B------:R-:W-:Y:S01]  /*51230*/  LOP3.LUT P6, RZ, R2, 0x800, RZ, 0xc0, !PT ;  /* 0x0000080002ff7812 */ /* 0x000fe200078cc0ff */
[----:B----4-:R-:W-:-:S10]  /*51240*/  FMUL R19, R166, UR21 ;  /* 0x00000015a6137c20 */ /* 0x010fd40008400000 */
[----:B------:R-:W0:Y:S01]  /*51250*/  @!P5 LDC.64 R20, c[0x0][0x5c0] ;  /* 0x00017000ff14db82 */ /* 0x000e220000000a00 */
[----:B------:R-:W-:-:S05]  /*51260*/  F2FP.SATFINITE.E4M3.F32.PACK_AB_MERGE_C R19, RZ, R19, RZ ;  /* 0x00000013ff13723e */ /* 0x000fca00048070ff */
[----:B------:R2:W-:Y:S01]  /*51270*/  @!P6 STG.E.U8 desc[UR22][R112.64+0x90], R19 ;  /* 0x000090137000e986 */ /* 0x0005e2000c101116 */
[----:B0-----:R-:W-:-:S04]  /*51280*/  @!P5 IADD3 R22, P3, P4, R16, R20, R3 ;  /* 0x000000141016d210 */ /* 0x001fc80007c7e003 */
[----:B------:R-:W-:Y:S02]  /*51290*/  @!P5 IADD3.X R23, R27, R21, R4, P3, P4 ;  /* 0x000000151b17d210 */ /* 0x000fe40001fe8404 */
[----:B------:R-:W-:Y:S02]  /*512a0*/  ISETP.LT.OR P4, PT, R26, 0x91, !P0 ;  /* 0x000000911a00780c */ /* 0x000fe40004781670 */
[----:B------:R-:W-:-:S04]  /*512b0*/  LOP3.LUT R0, R0, 0xfff7ffff, RZ, 0xc0, !PT ;  /* 0xfff7ffff00007812 */ /* 0x000fc800078ec0ff */
[----:B------:R-:W-:Y:S02]  /*512c0*/  @P2 LOP3.LUT R0, R0, 0x80000, RZ, 0xfc, !PT ;  /* 0x0008000000002812 */ /* 0x000fe400078efcff */
[----:B------:R-:W-:-:S05]  /*512d0*/  LOP3.LUT P2, RZ, R17, 0x2000, RZ, 0xc0, !PT ;  /* 0x0000200011ff7812 */ /* 0x000fca000784c0ff */
        /* <DEDUP_REMOVED lines=35> */
[----:B------:R-:W-:Y:S02]  /*51510*/  @P5 LOP3.LUT R12, R12, 0x2000000, RZ, 0xfc, !PT ;  /* 0x020000000c0c5812 */ /* 0x000fe400078efcff */
[----:B------:R-:W-:Y:S02]  /*51520*/  LOP3.LUT P6, RZ, R2, 0x1000, RZ, 0xc0, !PT ;  /* 0x0000100002ff7812 */ /* 0x000fe400078cc0ff */
[----:B------:R-:W-:Y:S01]  /*51530*/  LOP3.LUT R12, R12, 0xf7ffffff, RZ, 0xc0, !PT ;  /* 0xf7ffffff0c0c7812 */ /* 0x000fe200078ec0ff */
[----:B--2---:R-:W-:Y:S02]  /*51540*/  FMUL R19, R163, UR21 ;  /* 0x00000015a3137c20 */ /* 0x004fe40008400000 */
[----:B------:R-:W2:Y:S03]  /*51550*/  LDL.LU R163, [R1+0x848] ;  /* 0x0008480001a37983 */ /* 0x000ea60000300800 */
[----:B------:R-:W-:-:S05]  /*51560*/  F2FP.SATFINITE.E4M3.F32.PACK_AB_MERGE_C R19, RZ, R19, RZ ;  /* 0x00000013ff13723e */ /* 0x000fca00048070ff */
[----:B------:R4:W-:Y:S01]  /*51570*/  @!P3 STG.E.U8 desc[UR22][R22.64+0x91], R19 ;  /* 0x000091131600b986 */ /* 0x0009e2000c101116 */
[----:B0-----:R-:W-:-:S04]  /*51580*/  @!P5 IADD3 R236, P3, P4, R16, R20, R3 ;  /* 0x0000001410ecd210 */ /* 0x001fc80007c7e003 */
[----:B------:R-:W-:Y:S02]  /*51590*/  @!P5 IADD3.X R237, R27, R21, R4, P3, P4 ;  /* 0x000000151bedd210 */ /* 0x000fe40001fe8404 */
[----:B------:R-:W-:-:S13]  /*515a0*/  ISETP.LT.OR P5, PT, R26, 0x132, !P1 ;  /* 0x000001321a00780c */ /* 0x000fda0004fa1670 */
[----:B------:R-:W0:Y:S01]  /*515b0*/  @!P5 LDC.64 R20, c[0x0][0x5c0] ;  /* 0x00017000ff14db82 */ /* 0x000e220000000a00 */
[----:B----4-:R-:W-:-:S05]  /*515c0*/  FMUL R19, R166, UR21 ;  /* 0x00000015a6137c20 */ /* 0x010fca0008400000 */
[----:B------:R-:W-:-:S05]  /*515d0*/  F2FP.SATFINITE.E4M3.F32.PACK_AB_MERGE_C R19, RZ, R19, RZ ;  /* 0x00000013ff13723e */ /* 0x000fca00048070ff */
[----:B------:R3:W-:Y:S01]  /*515e0*/  @!P6 STG.E.U8 desc[UR22][R114.64+0x98], R19 ;  /* 0x000098137200e986 */ /* 0x0007e2000c101116 */
[----:B------:R-:W-:Y:S02]  /*515f0*/  @P5 LOP3.LUT R12, R12, 0x8000000, RZ, 0xfc, !PT ;  /* 0x080000000c0c5812 */ /* 0x000fe400078efcff */
[----:B0-----:R-:W-:-:S04]  /*51600*/  @!P5 IADD3 R234, P3, P4, R16, R20, R3 ;  /* 0x0000001410ead210 */ /* 0x001fc80007c7e003 */
[----:B------:R-:W-:Y:S02]  /*51610*/  @!P5 IADD3.X R235, R27, R21, R4, P3, P4 ;  /* 0x000000151bebd210 */ /* 0x000fe40001fe8404 */
[----:B------:R-:W-:Y:S01]  /*51620*/  ISETP.LT.OR P5, PT, R26, 0x139, !P1 ;  /* 0x000001391a00780c */ /* 0x000fe20004fa1670 */
[----:B---3--:R-:W-:Y:S02]  /*51630*/  FMUL R19, R162, UR21 ;  /* 0x00000015a2137c20 */ /* 0x008fe40008400000 */
[----:B------:R-:W3:Y:S10]  /*51640*/  LDL.LU R162, [R1+0x84c] ;  /* 0x00084c0001a27983 */ /* 0x000ef40000300800 */
[----:B------:R-:W0:Y:S02]  /*51650*/  @!P5 LDC.64 R20, c[0x0][0x5c0] ;  /* 0x00017000ff14db82 */ /* 0x000e240000000a00 */
[----:B0-----:R-:W-:-:S04]  /*51660*/  @!P5 IADD3 R22, P3, P4, R16, R20, R3 ;  /* 0x000000141016d210 */ /* 0x001fc80007c7e003 */
[----:B------:R-:W-:-:S05]  /*51670*/  @!P5 IADD3.X R23, R27, R21, R4, P3, P4 ;  /* 0x000000151b17d210 */ /* 0x000fca0001fe8404 */
[----:B------:R-:W-:Y:S04]  /*51680*/  @!P5 STL.64 [R1+0x30], R22 ;  /* 0x000030160100d387 */ /* 0x000fe80000100a00 */
[----:B------:R-:W4:Y:S01]  /*51690*/  LDL.LU R166, [R1+0x850] ;  /* 0x0008500001a67983 */ /* 0x000f220000300800 */
        /* <DEDUP_REMOVED lines=9> */
[----:B0-----:R-:W-:-:S05]  /*51730*/  @!P4 IADD3 R20, P3, R19, R20, RZ ;  /* 0x000000141314c210 */ /* 0x001fca0007f7e0ff */
[----:B------:R-:W-:Y:S01]  /*51740*/  @!P4 IMAD.X R21, R22, 0x1, R21, P3 ;  /* 0x000000011615c824 */ /* 0x000fe200018e0615 */
[----:B------:R-:W-:-:S13]  /*51750*/  ISETP.LT.OR P3, PT, R26, 0x9a, !P0 ;  /* 0x0000009a1a00780c */ /* 0x000fda0004761670 */
[----:B------:R-:W0:Y:S01]  /*51760*/  @!P3 LDC.64 R22, c[0x0][0x5c0] ;  /* 0x00017000ff16bb82 */ /* 0x000e220000000a00 */
[----:B------:R-:W-:-:S04]  /*51770*/  @!P3 IADD3 R24, P5, P6, R3, R16, R7 ;  /* 0x000000100318b210 */ /* 0x000fc80007ebe007 */
[----:B------:R-:W-:Y:S02]  /*51780*/  @!P3 IADD3.X R25, R4, R27, R6, P5, P6 ;  /* 0x0000001b0419b210 */ /* 0x000fe40002fec406 */
[----:B------:R-:W-:Y:S02]  /*51790*/  LOP3.LUT P2, RZ, R0, 0x400, RZ, 0xc0, !PT ;  /* 0x0000040000ff7812 */ /* 0x000fe4000784c0ff */
[----:B------:R-:W-:-:S11]  /*517a0*/  LOP3.LUT R17, R17, 0xfffff7ff, RZ, 0xc0, !PT ;  /* 0xfffff7ff11117812 */ /* 0x000fd600078ec0ff */
[----:B------:R-:W-:Y:S02]  /*517b0*/  @P2 LOP3.LUT R17, R17, 0x800, RZ, 0xfc, !PT ;  /* 0x0000080011112812 */ /* 0x000fe400078efcff */
[----:B------:R-:W-:Y:S01]  /*517c0*/  ISETP.LT.OR P2, PT, R26, 0x13a, !P1 ;  /* 0x0000013a1a00780c */ /* 0x000fe20004f41670 */
[----:B--2---:R-:W-:Y:S02]  /*517d0*/  FMUL R19, R163, UR21 ;  /* 0x00000015a3137c20 */ /* 0x004fe40008400000 */
[----:B------:R-:W2:Y:S03]  /*517e0*/  LDL.LU R163, [R1+0x854] ;  /* 0x0008540001a37983 */ /* 0x000ea60000300800 */
[----:B------:R-:W-:-:S05]  /*517f0*/  F2FP.SATFINITE.E4M3.F32.PACK_AB_MERGE_C R19, RZ, R19, RZ ;  /* 0x00000013ff13723e */ /* 0x000fca00048070ff */
[----:B------:R1:W-:Y:S01]  /*51800*/  @!P4 STG.E.U8 desc[UR22][R20.64+0x98], R19 ;  /* 0x000098131400c986 */ /* 0x0003e2000c101116 */
[----:B0-----:R-:W-:-:S05]  /*51810*/  @!P3 IADD3 R22, P4, R24, R22, RZ ;  /* 0x000000161816b210 */ /* 0x001fca0007f9e0ff */
[----:B------:R-:W-:Y:S01]  /*51820*/  @!P3 IMAD.X R23, R25, 0x1, R23, P4 ;  /* 0x000000011917b824 */ /* 0x000fe200020e0617 */
[----:B-1----:R-:W0:Y:S01]  /*51830*/  @!P2 LDC.64 R20, c[0x0][0x5c0] ;  /* 0x00017000ff14ab82 */ /* 0x002e220000000a00 */
[----:B---3--:R-:W-:Y:S02]  /*51840*/  FMUL R19, R162, UR21 ;  /* 0x00000015a2137c20 */ /* 0x008fe40008400000 */
[----:B------:R-:W3:Y:S04]  /*51850*/  LDL.LU R162, [R1+0x858] ;  /* 0x0008580001a27983 */ /* 0x000ee80000300800 */
[----:B------:R-:W3:Y:S04]  /*51860*/  LDL.LU R167, [R1+0x85c] ;  /* 0x00085c0001a77983 */ /* 0x000ee80000300800 */
[----:B------:R-:W3:Y:S01]  /*51870*/  LDL.LU R168, [R1+0x860] ;  /* 0x0008600001a87983 */ /* 0x000ee20000300800 */
[----:B------:R-:W-:-:S05]  /*51880*/  F2FP.SATFINITE.E4M3.F32.PACK_AB_MERGE_C R19, RZ, R19, RZ ;  /* 0x00000013ff13723e */ /* 0x000fca00048070ff */
[----:B------:R4:W-:Y:S02]  /*51890*/  @!P3 STG.E.U8 desc[UR22][R22.64+0x99], R19 ;  /* 0x000099131600b986 */ /* 0x0009e4000c101116 */
[----:B----4-:R-:W-:Y:S02]  /*518a0*/  FMUL R19, R166, UR21 ;  /* 0x00000015a6137c20 */ /* 0x010fe40008400000 */
[----:B------:R-:W4:Y:S01]  /*518b0*/  LDL.LU R166, [R1+0x864] ;  /* 0x0008640001a67983 */ /* 0x000f220000300800 */
        /* <DEDUP_REMOVED lines=17> */
[----:B------:R-:W-:Y:S02]  /*519d0*/  LOP3.LUT R0, R0, 0xffefffff, RZ, 0xc0, !PT ;  /* 0xffefffff00007812 */ /* 0x000fe400078ec0ff */
[----:B0-----:R-:W-:-:S04]  /*519e0*/  @!P5 IADD3 R220, P3, P4, R16, R20, R3 ;  /* 0x0000001410dcd210 */ /* 0x001fc80007c7e003 */
[----:B------:R-:W-:Y:S02]  /*519f0*/  @!P5 IADD3.X R221, R27, R21, R4, P3, P4 ;  /* 0x000000151bddd210 */ /* 0x000fe40001fe8404 */
[----:B------:R-:W-:Y:S02]  /*51a00*/  ISETP.LT.OR P4, PT, R26, 0xa1, !P0 ;  /* 0x000000a11a00780c */ /* 0x000fe40004781670 */
[----:B------:R-:W-:Y:S02]  /*51a10*/  F2FP.SATFINITE.E4M3.F32.PACK_AB_MERGE_C R19, RZ, R19, RZ ;  /* 0x00000013ff13723e */ /* 0x000fe400048070ff */
[----:B------:R-:W-:Y:S02]  /*51a20*/  @P2 LOP3.LUT R0, R0, 0x100000, RZ, 0xfc, !PT ;  /* 0x0010000000002812 */ /* 0x000fe400078efcff */
[----:B------:R-:W-:-:S07]  /*51a30*/  LOP3.LUT P2, RZ, R17, 0x800, RZ, 0xc0, !PT ;  /* 0x0000080011ff7812 */ /* 0x000fce000784c0ff */
[----:B------:R-:W0:Y:S01]  /*51a40*/  @!P4 LDC.64 R20, c[0x0][0x5c0] ;  /* 0x00017000ff14cb82 */ /* 0x000e220000000a00 */
[----:B------:R2:W-:Y:S01]  /*51a50*/  @!P6 STG.E.U8 desc[UR22][R116.64+0xa0], R19 ;  /* 0x0000a0137400e986 */ /* 0x0005e2000c101116 */
[----:B------:R-:W-:-:S04]  /*51a60*/  LOP3.LUT R13, R13, 0xffffffef, RZ, 0xc0, !PT ;  /* 0xffffffef0d0d7812 */ /* 0x000fc800078ec0ff */
[----:B------:R-:W-:Y:S02]  /*51a70*/  @P5 LOP3.LUT R13, R13, 0x10, RZ, 0xfc, !PT ;  /* 0x000000100d0d5812 */ /* 0x000fe400078efcff */
[----:B------:R-:W-:Y:S01]  /*51a80*/  LOP3.LUT R17, R17, 0xfffffbff, RZ, 0xc0, !PT ;  /* 0xfffffbff11117812 */ /* 0x000fe200078ec0ff */
[----:B--2---:R-:W-:-:S05]  /*51a90*/  FMUL R19, R163, UR21 ;  /* 0x00000015a3137c20 */ /* 0x004fca0008400000 */
[----:B------:R-:W-:-:S05]  /*51aa0*/  F2FP.SATFINITE.E4M3.F32.PACK_AB_MERGE_C R19, RZ, R19, RZ ;  /* 0x00000013ff13723e */ /* 0x000fca00048070ff */
[----:B------:R1:W-:Y:S01]  /*51ab0*/  @!P2 STG.E.U8 desc[UR22][R48.64+0xa1], R19 ;  /* 0x0000a1133000a986 */ /* 0x0003e2000c101116 */
[----:B------:R-:W-:Y:S02]  /*51ac0*/  LOP3.LUT P2, RZ, R0, 0x200000, RZ, 0xc0, !PT ;  /* 0x0020000000ff7812 */ /* 0x000fe4000784c0ff */
[----:B-1----:R-:W-:-:S04]  /*51ad0*/  @!P4 IADD3 R19, P3, P5, R3, R16, R7 ;  /* 0x000000100313c210 */ /* 0x002fc80007d7e007 */
[----:B------:R-:W-:Y:S02]  /*51ae0*/  @!P4 IADD3.X R22, R4, R27, R6, P3, P5 ;  /* 0x0000001b0416c210 */ /* 0x000fe40001fea406 */
[----:B0-----:R-:W-:-:S05]  /*51af0*/  @!P4 IADD3 R20, P3, R19, R20, RZ ;  /* 0x000000141314c210 */ /* 0x001fca0007f7e0ff */
[----:B------:R-:W-:Y:S01]  /*51b00*/  @P2 LOP3.LUT R17, R17, 0x400, RZ, 0xfc, !PT ;  /* 0x0000040011112812 */ /* 0x000fe200078efcff */
[----:B------:R-:W-:Y:S01]  /*51b10*/  @!P4 IMAD.X R21, R22, 0x1, R21, P3 ;  /* 0x000000011615c824 */ /* 0x000fe200018e0615 */
[C---:B------:R-:W-:Y:S02]  /*51b20*/  ISETP.LT.OR P3, PT, R26.reuse, 0xa2, !P0 ;  /* 0x000000a21a00780c */ /* 0x040fe40004761670 */
[----:B------:R-:W-:-:S11]  /*51b30*/  ISETP.LT.OR P2, PT, R26, 0x14a, !P1 ;  /* 0x0000014a1a00780c */ /* 0x000fd60004f41670 */
[----:B------:R-:W0:Y:S01]  /*51b40*/  @!P3 LDC.64 R22, c[0x0][0x5c0] ;  /* 0x00017000ff16bb82 */ /* 0x000e220000000a00 */
[----:B---3--:R-:W-:-:S05]  /*51b50*/  FMUL R19, R162, UR21 ;  /* 0x00000015a2137c20 */ /* 0x008fca0008400000 */
[----:B------:R-:W-:-:S05]  /*51b60*/  F2FP.SATFINITE.E4M3.F32.PACK_AB_MERGE_C R19, RZ, R19, RZ ;  /* 0x00000013ff13723e */ /* 0x000fca00048070ff */
[----:B------:R1:W-:Y:S02]  /*51b70*/  @!P4 STG.E.U8 desc[UR22][R20.64+0xa0], R19 ;  /* 0x0000a0131400c986 */ /* 0x0003e4000c101116 */
[----:B-1----:R-:W1:Y:S01]  /*51b80*/  @!P2 LDC.64 R20, c[0x0][0x5c0] ;  /* 0x00017000ff14ab82 */ /* 0x002e620000000a00 */
[----:B------:R-:W-:Y:S02]  /*51b90*/  FMUL R19, R167, UR21 ;  /* 0x00000015a7137c20 */ /* 0x000fe40008400000 */
[----:B------:R-:W2:Y:S01]  /*51ba0*/  LDL.LU R167, [R1+0x868] ;  /* 0x0008680001a77983 */ /* 0x000ea20000300800 */
[----:B------:R-:W-:-:S04]  /*51bb0*/  @!P3 IADD3 R24, P5, P6, R3, R16, R7 ;  /* 0x000000100318b210 */ /* 0x000fc80007ebe007 */
[----:B------:R-:W-:Y:S02]  /*51bc0*/  @!P3 IADD3.X R25, R4, R27, R6, P5, P6 ;  /* 0x0000001b0419b210 */ /* 0x000fe40002fec406 */
[----:B0-----:R-:W-:Y:S02]  /*51bd0*/  @!P3 IADD3 R22, P4, R24, R22, RZ ;  /* 0x000000161816b210 */ /* 0x001fe40007f9e0ff */
[----:B------:R-:W-:-:S03]  /*51be0*/  F2FP.SATFINITE.E4M3.F32.PACK_AB_MERGE_C R19, RZ, R19, RZ ;  /* 0x00000013ff13723e */ /* 0x000fc600048070ff */
[----:B------:R-:W-:Y:S01]  /*51bf0*/  @!P3 IMAD.X R23, R25, 0x1, R23, P4 ;  /* 0x000000011917b824 */ /* 0x000fe200020e0617 */
[----:B-1----:R-:W-:-:S04]  /*51c00*/  @!P2 IADD3 R162, P5, P6, R16, R20, R3 ;  /* 0x0000001410a2a210 */ /* 0x002fc80007ebe003 */
[----:B------:R0:W-:Y:S01]  /*51c10*/  @!P3 STG.E.U8 desc[UR22][R22.64+0xa1], R19 ;  /* 0x0000a1131600b986 */ /* 0x0001e2000c101116 */
[----:B------:R-:W-:Y:S02]  /*51c20*/  @!P2 IADD3.X R163, R27, R21, R4, P5, P6 ;  /* 0x000000151ba3a210 */ /* 0x000fe40002fec404 */
[----:B------:R-:W-:Y:S01]  /*51c30*/  LOP3.LUT P6, RZ, R2, 0x4000, RZ, 0xc0, !PT ;  /* 0x0000400002ff7812 */ /* 0x000fe200078cc0ff */
[----:B0-----:R-:W-:-:S05]  /*51c40*/  FMUL R19, R168, UR21 ;  /* 0x00000015a8137c20 */ /* 0x001fca0008400000 */
[----:B------:R-:W-:-:S07]  /*51c50*/  F2FP.SATFINITE.E4M3.F32.PACK_AB_MERGE_C R19, RZ, R19, RZ ;  /* 0x00000013ff13723e */ /* 0x000fce00048070ff */
[----:B------:R4:W-:Y:S02]  /*51c60*/  @!P6 STG.E.U8 desc[UR22][R118.64+0xa8], R19 ;  /* 0x0000a8137600e986 */ /* 0x0009e4000c101116 */
[----:B----4-:R-:W-:Y:S02]  /*51c70*/  FMUL R19, R166, UR21 ;  /* 0x00000015a6137c20 */ /* 0x010fe40008400000 */
        /* <DEDUP_REMOVED lines=29> */
[----:B------:R-:W-:Y:S02]  /*51e50*/  @!P4 IMAD.X R21, R22, 0x1, R21, P3 ;  /* 0x000000011615c824 */ /* 0x000fe400018e0615 */
[----:B--2---:R-:W-:Y:S02]  /*51e60*/  FMUL R19, R167, UR21 ;  /* 0x00000015a7137c20 */ /* 0x004fe40008400000 */
[----:B------:R-:W2:Y:S04]  /*51e70*/  LDL.LU R167, [R1+0x870] ;  /* 0x0008700001a77983 */ /* 0x000ea80000300800 */
[----:B------:R-:W4:Y:S01]  /*51e80*/  LDL.LU R170, [R1+0x874] ;  /* 0x0008740001aa7983 */ /* 0x000f220000300800 */
        /* <DEDUP_REMOVED lines=18> */
[----:B------:R-:W-:Y:S02]  /*51fb0*/  LOP3.LUT R13, R13, 0xfffff7ff, RZ, 0xc0, !PT ;  /* 0xfffff7ff0d0d7812 */ /* 0x000fe400078ec0ff */
[----:B------:R-:W-:Y:S01]  /*51fc0*/  F2FP.SATFINITE.E4M3.F32.PACK_AB_MERGE_C R19, RZ, R19, RZ ;  /* 0x00000013ff13723e */ /* 0x000fe200048070ff */
[----:B------:R-:W-:Y:S01]  /*51fd0*/  @!P3 IMAD.X R23, R25, 0x1, R23, P4 ;  /* 0x000000011917b824 */ /* 0x000fe200020e0617 */
[----:B------:R-:W-:-:S04]  /*51fe0*/  @P2 LOP3.LUT R13, R13, 0x800, RZ, 0xfc, !PT ;  /* 0x000008000d0d2812 */ /* 0x000fc800078efcff */
[----:B------:R2:W-:Y:S01]  /*51ff0*/  @!P3 STG.E.U8 desc[UR22][R22.64+0xa9], R19 ;  /* 0x0000a9131600b986 */ /* 0x0005e2000c101116 */
        /* <DEDUP_REMOVED lines=16> */
[----:B------:R-:W-:-:S11]  /*52100*/  LOP3.LUT P2, RZ, R17, 0x200, RZ, 0xc0, !PT ;  /* 0x0000020011ff7812 */ /* 0x000fd6000784c0ff */
[----:B------:R-:W0:Y:S01]  /*52110*/  @!P4 LDC.64 R20, c[0x0][0x5c0] ;  /* 0x00017000ff14cb82 */ /* 0x000e220000000a00 */
[----:B------:R-:W-:-:S04]  /*52120*/  LOP3.LUT R13, R13, 0xffefffff, RZ, 0xc0, !PT ;  /* 0xffefffff0d0d7812 */ /* 0x000fc800078ec0ff */
[----:B------:R-:W-:Y:S01]  /*52130*/  @P5 LOP3.LUT R13, R13, 0x100000, RZ, 0xfc, !PT ;  /* 0x001000000d0d5812 */ /* 0x000fe200078efcff */
[----:B--2---:R-:W-:Y:S02]  /*52140*/  FMUL R19, R167, UR21 ;  /* 0x00000015a7137c20 */ /* 0x004fe40008400000 */
[----:B------:R-:W2:Y:S03]  /*52150*/  LDL.LU R167, [R1+0x87c] ;  /* 0x00087c0001a77983 */ /* 0x000ea60000300800 */
[----:B------:R-:W-:-:S05]  /*52160*/  F2FP.SATFINITE.E4M3.F32.PACK_AB_MERGE_C R19, RZ, R19, RZ ;  /* 0x00000013ff13723e */ /* 0x000fca00048070ff */
[----:B------:R4:W-:Y:S02]  /*52170*/  @!P6 STG.E.U8 desc[UR22][R120.64+0xb0], R19 ;  /* 0x0000b0137800e986 */ /* 0x0009e4000c101116 */
[----:B----4-:R-:W-:Y:S02]  /*52180*/  FMUL R19, R170, UR21 ;  /* 0x00000015aa137c20 */ /* 0x010fe40008400000 */
[----:B------:R-:W4:Y:S03]  /*52190*/  LDL.LU R170, [R1+0x880] ;  /* 0x0008800001aa7983 */ /* 0x000f260000300800 */
[----:B------:R-:W-:-:S05]  /*521a0*/  F2FP.SATFINITE.E4M3.F32.PACK_AB_MERGE_C R19, RZ, R19, RZ ;  /* 0x00000013ff13723e */ /* 0x000fca00048070ff */
[----:B------:R1:W-:Y:S02]  /*521b0*/  @!P2 STG.E.U8 desc[UR22][R42.64+0xb1], R19 ;  /* 0x0000b1132a00a986 */ /* 0x0003e4000c101116 */
[----:B-1----:R-:W-:-:S04]  /*521c0*/  @!P4 IADD3 R19, P3, P5, R3, R16, R7 ;  /* 0x000000100313c210 */ /* 0x002fc80007d7e007 */
[----:B------:R-:W-:Y:S02]  /*521d0*/  @!P4 IADD3.X R22, R4, R27, R6, P3, P5 ;  /* 0x0000001b0416c210 */ /* 0x000fe40001fea406 */
[----:B0-----:R-:W-:Y:S01]  /*521e0*/  @!P4 IADD3 R20, P3, R19, R20, RZ ;  /* 0x000000141314c210 */ /* 0x001fe20007f7e0ff */
[----:B---3--:R-:W-:Y:S02]  /*521f0*/  FMUL R19, R166, UR21 ;  /* 0x00000015a6137c20 */ /* 0x008fe40008400000 */
[----:B------:R-:W3:Y:S02]  /*52200*/  LDL.LU R166, [R1+0x884] ;  /* 0x0008840001a67983 */ /* 0x000ee40000300800 */
[----:B------:R-:W-:Y:S01]  /*52210*/  @!P4 IMAD.X R21, R22, 0x1, R21, P3 ;  /* 0x000000011615c824 */ /* 0x000fe200018e0615 */
[C---:B------:R-:W-:Y:S02]  /*52220*/  ISETP.LT.OR P3, PT, R26.reuse, 0xb2, !P0 ;  /* 0x000000b21a00780c */ /* 0x040fe40004761670 */
[----:B------:R-:W-:-:S02]  /*52230*/  ISETP.LT.OR P2, PT, R26, 0x16a, !P1 ;  /* 0x0000016a1a00780c */ /* 0x000fc40004f41670 */
[----:B------:R-:W-:-:S05]  /*52240*/  F2FP.SATFINITE.E4M3.F32.PACK_AB_MERGE_C R19, RZ, R19, RZ ;  /* 0x00000013ff13723e */ /* 0x000fca00048070ff */
[----:B------:R0:W-:Y:S04]  /*52250*/  @!P4 STG.E.U8 desc[UR22][R20.64+0xb0], R19 ;  /* 0x0000b0131400c986 */ /* 0x0001e8000c101116 */
[----:B------:R-:W1:Y:S08]  /*52260*/  @!P3 LDC.64 R22, c[0x0][0x5c0] ;  /* 0x00017000ff16bb82 */ /* 0x000e700000000a00 */
        /* <DEDUP_REMOVED lines=10> */
[----:B------:R-:W-:-:S04]  /*52310*/  LOP3.LUT R13, R13, 0xfff7ffff, RZ, 0xc0, !PT ;  /* 0xfff7ffff0d0d7812 */ /* 0x000fc800078ec0ff */
[----:B------:R-:W-:-:S04]  /*52320*/  @P2 LOP3.LUT R13, R13, 0x80000, RZ, 0xfc, !PT ;  /* 0x000800000d0d2812 */ /* 0x000fc800078efcff */
[----:B------:R-:W-:-:S04]  /*52330*/  LOP3.LUT R13, R13, 0xffdfffff, RZ, 0xc0, !PT ;  /* 0xffdfffff0d0d7812 */ /* 0x000fc800078ec0ff */
[----:B------:R-:W-:-:S04]  /*52340*/  @P5 LOP3.LUT R13, R13, 0x200000, RZ, 0xfc, !PT ;  /* 0x002000000d0d5812 */ /* 0x000fc800078efcff */
[----:B------:R-:W-:Y:S01]  /*52350*/  LOP3.LUT R13, R13, 0xffbfffff, RZ, 0xc0, !PT ;  /* 0xffbfffff0d0d7812 */ /* 0x000fe200078ec0ff */
[----:B--2---:R-:W-:Y:S02]  /*52360*/  FMUL R19, R167, UR21 ;  /* 0x00000015a7137c20 */ /* 0x004fe40008400000 */
[----:B------:R-:W2:Y:S03]  /*52370*/  LDL.LU R167, [R1+0x888] ;  /* 0x0008880001a77983 */ /* 0x000ea60000300800 */
[----:B------:R-:W-:-:S05]  /*52380*/  F2FP.SATFINITE.E4M3.F32.PACK_AB_MERGE_C R19, RZ, R19, RZ ;  /* 0x00000013ff13723e */ /* 0x000fca00048070ff */
[----:B------:R4:W-:Y:S02]  /*52390*/  @!P3 STG.E.U8 desc[UR22][R22.64+0xb1], R19 ;  /* 0x0000b1131600b986 */ /* 0x0009e4000c101116 */
[----:B----4-:R-:W-:-:S05]  /*523a0*/  FMUL R19, R170, UR21 ;  /* 0x00000015aa137c20 */ /* 0x010fca0008400000 */
[----:B------:R-:W-:-:S05]  /*523b0*/  F2FP.SATFINITE.E4M3.F32.PACK_AB_MERGE_C R19, RZ, R19, RZ ;  /* 0x00000013ff13723e */ /* 0x000fca00048070ff */
[----:B------:R3:W-:Y:S02]  /*523c0*/  @!P6 STG.E.U8 desc[UR22][R122.64+0xb8], R19 ;  /* 0x0000b8137a00e986 */ /* 0x0007e4000c101116 */
[----:B---3--:R-:W-:Y:S02]  /*523d0*/  FMUL R19, R166, UR21 ;  /* 0x00000015a6137c20 */ /* 0x008fe40008400000 */
[----:B------:R-:W3:Y:S04]  /*523e0*/  LDL.LU R166, [R1+0x88c] ;  /* 0x00088c0001a67983 */ /* 0x000ee80000300800 */
[----:B------:R-:W4:Y:S01]  /*523f0*/  LDL.LU R179, [R1+0x890] ;  /* 0x0008900001b37983 */ /* 0x000f220000300800 */
[----:B0-----:R-:W-:-:S04]  /*52400*/  @!P5 IADD3 R196, P3, P4, R16, R20, R3 ;  /* 0x0000001410c4d210 */ /* 0x001fc80007c7e003 */
[----:B------:R-:W-:Y:S02]  /*52410*/  @!P5 IADD3.X R197, R27, R21, R4, P3, P4 ;  /* 0x000000151bc5d210 */ /* 0x000fe40001fe8404 */
[----:B------:R-:W-:-:S13]  /*52420*/  ISETP.LT.OR P5, PT, R26, 0x172, !P1 ;  /* 0x000001721a00780c */ /* 0x000fda0004fa1670 */
[----:B------:R-:W0:Y:S01]  /*52430*/  @!P5 LDC.64 R20, c[0x0][0x5c0] ;  /* 0x00017000ff14db82 */ /* 0x000e220000000a00 */
[----:B------:R-:W-:Y:S02]  /*52440*/  @P5 LOP3.LUT R13, R13, 0x400000, RZ, 0xfc, !PT ;  /* 0x004000000d0d5812 */ /* 0x000fe400078efcff */
[----:B0-----:R-:W-:-:S04]  /*52450*/  @!P5 IADD3 R210, P3, P4, R16, R20, R3 ;  /* 0x0000001410d2d210 */ /* 0x001fc80007c7e003 */
[----:B------:R-:W-:Y:S02]  /*52460*/  @!P5 IADD3.X R211, R27, R21, R4, P3, P4 ;  /* 0x000000151bd3d210 */ /* 0x000fe40001fe8404 */
[----:B------:R-:W-:-:S13]  /*52470*/  ISETP.LT.OR P5, PT, R26, 0x179, !P1 ;  /* 0x000001791a00780c */ /* 0x000fda0004fa1670 */
        /* <DEDUP_REMOVED lines=12> */
[----:B------:R-:W-:Y:S02]  /*52540*/  ISETP.LT.OR P2, PT, R26, 0x17a, !P1 ;  /* 0x0000017a1a00780c */ /* 0x000fe40004f41670 */
[----:B-1----:R-:W-:-:S04]  /*52550*/  @!P3 IADD3 R19, P4, P5, R3, R16, R7 ;  /* 0x000000100313b210 */ /* 0x002fc80007d9e007 */
[----:B------:R-:W-:Y:S02]  /*52560*/  @!P3 IADD3.X R22, R4, R27, R6, P4, P5 ;  /* 0x0000001b0416b210 */ /* 0x000fe400027ea406 */
[----:B0-----:R-:W-:-:S05]  /*52570*/  @!P3 IADD3 R20, P4, R19, R20, RZ ;  /* 0x000000141314b210 */ /* 0x001fca0007f9e0ff */
[----:B------:R-:W-:Y:S01]  /*52580*/  @!P3 IMAD.X R21, R22, 0x1, R21, P4 ;  /* 0x000000011615b824 */ /* 0x000fe200020e0615 */
[----:B------:R-:W-:-:S13]  /*52590*/  ISETP.LT.OR P4, PT, R26, 0xba, !P0 ;  /* 0x000000ba1a00780c */ /* 0x000fda0004781670 */
[----:B------:R-:W0:Y:S01]  /*525a0*/  @!P4 LDC.64 R22, c[0x0][0x5c0] ;  /* 0x00017000ff16cb82 */ /* 0x000e220000000a00 */
[----:B------:R-:W-:Y:S02]  /*525b0*/  @!P4 IADD3 R24, P5, P6, R3, R16, R7 ;  /* 0x000000100318c210 */ /* 0x000fe40007ebe007 */
[----:B------:R-:W-:Y:S02]  /*525c0*/  LOP3.LUT R13, R13, 0xfffbffff, RZ, 0xc0, !PT ;  /* 0xfffbffff0d0d7812 */ /* 0x000fe400078ec0ff */
[----:B------:R-:W-:Y:S02]  /*525d0*/  @!P4 IADD3.X R25, R4, R27, R6, P5, P6 ;  /* 0x0000001b0419c210 */ /* 0x000fe40002fec406 */
[----:B------:R-:W-:Y:S02]  /*525e0*/  @P2 LOP3.LUT R13, R13, 0x40000, RZ, 0xfc, !PT ;  /* 0x000400000d0d2812 */ /* 0x000fe400078efcff */
[----:B0-----:R-:W-:-:S05]  /*525f0*/  @!P4 IADD3 R22, P1, R24, R22, RZ ;  /* 0x000000161816c210 */ /* 0x001fca0007f3e0ff */
[----:B------:R-:W-:Y:S02]  /*52600*/  @!P4 IMAD.X R23, R25, 0x1, R23, P1 ;  /* 0x000000011917c824 */ /* 0x000fe400008e0617 */
[----:B--2---:R-:W-:-:S05]  /*52610*/  FMUL R19, R167, UR21 ;  /* 0x00000015a7137c20 */ /* 0x004fca0008400000 */
[----:B------:R-:W-:-:S05]  /*52620*/  F2FP.SATFINITE.E4M3.F32.PACK_AB_MERGE_C R19, RZ, R19, RZ ;  /* 0x00000013ff13723e */ /* 0x000fca00048070ff */
[----:B------:R0:W-:Y:S02]  /*52630*/  @!P3 STG.E.U8 desc[UR22][R20.64+0xb8], R19 ;  /* 0x0000b8131400b986 */ /* 0x0001e4000c101116 */
[----:B0-----:R-:W0:Y:S02]  /*52640*/  @!P2 LDC.64 R20, c[0x0][0x5c0] ;  /* 0x00017000ff14ab82 */ /* 0x001e240000000a00 */
[----:B0-----:R-:W-:-:S04]  /*52650*/  @!P2 IADD3 R184, P3, P5, R16, R20, R3 ;  /* 0x0000001410b8a210 */ /* 0x001fc80007d7e003 */
[----:B------:R-:W-:Y:S02]  /*52660*/  @!P2 IADD3.X R185, R27, R21, R4, P3, P5 ;  /* 0x000000151bb9a210 */ /* 0x000fe40001fea404 */
[----:B------:R-:W-:Y:S01]  /*52670*/  LOP3.LUT P2, RZ, R17, 0x80, RZ, 0xc0, !PT ;  /* 0x0000008011ff7812 */ /* 0x000fe2000784c0ff */
[----:B---3--:R-:W-:-:S03]  /*52680*/  FMUL R19, R166, UR21 ;  /* 0x00000015a6137c20 */ /* 0x008fc60008400000 */
[----:B------:R-:W-:Y:S02]  /*52690*/  ISETP.LT.OR P5, PT, R26, 0xc1, !P2 ;  /* 0x000000c11a00780c */ /* 0x000fe400057a1670 */
[----:B------:R-:W-:-:S05]  /*526a0*/  F2FP.SATFINITE.E4M3.F32.PACK_AB_MERGE_C R19, RZ, R19, RZ ;  /* 0x00000013ff13723e */ /* 0x000fca00048070ff */
[----:B------:R4:W-:Y:S06]  /*526b0*/  @!P4 STG.E.U8 desc[UR22][R22.64+0xb9], R19 ;  /* 0x0000b9131600c986 */ /* 0x0009ec000c101116 */
[----:B------:R-:W0:Y:S01]  /*526c0*/  @!P5 LDC.64 R20, c[0x0][0x5c0] ;  /* 0x00017000ff14db82 */ /* 0x000e220000000a00 */
[----:B----4-:R-:W-:Y:S02]  /*526d0*/  FMUL R19, R179, UR21 ;  /* 0x00000015b3137c20 */ /* 0x010fe40008400000 */
[----:B------:R-:W2:Y:S01]  /*526e0*/  LDL.LU R179, [R1+0x898] ;  /* 0x0008980001b37983 */ /* 0x000ea20000300800 */
[----:B------:R-:W-:-:S02]  /*526f0*/  ISETP.LT.OR P4, PT, R26, 0xc2, !P2 ;  /* 0x000000c21a00780c */ /* 0x000fc40005781670 */
        /* <DEDUP_REMOVED lines=10> */
[----:B------:R-:W0:Y:S01]  /*527a0*/  @!P4 LDC.64 R20, c[0x0][0x5c0] ;  /* 0x00017000ff14cb82 */ /* 0x000e220000000a00 */
[----:B------:R-:W-:Y:S02]  /*527b0*/  LOP3.LUT P6, RZ, R2, 0x20000, RZ, 0xc0, !PT ;  /* 0x0002000002ff7812 */ /* 0x000fe400078cc0ff */
[----:B------:R-:W-:-:S11]  /*527c0*/  F2FP.SATFINITE.E4M3.F32.PACK_AB_MERGE_C R19, RZ, R19, RZ ;  /* 0x00000013ff13723e */ /* 0x000fd600048070ff */
[----:B------:R1:W-:Y:S01]  /*527d0*/  @!P6 STG.E.U8 desc[UR22][R72.64], R19 ;  /* 0x000000134800e986 */ /* 0x0003e2000c101116 */
[----:B0-----:R-:W-:-:S04]  /*527e0*/  @!P4 IADD3 R208, P1, P3, R16, R20, R7 ;  /* 0x0000001410d0c210 */ /* 0x001fc80007b3e007 */
[----:B------:R-:W-:Y:S01]  /*527f0*/  @!P4 IADD3.X R209, R27, R21, R6, P1, P3 ;  /* 0x000000151bd1c210 */ /* 0x000fe20000fe6406 */
[----:B-1----:R-:W-:-:S04]  /*52800*/  FMUL R19, R178, UR21 ;  /* 0x00000015b2137c20 */ /* 0x002fc80008400000 */
[----:B------:R-:W-:Y:S04]  /*52810*/  STL [R1+0x10d4], R209 ;  /* 0x0010d4d101007387 */ /* 0x000fe80000100800 */
[----:B------:R-:W3:Y:S01]  /*52820*/  LDL.LU R178, [R1+0x89c] ;  /* 0x00089c0001b27983 */ /* 0x000ee20000300800 */
[----:B------:R-:W-:Y:S02]  /*52830*/  ISETP.GE.AND P1, PT, R15, 0x109, PT ;  /* 0x000001090f00780c */ /* 0x000fe40003f26270 */
[----:B------:R-:W-:Y:S01]  /*52840*/  LOP3.LUT R18, R18, 0xfffeffff, RZ, 0xc0, !PT ;  /* 0xfffeffff12127812 */ /* 0x000fe200078ec0ff */
[----:B------:R-:W4:Y:S01]  /*52850*/  LDL.LU R195, [R1+0x8a0] ;  /* 0x0008a00001c37983 */ /* 0x000f220000300800 */
[----:B------:R-:W-:Y:S02]  /*52860*/  ISETP.LT.OR P3, PT, R26, 0x1, !P1 ;  /* 0x000000011a00780c */ /* 0x000fe40004f61670 */
[----:B------:R-:W-:Y:S01]  /*52870*/  @P0 LOP3.LUT R18, R18, 0x10000, RZ, 0xfc, !PT ;  /* 0x0001000012120812 */ /* 0x000fe200078efcff */
[----:B------:R-:W4:Y:S01]  /*52880*/  LDL.LU R194, [R1+0x8a4] ;  /* 0x0008a40001c27983 */ /* 0x000f220000300800 */
[----:B------:R-:W-:-:S02]  /*52890*/  LOP3.LUT P0, RZ, R2, 0x40000, RZ, 0xc0, !PT ;  /* 0x0004000002ff7812 */ /* 0x000fc4000780c0ff */
[----:B------:R-:W-:-:S07]  /*528a0*/  F2FP.SATFINITE.E4M3.F32.PACK_AB_MERGE_C R19, RZ, R19, RZ ;  /* 0x00000013ff13723e */ /* 0x000fce00048070ff */
[----:B------:R-:W0:Y:S01]  /*528b0*/  @!P3 LDC.64 R22, c[0x0][0x5c0] ;  /* 0x00017000ff16bb82 */ /* 0x000e220000000a00 */
[----:B------:R-:W-:-:S03]  /*528c0*/  LOP3.LUT R13, R13, 0xffffdfff, RZ, 0xc0, !PT ;  /* 0xffffdfff0d0d7812 */ /* 0x000fc600078ec0ff */
[----:B------:R2:W-:Y:S01]  /*528d0*/  @!P0 STG.E.U8 desc[UR22][R124.64+0x1], R19 ;  /* 0x000001137c008986 */ /* 0x0005e2000c101116 */
[----:B------:R-:W-:Y:S02]  /*528e0*/  ISETP.LT.OR P0, PT, R26, 0xca, !P2 ;  /* 0x000000ca1a00780c */ /* 0x000fe40005701670 */
[----:B------:R-:W-:Y:S02]  /*528f0*/  @P4 LOP3.LUT R13, R13, 0x2000, RZ, 0xfc, !PT ;  /* 0x000020000d0d4812 */ /* 0x000fe400078efcff */
[----:B------:R-:W-:-:S04]  /*52900*/  @!P3 IADD3 R20, P4, P5, R3, R16, R9 ;  /* 0x000000100314b210 */ /* 0x000fc80007d9e009 */
[----:B------:R-:W-:Y:S02]  /*52910*/  @!P3 IADD3.X R24, R4, R27, R8, P4, P5 ;  /* 0x0000001b0418b210 */ /* 0x000fe400027ea408 */
[----:B0-----:R-:W-:-:S03]  /*52920*/  @!P3 IADD3 R22, P4, R20, R22, RZ ;  /* 0x000000161416b210 */ /* 0x001fc60007f9e0ff */
[----:B------:R-:W0:Y:S02]  /*52930*/  @!P0 LDC.64 R20, c[0x0][0x5c0] ;  /* 0x00017000ff148b82 */ /* 0x000e240000000a00 */
[----:B------:R-:W-:Y:S01]  /*52940*/  @!P3 IMAD.X R23, R24, 0x1, R23, P4 ;  /* 0x000000011817b824 */ /* 0x000fe200020e0617 */
[----:B------:R-:W-:Y:S02]  /*52950*/  LOP3.LUT R17, R17, 0xffffffbf, RZ, 0xc0, !PT ;  /* 0xffffffbf11117812 */ /* 0x000fe400078ec0ff */
[----:B0-----:R-:W-:-:S04]  /*52960*/  @!P0 IADD3 R182, P5, P6, R16, R20, R7 ;  /* 0x0000001410b68210 */ /* 0x001fc80007ebe007 */
[----:B------:R-:W-:Y:S02]  /*52970*/  @!P0 IADD3.X R183, R27, R21, R6, P5, P6 ;  /* 0x000000151bb78210 */ /* 0x000fe40002fec406 */
[----:B------:R-:W-:-:S13]  /*52980*/  LOP3.LUT P6, RZ, R2, 0x80000, RZ, 0xc0, !PT ;  /* 0x0008000002ff7812 */ /* 0x000fda00078cc0ff */
[----:B------:R-:W-:Y:S02]  /*52990*/  @P6 LOP3.LUT R17, R17, 0x40, RZ, 0xfc, !PT ;  /* 0x0000004011116812 */ /* 0x000fe400078efcff */
[----:B------:R-:W-:Y:S01]  /*529a0*/  ISETP.LT.OR P6, PT, R26, 0xd1, !P2 ;  /* 0x000000d11a00780c */ /* 0x000fe200057c1670 */
[----:B--2---:R-:W-:-:S05]  /*529b0*/  FMUL R19, R179, UR21 ;  /* 0x00000015b3137c20 */ /* 0x004fca0008400000 */
[----:B------:R-:W-:-:S05]  /*529c0*/  F2FP.SATFINITE.E4M3.F32.PACK_AB_MERGE_C R19, RZ, R19, RZ ;  /* 0x00000013ff13723e */ /* 0x000fca00048070ff */
[----:B------:R0:W-:Y:S01]  /*529d0*/  @!P3 STG.E.U8 desc[UR22][R22.64], R19 ;  /* 0x000000131600b986 */ /* 0x0001e2000c101116 */
[----:B------:R-:W-:-:S13]  /*529e0*/  ISETP.LT.OR P3, PT, R26, 0x2, !P1 ;  /* 0x000000021a00780c */ /* 0x000fda0004f61670 */
[----:B------:R-:W1:Y:S01]  /*529f0*/  @!P3 LDC.64 R20, c[0x0][0x5c0] ;  /* 0x00017000ff14bb82 */ /* 0x000e620000000a00 */
[----:B0-----:R-:W-:-:S04]  /*52a00*/  @!P3 IADD3 R22, P4, P5, R3, R16, R9 ;  /* 0x000000100316b210 */ /* 0x001fc80007d9e009 */
[----:B------:R-:W-:Y:S02]  /*52a10*/  @!P3 IADD3.X R19, R4, R27, R8, P4, P5 ;  /* 0x0000001b0413b210 */ /* 0x000fe400027ea408 */
[----:B-1----:R-:W-:-:S05]  /*52a20*/  @!P3 IADD3 R22, P4, R22, R20, RZ ;  /* 0x000000141616b210 */ /* 0x002fca0007f9e0ff */
[----:B------:R-:W-:Y:S02]  /*52a30*/  @!P3 IMAD.X R23, R19, 0x1, R21, P4 ;  /* 0x000000011317b824 */ /* 0x000fe400020e0615 */
[----:B------:R-:W0:Y:S02]  /*52a40*/  @!P6 LDC.64 R20, c[0x0][0x5c0] ;  /* 0x00017000ff14eb82 */ /* 0x000e240000000a00 */
[----:B0-----:R-:W-:-:S04]  /*52a50*/  @!P6 IADD3 R188, P4, P5, R16, R20, R7 ;  /* 0x0000001410bce210 */ /* 0x001fc80007d9e007 */
[----:B------:R-:W-:Y:S02]  /*52a60*/  @!P6 IADD3.X R189, R27, R21, R6, P4, P5 ;  /* 0x000000151bbde210 */ /* 0x000fe400027ea406 */
[----:B------:R-:W-:-:S13]  /*52a70*/  ISETP.LT.OR P5, PT, R26, 0xd2, !P2 ;  /* 0x000000d21a00780c */ /* 0x000fda00057a1670 */
[----:B------:R-:W0:Y:S01]  /*52a80*/  @!P5 LDC.64 R20, c[0x0][0x5c0] ;  /* 0x00017000ff14db82 */ /* 0x000e220000000a00 */
[----:B---3--:R-:W-:-:S05]  /*52a90*/  FMUL R19, R178, UR21 ;  /* 0x00000015b2137c20 */ /* 0x008fca0008400000 */
[----:B------:R-:W-:-:S05]  /*52aa0*/  F2FP.SATFINITE.E4M3.F32.PACK_AB_MERGE_C R19, RZ, R19, RZ ;  /* 0x00000013ff13723e */ /* 0x000fca00048070ff */
[----:B------:R4:W-:Y:S04]  /*52ab0*/  @!P3 STG.E.U8 desc[UR22][R22.64+0x1], R19 ;  /* 0x000001131600b986 */ /* 0x0009e8000c101116 */
[----:B------:R-:W-:Y:S01]  /*52ac0*/  STL [R1+0x10d0], R188 ;  /* 0x0010d0bc01007387 */ /* 0x000fe20000100800 */
[----:B0-----:R-:W-:-:S04]  /*52ad0*/  @!P5 IADD3 R178, P3, P4, R16, R20, R7 ;  /* 0x0000001410b2d210 */ /* 0x001fc80007c7e007 */
[----:B------:R-:W-:Y:S01]  /*52ae0*/  @!P5 IADD3.X R179, R27, R21, R6, P3, P4 ;  /* 0x000000151bb3d210 */ /* 0x000fe20001fe8406 */
[----:B------:R-:W-:Y:S04]  /*52af0*/  STL [R1+0x10cc], R189 ;  /* 0x0010ccbd01007387 */ /* 0x000fe80000100800 */
[----:B------:R-:W-:Y:S04]  /*52b00*/  STL [R1+0x10c8], R179 ;  /* 0x0010c8b301007387 */ /* 0x000fe80000100800 */
[----:B------:R-:W2:Y:S01]  /*52b10*/  LDL.LU R204, [R1+0x8a8] ;  /* 0x0008a80001cc7983 */ /* 0x000ea20000300800 */
[----:B------:R-:W-:-:S04]  /*52b20*/  LOP3.LUT R13, R13, 0xfffffbff, RZ, 0xc0, !PT ;  /* 0xfffffbff0d0d7812 */ /* 0x000fc800078ec0ff */
[----:B------:R-:W-:-:S04]  /*52b30*/  @P0 LOP3.LUT R13, R13, 0x400, RZ, 0xfc, !PT ;  /* 0x000004000d0d0812 */ /* 0x000fc800078efcff */
[----:B------:R-:W-:-:S04]  /*52b40*/  LOP3.LUT R13, R13, 0xfffffeff, RZ, 0xc0, !PT ;  /* 0xfffffeff0d0d7812 */ /* 0x000fc800078ec0ff */
[----:B------:R-:W-:-:S04]  /*52b50*/  @P6 LOP3.LUT R13, R13, 0x100, RZ, 0xfc, !PT ;  /* 0x000001000d0d6812 */ /* 0x000fc800078efcff */
[----:B------:R-:W-:-:S04]  /*52b60*/  LOP3.LUT R13, R13, 0xffffffbf, RZ, 0xc0, !PT ;  /* 0xffffffbf0d0d7812 */ /* 0x000fc800078ec0ff */
[----:B------:R-:W-:Y:S02]  /*52b70*/  @P5 LOP3.LUT R13, R13, 0x40, RZ, 0xfc, !PT ;  /* 0x000000400d0d5812 */ /* 0x000fe400078efcff */
[----:B------:R-:W-:-:S13]  /*52b80*/  ISETP.LT.OR P5, PT, R26, 0xd9, !P2 ;  /* 0x000000d91a00780c */ /* 0x000fda00057a1670 */
[----:B------:R-:W0:Y:S02]  /*52b90*/  @!P5 LDC.64 R20, c[0x0][0x5c0] ;  /* 0x00017000ff14db82 */ /* 0x000e240000000a00 */
[----:B0-----:R-:W-:-:S04]  /*52ba0*/  @!P5 IADD3 R216, P3, P4, R16, R20, R7 ;  /* 0x0000001410d8d210 */ /* 0x001fc80007c7e007 */
[----:B------:R-:W-:Y:S01]  /*52bb0*/  @!P5 IADD3.X R217, R27, R21, R6, P3, P4 ;  /* 0x000000151bd9d210 */ /* 0x000fe20001fe8406 */
[----:B------:R-:W-:Y:S04]  /*52bc0*/  STL [R1+0x10c0], R216 ;  /* 0x0010c0d801007387 */ /* 0x000fe80000100800 */
[----:B------:R-:W-:Y:S04]  /*52bd0*/  STL [R1+0x10bc], R217 ;  /* 0x0010bcd901007387 */ /* 0x000fe80000100800 */
[----:B------:R-:W3:Y:S04]  /*52be0*/  LDL.LU R212, [R1+0x8ac] ;  /* 0x0008ac0001d47983 */ /* 0x000ee80000300800 */
[----:B------:R-:W3:Y:S01]  /*52bf0*/  LDL.LU R205, [R1+0x8b0] ;  /* 0x0008b00001cd7983 */ /* 0x000ee20000300800 */
[----:B------:R-:W-:-:S02]  /*52c00*/  LOP3.LUT P6, RZ, R17, 0x40, RZ, 0xc0, !PT ;  /* 0x0000004011ff7812 */ /* 0x000fc400078cc0ff */
[----:B------:R-:W-:Y:S01]  /*52c10*/  ISETP.LT.OR P3, PT, R26, 0x9, !P1 ;  /* 0x000000091a00780c */ /* 0x000fe20004f61670 */
[----:B----4-:R-:W-:Y:S01]  /*52c20*/  FMUL R19, R195, UR21 ;  /* 0x00000015c3137c20 */ /* 0x010fe20008400000 */
[----:B------:R-:W-:-:S04]  /*52c30*/  LOP3.LUT P0, RZ, R0, 0x800000, RZ, 0xc0, !PT ;  /* 0x0080000000ff7812 */ /* 0x000fc8000780c0ff */
[----:B------:R-:W-:-:S05]  /*52c40*/  F2FP.SATFINITE.E4M3.F32.PACK_AB_MERGE_C R19, RZ, R19, RZ ;  /* 0x00000013ff13723e */ /* 0x000fca00048070ff */
[----:B------:R0:W-:Y:S02]  /*52c50*/  @!P6 STG.E.U8 desc[UR22][R128.64+0x8], R19 ;  /* 0x000008138000e986 */ /* 0x0001e4000c101116 */
[----:B------:R-:W1:Y:S01]  /*52c60*/  @!P3 LDC.64 R22, c[0x0][0x5c0] ;  /* 0x00017000ff16bb82 */ /* 0x000e620000000a00 */
[----:B0-----:R-:W-:-:S05]  /*52c70*/  FMUL R19, R194, UR21 ;  /* 0x00000015c2137c20 */ /* 0x001fca0008400000 */
[----:B------:R-:W-:Y:S02]  /*52c80*/  F2FP.SATFINITE.E4M3.F32.PACK_AB_MERGE_C R19, RZ, R19, RZ ;  /* 0x00000013ff13723e */ /* 0x000fe400048070ff */
[----:B------:R-:W-:-:S03]  /*52c90*/  LOP3.LUT R13, R13, 0xffffffdf, RZ, 0xc0, !PT ;  /* 0xffffffdf0d0d7812 */ /* 0x000fc600078ec0ff */
[----:B------:R2:W-:Y:S01]  /*52ca0*/  @!P0 STG.E.U8 desc[UR22][R70.64+0x9], R19 ;  /* 0x0000091346008986 */ /* 0x0005e2000c101116 */
[----:B------:R-:W-:Y:S02]  /*52cb0*/  ISETP.LT.OR P0, PT, R26, 0xda, !P2 ;  /* 0x000000da1a00780c */ /* 0x000fe40005701670 */
[----:B------:R-:W-:Y:S02]  /*52cc0*/  @P5 LOP3.LUT R13, R13, 0x20, RZ, 0xfc, !PT ;  /* 0x000000200d0d5812 */ /* 0x000fe400078efcff */
[----:B------:R-:W-:-:S04]  /*52cd0*/  @!P3 IADD3 R20, P4, P5, R3, R16, R9 ;  /* 0x000000100314b210 */ /* 0x000fc80007d9e009 */
[----:B------:R-:W-:Y:S02]  /*52ce0*/  @!P3 IADD3.X R24, R4, R27, R8, P4, P5 ;  /* 0x0000001b0418b210 */ /* 0x000fe400027ea408 */
[----:B-1----:R-:W-:-:S03]  /*52cf0*/  @!P3 IADD3 R22, P4, R20, R22, RZ ;  /* 0x000000161416b210 */ /* 0x002fc60007f9e0ff */
[----:B------:R-:W0:Y:S02]  /*52d00*/  @!P0 LDC.64 R20, c[0x0][0x5c0] ;  /* 0x00017000ff148b82 */ /* 0x000e240000000a00 */
[----:B0-----:R-:W-:-:S04]  /*52d10*/  @!P0 IADD3 R194, P5, P6, R16, R20, R7 ;  /* 0x0000001410c28210 */ /* 0x001fc80007ebe007 */
[----:B------:R-:W-:Y:S01]  /*52d20*/  @!P0 IADD3.X R195, R27, R21, R6, P5, P6 ;  /* 0x000000151bc38210 */ /* 0x000fe20002fec406 */
[----:B------:R-:W-:Y:S04]  /*52d30*/  STL [R1+0x10c4], R194 ;  /* 0x0010c4c201007387 */ /* 0x000fe80000100800 */
[----:B------:R-:W-:Y:S01]  /*52d40*/  STL [R1+0x10b8], R195 ;  /* 0x0010b8c301007387 */ /* 0x000fe20000100800 */
[----:B------:R-:W-:Y:S01]  /*52d50*/  @!P3 IMAD.X R23, R24, 0x1, R23, P4 ;  /* 0x000000011817b824 */ /* 0x000fe200020e0617 */
        /* <DEDUP_REMOVED lines=23> */
[----:B0-----:R-:W-:-:S03]  /*52ed0*/  @!P5 IADD3 R128, P3, P4, R16, R20, R7 ;  /* 0x000000141080d210 */ /* 0x001fc60007c7e007 */
[----:B------:R-:W-:Y:S01]  /*52ee0*/  STL [R1+0x10a8], R207 ;  /* 0x0010a8cf01007387 */ /* 0x000fe20000100800 */
[----:B------:R-:W-:-:S03]  /*52ef0*/  @!P5 IADD3.X R129, R27, R21, R6, P3, P4 ;  /* 0x000000151b81d210 */ /* 0x000fc60001fe8406 */
[----:B------:R-:W-:Y:S01]  /*52f00*/  STL [R1+0x10b4], R128 ;  /* 0x0010b48001007387 */ /* 0x000fe20000100800 */
[----:B-1----:R-:W-:-:S03]  /*52f10*/  FMUL R19, R205, UR21 ;  /* 0x00000015cd137c20 */ /* 0x002fc60008400000 */
[----:B------:R-:W-:Y:S04]  /*52f20*/  STL [R1+0x10b0], R129 ;  /* 0x0010b08101007387 */ /* 0x000fe80000100800 */
[----:B------:R-:W3:Y:S01]  /*52f30*/  LDL.LU R205, [R1+0x8b8] ;  /* 0x0008b80001cd7983 */ /* 0x000ee20000300800 */
[----:B------:R-:W-:-:S04]  /*52f40*/  LOP3.LUT R12, R12, 0x7fffffff, RZ, 0xc0, !PT ;  /* 0x7fffffff0c0c7812 */ /* 0x000fc800078ec0ff */
[----:B------:R-:W-:Y:S02]  /*52f50*/  @P5 LOP3.LUT R12, R12, 0x80000000, RZ, 0xfc, !PT ;  /* 0x800000000c0c5812 */ /* 0x000fe400078efcff */
[----:B------:R-:W-:Y:S02]  /*52f60*/  ISETP.LT.OR P5, PT, R26, 0xe9, !P2 ;  /* 0x000000e91a00780c */ /* 0x000fe400057a1670 */
[----:B------:R-:W-:-:S11]  /*52f70*/  LOP3.LUT R13, R13, 0xfffffff7, RZ, 0xc0, !PT ;  /* 0xfffffff70d0d7812 */ /* 0x000fd600078ec0ff */
[----:B------:R-:W0:Y:S01]  /*52f80*/  @!P5 LDC.64 R20, c[0x0][0x5c0] ;  /* 0x00017000ff14db82 */ /* 0x000e220000000a00 */
[----:B------:R-:W-:-:S04]  /*52f90*/  @P0 LOP3.LUT R13, R13, 0x8, RZ, 0xfc, !PT ;  /* 0x000000080d0d0812 */ /* 0x000fc800078efcff */
[----:B------:R-:W-:-:S04]  /*52fa0*/  LOP3.LUT R13, R13, 0xfffffffd, RZ, 0xc0, !PT ;  /* 0xfffffffd0d0d7812 */ /* 0x000fc800078ec0ff */
[----:B------:R-:W-:Y:S02]  /*52fb0*/  @P6 LOP3.LUT R13, R13, 0x2, RZ, 0xfc, !PT ;  /* 0x000000020d0d6812 */ /* 0x000fe400078efcff */
[----:B------:R-:W-:Y:S02]  /*52fc0*/  LOP3.LUT P6, RZ, R17, 0x20, RZ, 0xc0, !PT ;  /* 0x0000002011ff7812 */ /* 0x000fe400078cc0ff */
[----:B------:R-:W-:Y:S02]  /*52fd0*/  F2FP.SATFINITE.E4M3.F32.PACK_AB_MERGE_C R19, RZ, R19, RZ ;  /* 0x00000013ff13723e */ /* 0x000fe400048070ff */
[----:B0-----:R-:W-:-:S04]  /*52fe0*/  @!P5 IADD3 R226, P3, P4, R16, R20, R7 ;  /* 0x0000001410e2d210 */ /* 0x001fc80007c7e007 */
[----:B------:R-:W-:-:S05]  /*52ff0*/  @!P5 IADD3.X R227, R27, R21, R6, P3, P4 ;  /* 0x000000151be3d210 */ /* 0x000fca0001fe8406 */
[----:B------:R2:W-:Y:S04]  /*53000*/  @!P6 STG.E.U8 desc[UR22][R126.64+0x10], R19 ;  /* 0x000010137e00e986 */ /* 0x0005e8000c101116 */
[----:B------:R-:W-:Y:S04]  /*53010*/  STL [R1+0x10a0], R226 ;  /* 0x0010a0e201007387 */ /* 0x000fe80000100800 */
[----:B------:R-:W-:Y:S01]  /*53020*/  STL [R1+0x109c], R227 ;  /* 0x00109ce301007387 */ /* 0x000fe20000100800 */
[----:B--2---:R-:W-:-:S03]  /*53030*/  FMUL R19, R204, UR21 ;  /* 0x00000015cc137c20 */ /* 0x004fc60008400000 */
[----:B------:R-:W2:Y:S01]  /*53040*/  LDL.LU R204, [R1+0x8bc] ;  /* 0x0008bc0001cc7983 */ /* 0x000ea20000300800 */
[----:B------:R-:W-:Y:S02]  /*53050*/  ISETP.LT.OR P3, PT, R26, 0x11, !P1 ;  /* 0x000000111a00780c */ /* 0x000fe40004f61670 */
[----:B------:R-:W-:Y:S01]  /*53060*/  LOP3.LUT P0, RZ, R2, 0x200000, RZ, 0xc0, !PT ;  /* 0x0020000002ff7812 */ /* 0x000fe2000780c0ff */
[----:B------:R-:W4:Y:S01]  /*53070*/  LDL.LU R223, [R1+0x8c0] ;  /* 0x0008c00001df7983 */ /* 0x000f220000300800 */
[----:B------:R-:W-:-:S09]  /*53080*/  F2FP.SATFINITE.E4M3.F32.PACK_AB_MERGE_C R19, RZ, R19, RZ ;  /* 0x00000013ff13723e */ /* 0x000fd200048070ff */
[----:B------:R-:W0:Y:S02]  /*53090*/  @!P3 LDC.64 R22, c[0x0][0x5c0] ;  /* 0x00017000ff16bb82 */ /* 0x000e240000000a00 */
[----:B------:R3:W-:Y:S01]  /*530a0*/  @!P0 STG.E.U8 desc[UR22][R130.64+0x11], R19 ;  /* 0x0000111382008986 */ /* 0x0007e2000c101116 */
[----:B------:R-:W-:Y:S02]  /*530b0*/  ISETP.LT.OR P0, PT, R26, 0xea, !P2 ;  /* 0x000000ea1a00780c */ /* 0x000fe40005701670 */
[----:B------:R-:W-:-:S04]  /*530c0*/  LOP3.LUT R12, R12, 0xbfffffff, RZ, 0xc0, !PT ;  /* 0xbfffffff0c0c7812 */ /* 0x000fc800078ec0ff */
[----:B------:R-:W-:Y:S02]  /*530d0*/  @P5 LOP3.LUT R12, R12, 0x40000000, RZ, 0xfc, !PT ;  /* 0x400000000c0c5812 */ /* 0x000fe400078efcff */
[----:B------:R-:W-:-:S04]  /*530e0*/  @!P3 IADD3 R20, P4, P5, R3, R16, R9 ;  /* 0x000000100314b210 */ /* 0x000fc80007d9e009 */
[----:B------:R-:W-:Y:S02]  /*530f0*/  @!P3 IADD3.X R24, R4, R27, R8, P4, P5 ;  /* 0x0000001b0418b210 */ /* 0x000fe400027ea408 */
[----:B0-----:R-:W-:Y:S02]  /*53100*/  @!P3 IADD3 R22, P4, R20, R22, RZ ;  /* 0x000000161416b210 */ /* 0x001fe40007f9e0ff */
[----:B------:R-:W0:Y:S03]  /*53110*/  @!P0 LDC.64 R20, c[0x0][0x5c0] ;  /* 0x00017000ff148b82 */ /* 0x000e260000000a00 */
[----:B------:R-:W-:Y:S01]  /*53120*/  @!P3 IMAD.X R23, R24, 0x1, R23, P4 ;  /* 0x000000011817b824 */ /* 0x000fe200020e0617 */
[----:B------:R-:W-:Y:S02]  /*53130*/  LOP3.LUT R17, R17, 0xffffffef, RZ, 0xc0, !PT ;  /* 0xffffffef11117812 */ /* 0x000fe400078ec0ff */
[----:B0-----:R-:W-:-:S04]  /*53140*/  @!P0 IADD3 R212, P5, P6, R16, R20, R7 ;  /* 0x0000001410d48210 */ /* 0x001fc80007ebe007 */
[----:B------:R-:W-:Y:S02]  /*53150*/  @!P0 IADD3.X R213, R27, R21, R6, P5, P6 ;  /* 0x000000151bd58210 */ /* 0x000fe40002fec406 */
[----:B------:R-:W-:-:S13]  /*53160*/  LOP3.LUT P6, RZ, R0, 0x1000000, RZ, 0xc0, !PT ;  /* 0x0100000000ff7812 */ /* 0x000fda00078cc0ff */
[----:B------:R-:W-:Y:S02]  /*53170*/  @P6 LOP3.LUT R17, R17, 0x10, RZ, 0xfc, !PT ;  /* 0x0000001011116812 */ /* 0x000fe400078efcff */
[----:B------:R-:W-:Y:S01]  /*53180*/  ISETP.LT.OR P6, PT, R26, 0xf1, !P2 ;  /* 0x000000f11a00780c */ /* 0x000fe200057c1670 */
[----:B---3--:R-:W-:-:S05]  /*53190*/  FMUL R19, R205, UR21 ;  /* 0x00000015cd137c20 */ /* 0x008fca0008400000 */
        /* <DEDUP_REMOVED lines=8> */
[----:B------:R-:W0:Y:S01]  /*53220*/  @!P6 LDC.64 R20, c[0x0][0x5c0] ;  /* 0x00017000ff14eb82 */ /* 0x000e220000000a00 */
[----:B------:R-:W-:Y:S01]  /*53230*/  STL [R1+0x10a4], R212 ;  /* 0x0010a4d401007387 */ /* 0x000fe20000100800 */
[----:B0-----:R-:W-:-:S04]  /*53240*/  @!P6 IADD3 R214, P4, P5, R16, R20, R7 ;  /* 0x0000001410d6e210 */ /* 0x001fc80007d9e007 */
[----:B------:R-:W-:Y:S02]  /*53250*/  @!P6 IADD3.X R215, R27, R21, R6, P4, P5 ;  /* 0x000000151bd7e210 */ /* 0x000fe400027ea406 */
[----:B------:R-:W-:Y:S01]  /*53260*/  ISETP.LT.OR P5, PT, R26, 0xf2, !P2 ;  /* 0x000000f21a00780c */ /* 0x000fe200057a1670 */
[----:B------:R-:W-:Y:S04]  /*53270*/  STL [R1+0x1098], R213 ;  /* 0x001098d501007387 */ /* 0x000fe80000100800 */
[----:B------:R-:W3:Y:S08]  /*53280*/  LDL.LU R222, [R1+0x8c4] ;  /* 0x0008c40001de7983 */ /* 0x000ef00000300800 */
[----:B------:R-:W0:Y:S01]  /*53290*/  @!P5 LDC.64 R20, c[0x0][0x5c0] ;  /* 0x00017000ff14db82 */ /* 0x000e220000000a00 */
[----:B------:R-:W-:Y:S04]  /*532a0*/  STL [R1+0x108c], R214 ;  /* 0x00108cd601007387 */ /* 0x000fe80000100800 */
[----:B------:R-:W-:Y:S01]  /*532b0*/  STL [R1+0x1088], R215 ;  /* 0x001088d701007387 */ /* 0x000fe20000100800 */
[----:B------:R-:W-:Y:S01]  /*532c0*/  LOP3.LUT R12, R12, 0xefffffff, RZ, 0xc0, !PT ;  /* 0xefffffff0c0c7812 */ /* 0x000fe200078ec0ff */
[----:B--2---:R-:W-:-:S05]  /*532d0*/  FMUL R19, R204, UR21 ;  /* 0x00000015cc137c20 */ /* 0x004fca0008400000 */
[----:B------:R-:W-:-:S05]  /*532e0*/  F2FP.SATFINITE.E4M3.F32.PACK_AB_MERGE_C R19, RZ, R19, RZ ;  /* 0x00000013ff13723e */ /* 0x000fca00048070ff */
[----:B------:R1:W-:Y:S01]  /*532f0*/  @!P3 STG.E.U8 desc[UR22][R22.64+0x11], R19 ;  /* 0x000011131600b986 */ /* 0x0003e2000c101116 */
[----:B0-----:R-:W-:-:S04]  /*53300*/  @!P5 IADD3 R204, P3, P4, R16, R20, R7 ;  /* 0x0000001410ccd210 */ /* 0x001fc80007c7e007 */
[----:B------:R-:W-:Y:S01]  /*53310*/  @!P5 IADD3.X R205, R27, R21, R6, P3, P4 ;  /* 0x000000151bcdd210 */ /* 0x000fe20001fe8406 */
[----:B------:R-:W-:Y:S04]  /*53320*/  STL [R1+0x1094], R204 ;  /* 0x001094cc01007387 */ /* 0x000fe80000100800 */
[----:B------:R-:W-:Y:S04]  /*53330*/  STL [R1+0x1090], R205 ;  /* 0x001090cd01007387 */ /* 0x000fe80000100800 */
[----:B------:R-:W2:Y:S01]  /*53340*/  LDL.LU R224, [R1+0x8c8] ;  /* 0x0008c80001e07983 */ /* 0x000ea20000300800 */
[----:B------:R-:W-:-:S04]  /*53350*/  @P0 LOP3.LUT R12, R12, 0x10000000, RZ, 0xfc, !PT ;  /* 0x100000000c0c0812 */ /* 0x000fc800078efcff */
[----:B------:R-:W-:-:S04]  /*53360*/  LOP3.LUT R12, R12, 0xfbffffff, RZ, 0xc0, !PT ;  /* 0xfbffffff0c0c7812 */ /* 0x000fc800078ec0ff */
[----:B------:R-:W-:-:S04]  /*53370*/  @P6 LOP3.LUT R12, R12, 0x4000000, RZ, 0xfc, !PT ;  /* 0x040000000c0c6812 */ /* 0x000fc800078efcff */
[----:B------:R-:W-:-:S04]  /*53380*/  LOP3.LUT R12, R12, 0xfeffffff, RZ, 0xc0, !PT ;  /* 0xfeffffff0c0c7812 */ /* 0x000fc800078ec0ff */
[----:B------:R-:W-:Y:S02]  /*53390*/  @P5 LOP3.LUT R12, R12, 0x1000000, RZ, 0xfc, !PT ;  /* 0x010000000c0c5812 */ /* 0x000fe400078efcff */
[----:B------:R-:W-:-:S13]  /*533a0*/  ISETP.LT.OR P5, PT, R26, 0xf9, !P2 ;  /* 0x000000f91a00780c */ /* 0x000fda00057a1670 */
[----:B------:R-:W1:Y:S02]  /*533b0*/  @!P5 LDC.64 R20, c[0x0][0x5c0] ;  /* 0x00017000ff14db82 */ /* 0x000e640000000a00 */
[----:B-1----:R-:W-:-:S04]  /*533c0*/  @!P5 IADD3 R22, P3, P4, R16, R20, R7 ;  /* 0x000000141016d210 */ /* 0x002fc80007c7e007 */
[----:B------:R-:W-:-:S05]  /*533d0*/  @!P5 IADD3.X R23, R27, R21, R6, P3, P4 ;  /* 0x000000151b17d210 */ /* 0x000fca0001fe8406 */
[----:B------:R0:W-:Y:S04]  /*533e0*/  @!P5 STL.64 [R1+0x8], R22 ;  /* 0x000008160100d387 */ /* 0x0001e80000100a00 */
[----:B------:R-:W2:Y:S01]  /*533f0*/  LDL.LU R14, [R1+0x8cc] ;  /* 0x0008cc00010e7983 */ /* 0x000ea20000300800 */
[----:B------:R-:W-:Y:S02]  /*53400*/  LOP3.LUT P6, RZ, R17, 0x10, RZ, 0xc0, !PT ;  /* 0x0000001011ff7812 */ /* 0x000fe400078cc0ff */
[----:B------:R-:W-:Y:S01]  /*53410*/  ISETP.LT.OR P3, PT, R26, 0x19, !P1 ;  /* 0x000000191a00780c */ /* 0x000fe20004f61670 */
[----:B----4-:R-:W-:Y:S01]  /*53420*/  FMUL R19, R223, UR21 ;  /* 0x00000015df137c20 */ /* 0x010fe20008400000 */
[----:B------:R-:W-:Y:S01]  /*53430*/  LOP3.LUT P0, RZ, R0, 0x2, RZ, 0xc0, !PT ;  /* 0x0000000200ff7812 */ /* 0x000fe2000780c0ff */
[----:B------:R-:W4:Y:S03]  /*53440*/  LDL.LU R233, [R1+0x8d0] ;  /* 0x0008d00001e97983 */ /* 0x000f260000300800 */
[----:B------:R-:W-:-:S05]  /*53450*/  F2FP.SATFINITE.E4M3.F32.PACK_AB_MERGE_C R19, RZ, R19, RZ ;  /* 0x00000013ff13723e */ /* 0x000fca00048070ff */
[----:B------:R3:W-:Y:S02]  /*53460*/  @!P6 STG.E.U8 desc[UR22][R132.64+0x18], R19 ;  /* 0x000018138400e986 */ /* 0x0007e4000c101116 */
[----:B0-----:R-:W0:Y:S01]  /*53470*/  @!P3 LDC.64 R22, c[0x0][0x5c0] ;  /* 0x00017000ff16bb82 */ /* 0x001e220000000a00 */
[----:B------:R-:W-:-:S04]  /*53480*/  LOP3.LUT R12, R12, 0xff7fffff, RZ, 0xc0, !PT ;  /* 0xff7fffff0c0c7812 */ /* 0x000fc800078ec0ff */
[----:B------:R-:W-:Y:S02]  /*53490*/  @P5 LOP3.LUT R12, R12, 0x800000, RZ, 0xfc, !PT ;  /* 0x008000000c0c5812 */ /* 0x000fe400078efcff */
[----:B------:R-:W-:-:S04]  /*534a0*/  @!P3 IADD3 R20, P4, P5, R3, R16, R9 ;  /* 0x000000100314b210 */ /* 0x000fc80007d9e009 */
[----:B------:R-:W-:Y:S02]  /*534b0*/  @!P3 IADD3.X R24, R4, R27, R8, P4, P5 ;  /* 0x0000001b0418b210 */ /* 0x000fe400027ea408 */
[----:B0-----:R-:W-:-:S05]  /*534c0*/  @!P3 IADD3 R22, P4, R20, R22, RZ ;  /* 0x000000161416b210 */ /* 0x001fca0007f9e0ff */
[----:B------:R-:W-:Y:S01]  /*534d0*/  @!P3 IMAD.X R23, R24, 0x1, R23, P4 ;  /* 0x000000011817b824 */ /* 0x000fe200020e0617 */
[----:B------:R-:W-:Y:S01]  /*534e0*/  LOP3.LUT R17, R17, 0xfffffff7, RZ, 0xc0, !PT ;  /* 0xfffffff711117812 */ /* 0x000fe200078ec0ff */
[----:B---3--:R-:W-:-:S05]  /*534f0*/  FMUL R19, R222, UR21 ;  /* 0x00000015de137c20 */ /* 0x008fca0008400000 */
[----:B------:R-:W-:-:S05]  /*53500*/  F2FP.SATFINITE.E4M3.F32.PACK_AB_MERGE_C R19, RZ, R19, RZ ;  /* 0x00000013ff13723e */ /* 0x000fca00048070ff */
[----:B------:R2:W-:Y:S01]  /*53510*/  @!P0 STG.E.U8 desc[UR22][R46.64+0x19], R19 ;  /* 0x000019132e008986 */ /* 0x0005e2000c101116 */
[----:B------:R-:W-:-:S13]  /*53520*/  ISETP.LT.OR P0, PT, R26, 0xfa, !P2 ;  /* 0x000000fa1a00780c */ /* 0x000fda0005701670 */
[----:B------:R-:W0:Y:S02]  /*53530*/  @!P0 LDC.64 R20, c[0x0][0x5c0] ;  /* 0x00017000ff148b82 */ /* 0x000e240000000a00 */
[----:B0-----:R-:W-:-:S04]  /*53540*/  @!P0 IADD3 R222, P5, P6, R16, R20, R7 ;  /* 0x0000001410de8210 */ /* 0x001fc80007ebe007 */
[----:B------:R-:W-:Y:S02]  /*53550*/  @!P0 IADD3.X R223, R27, R21, R6, P5, P6 ;  /* 0x000000151bdf8210 */ /* 0x000fe40002fec406 */
[----:B------:R-:W-:Y:S01]  /*53560*/  LOP3.LUT P6, RZ, R2, 0x400000, RZ, 0xc0, !PT ;  /* 0x0040000002ff7812 */ /* 0x000fe200078cc0ff */
[----:B--2---:R-:W-:-:S05]  /*53570*/  FMUL R19, R224, UR21 ;  /* 0x00000015e0137c20 */ /* 0x004fca0008400000 */
[----:B------:R-:W-:-:S05]  /*53580*/  F2FP.SATFINITE.E4M3.F32.PACK_AB_MERGE_C R19, RZ, R19, RZ ;  /* 0x00000013ff13723e */ /* 0x000fca00048070ff */
[----:B------:R0:W-:Y:S01]  /*53590*/  @!P3 STG.E.U8 desc[UR22][R22.64+0x18], R19 ;  /* 0x000018131600b986 */ /* 0x0001e2000c101116 */
[----:B------:R-:W-:-:S13]  /*535a0*/  ISETP.LT.OR P3, PT, R26, 0x1a, !P1 ;  /* 0x0000001a1a00780c */ /* 0x000fda0004f61670 */
[----:B------:R-:W1:Y:S01]  /*535b0*/  @!P3 LDC.64 R20, c[0x0][0x5c0] ;  /* 0x00017000ff14bb82 */ /* 0x000e620000000a00 */
[----:B------:R-:W-:Y:S02]  /*535c0*/  @P6 LOP3.LUT R17, R17, 0x8, RZ, 0xfc, !PT ;  /* 0x0000000811116812 */ /* 0x000fe400078efcff */
[----:B------:R-:W-:Y:S02]  /*535d0*/  ISETP.LT.OR P6, PT, R26, 0x101, !P2 ;  /* 0x000001011a00780c */ /* 0x000fe400057c1670 */
[----:B0-----:R-:W-:-:S04]  /*535e0*/  @!P3 IADD3 R22, P4, P5, R3, R16, R9 ;  /* 0x000000100316b210 */ /* 0x001fc80007d9e009 */
[----:B------:R-:W-:Y:S02]  /*535f0*/  @!P3 IADD3.X R19, R4, R27, R8, P4, P5 ;  /* 0x0000001b0413b210 */ /* 0x000fe400027ea408 */
[----:B-1----:R-:W-:-:S05]  /*53600*/  @!P3 IADD3 R22, P4, R22, R20, RZ ;  /* 0x000000141616b210 */ /* 0x002fca0007f9e0ff */
[----:B------:R-:W-:Y:S02]  /*53610*/  @!P3 IMAD.X R23, R19, 0x1, R21, P4 ;  /* 0x000000011317b824 */ /* 0x000fe400020e0615 */
[----:B------:R-:W0:Y:S01]  /*53620*/  @!P6 LDC.64 R20, c[0x0][0x5c0] ;  /* 0x00017000ff14eb82 */ /* 0x000e220000000a00 */
[----:B------:R-:W-:Y:S04]  /*53630*/  STL [R1+0x107c], R222 ;  /* 0x00107cde01007387 */ /* 0x000fe80000100800 */
[----:B------:R-:W-:Y:S04]  /*53640*/  STL [R1+0x1078], R223 ;  /* 0x001078df01007387 */ /* 0x000fe80000100800 */
[----:B------:R-:W2:Y:S01]  /*53650*/  LDL.LU R232, [R1+0x8d4] ;  /* 0x0008d40001e87983 */ /* 0x000ea20000300800 */
[----:B0-----:R-:W-:-:S04]  /*53660*/  @!P6 IADD3 R224, P4, P5, R16, R20, R7 ;  /* 0x0000001410e0e210 */ /* 0x001fc80007d9e007 */
[----:B------:R-:W-:Y:S02]  /*53670*/  @!P6 IADD3.X R225, R27, R21, R6, P4, P5 ;  /* 0x000000151be1e210 */ /* 0x000fe400027ea406 */
[----:B------:R-:W-:-:S13]  /*53680*/  ISETP.LT.OR P5, PT, R26, 0x102, !P2 ;  /* 0x000001021a00780c */ /* 0x000fda00057a1670 */
[----:B------:R-:W0:Y:S01]  /*53690*/  @!P5 LDC.64 R20, c[0x0][0x5c0] ;  /* 0x00017000ff14db82 */ /* 0x000e220000000a00 */
[----:B------:R-:W-:-:S05]  /*536a0*/  FMUL R19, R14, UR21 ;  /* 0x000000150e137c20 */ /* 0x000fca0008400000 */
[----:B------:R-:W-:-:S05]  /*536b0*/  F2FP.SATFINITE.E4M3.F32.PACK_AB_MERGE_C R19, RZ, R19, RZ ;  /* 0x00000013ff13723e */ /* 0x000fca00048070ff */
[----:B------:R1:W-:Y:S04]  /*536c0*/  @!P3 STG.E.U8 desc[UR22][R22.64+0x19], R19 ;  /* 0x000019131600b986 */ /* 0x0003e8000c101116 */
[----:B------:R-:W-:Y:S01]  /*536d0*/  STL [R1+0x106c], R224 ;  /* 0x00106ce001007387 */ /* 0x000fe20000100800 */
[----:B0-----:R-:W-:-:S03]  /*536e0*/  @!P5 IADD3 R132, P3, P4, R16, R20, R7 ;  /* 0x000000141084d210 */ /* 0x001fc60007c7e007 */
[----:B------:R-:W-:Y:S01]  /*536f0*/  STL [R1+0x1068], R225 ;  /* 0x001068e101007387 */ /* 0x000fe20000100800 */
[----:B------:R-:W-:-:S03]  /*53700*/  @!P5 IADD3.X R133, R27, R21, R6, P3, P4 ;  /* 0x000000151b85d210 */ /* 0x000fc60001fe8406 */
[----:B------:R-:W-:Y:S04]  /*53710*/  STL [R1+0x1074], R132 ;  /* 0x0010748401007387 */ /* 0x000fe80000100800 */
[----:B------:R-:W-:Y:S04]  /*53720*/  STL [R1+0x1070], R133 ;  /* 0x0010708501007387 */ /* 0x000fe80000100800 */
[----:B------:R-:W3:Y:S01]  /*53730*/  LDL.LU R91, [R1+0x8d8] ;  /* 0x0008d800015b7983 */ /* 0x000ee20000300800 */
[----:B------:R-:W-:-:S04]  /*53740*/  LOP3.LUT R12, R12, 0xffefffff, RZ, 0xc0, !PT ;  /* 0xffefffff0c0c7812 */ /* 0x000fc800078ec0ff */
        /* <DEDUP_REMOVED lines=10> */
[----:B------:R-:W3:Y:S01]  /*537f0*/  LDL.LU R14, [R1+0x8dc] ;  /* 0x0008dc00010e7983 */ /* 0x000ee20000300800 */
        /* <DEDUP_REMOVED lines=13> */
[----:B------:R-:W-:Y:S02]  /*538d0*/  @!P3 IMAD.X R23, R24, 0x1, R23, P4 ;  /* 0x000000011817b824 */ /* 0x000fe400020e0617 */
[----:B--2---:R-:W-:-:S05]  /*538e0*/  FMUL R19, R232, UR21 ;  /* 0x00000015e8137c20 */ /* 0x004fca0008400000 */
[----:B------:R-:W-:-:S05]  /*538f0*/  F2FP.SATFINITE.E4M3.F32.PACK_AB_MERGE_C R19, RZ, R19, RZ ;  /* 0x00000013ff13723e */ /* 0x000fca00048070ff */
[----:B------:R3:W-:Y:S01]  /*53900*/  @!P0 STG.E.U8 desc[UR22][R134.64+0x21], R19 ;  /* 0x0000211386008986 */ /* 0x0007e2000c101116 */
[----:B------:R-:W-:-:S13]  /*53910*/  ISETP.LT.OR P0, PT, R26, 0x10a, !P2 ;  /* 0x0000010a1a00780c */ /* 0x000fda0005701670 */
[----:B------:R-:W0:Y:S02]  /*53920*/  @!P0 LDC.64 R20, c[0x0][0x5c0] ;  /* 0x00017000ff148b82 */ /* 0x000e240000000a00 */
[----:B0-----:R-:W-:-:S04]  /*53930*/  @!P0 IADD3 R232, P5, P6, R16, R20, R7 ;  /* 0x0000001410e88210 */ /* 0x001fc80007ebe007 */
[----:B------:R-:W-:Y:S01]  /*53940*/  @!P0 IADD3.X R233, R27, R21, R6, P5, P6 ;  /* 0x000000151be98210 */ /* 0x000fe20002fec406 */
[----:B------:R-:W-:Y:S04]  /*53950*/  STL [R1+0x105c], R232 ;  /* 0x00105ce801007387 */ /* 0x000fe80000100800 */
[----:B------:R-:W-:Y:S01]  /*53960*/  STL [R1+0x1058], R233 ;  /* 0x001058e901007387 */ /* 0x000fe20000100800 */
[----:B---3--:R-:W-:-:S03]  /*53970*/  FMUL R19, R91, UR21 ;  /* 0x000000155b137c20 */ /* 0x008fc60008400000 */
[----:B------:R-:W2:Y:S02]  /*53980*/  LDL.LU R91, [R1+0x8e4] ;  /* 0x0008e400015b7983 */ /* 0x000ea40000300800 */
[----:B------:R-:W-:-:S05]  /*53990*/  F2FP.SATFINITE.E4M3.F32.PACK_AB_MERGE_C R19, RZ, R19, RZ ;  /* 0x00000013ff13723e */ /* 0x000fca00048070ff */
[----:B------:R0:W-:Y:S01]  /*539a0*/  @!P3 STG.E.U8 desc[UR22][R22.64+0x20], R19 ;  /* 0x000020131600b986 */ /* 0x0001e2000c101116 */
[----:B------:R-:W-:Y:S02]  /*539b0*/  ISETP.LT.OR P3, PT, R26, 0x22, !P1 ;  /* 0x000000221a00780c */ /* 0x000fe40004f61670 */
[----:B------:R-:W-:-:S11]  /*539c0*/  LOP3.LUT P6, RZ, R0, 0x4000000, RZ, 0xc0, !PT ;  /* 0x0400000000ff7812 */ /* 0x000fd600078cc0ff */
[----:B------:R-:W1:Y:S01]  /*539d0*/  @!P3 LDC.64 R20, c[0x0][0x5c0] ;  /* 0x00017000ff14bb82 */ /* 0x000e620000000a00 */
[----:B------:R-:W-:-:S04]  /*539e0*/  LOP3.LUT R17, R17, 0xfffffffb, RZ, 0xc0, !PT ;  /* 0xfffffffb11117812 */ /* 0x000fc800078ec0ff */
[----:B------:R-:W-:Y:S02]  /*539f0*/  @P6 LOP3.LUT R17, R17, 0x4, RZ, 0xfc, !PT ;  /* 0x0000000411116812 */ /* 0x000fe400078efcff */
[----:B------:R-:W-:Y:S02]  /*53a00*/  ISETP.LT.OR P6, PT, R26, 0x111, !P2 ;  /* 0x000001111a00780c */ /* 0x000fe400057c1670 */
[----:B0-----:R-:W-:-:S04]  /*53a10*/  @!P3 IADD3 R22, P4, P5, R3, R16, R9 ;  /* 0x000000100316b210 */ /* 0x001fc80007d9e009 */
[----:B------:R-:W-:Y:S02]  /*53a20*/  @!P3 IADD3.X R19, R4, R27, R8, P4, P5 ;  /* 0x0000001b0413b210 */ /* 0x000fe400027ea408 */
[----:B-1----:R-:W-:-:S05]  /*53a30*/  @!P3 IADD3 R22, P4, R22, R20, RZ ;  /* 0x000000141616b210 */ /* 0x002fca0007f9e0ff */
[----:B------:R-:W-:Y:S02]  /*53a40*/  @!P3 IMAD.X R23, R19, 0x1, R21, P4 ;  /* 0x000000011317b824 */ /* 0x000fe400020e0615 */
[----:B------:R-:W0:Y:S02]  /*53a50*/  @!P6 LDC.64 R20, c[0x0][0x5c0] ;  /* 0x00017000ff14eb82 */ /* 0x000e240000000a00 */
[----:B0-----:R-:W-:-:S04]  /*53a60*/  @!P6 IADD3 R24, P4, P5, R16, R20, R7 ;  /* 0x000000141018e210 */ /* 0x001fc80007d9e007 */
[----:B------:R-:W-:Y:S01]  /*53a70*/  @!P6 IADD3.X R25, R27, R21, R6, P4, P5 ;  /* 0x000000151b19e210 */ /* 0x000fe200027ea406 */
[----:B------:R-:W-:-:S04]  /*53a80*/  FMUL R19, R14, UR21 ;  /* 0x000000150e137c20 */ /* 0x000fc80008400000 */
[----:B------:R-:W-:Y:S04]  /*53a90*/  @!P6 STL.64 [R1], R24 ;  /* 0x000000180100e387 */ /* 0x000fe80000100a00 */
[----:B------:R-:W3:Y:S01]  /*53aa0*/  LDL.LU R14, [R1+0x8e8] ;  /* 0x0008e800010e7983 */ /* 0x000ee20000300800 */
[----:B------:R-:W-:Y:S02]  /*53ab0*/  ISETP.LT.OR P5, PT, R26, 0x112, !P2 ;  /* 0x000001121a00780c */ /* 0x000fe400057a1670 */
[----:B------:R-:W-:-:S11]  /*53ac0*/  LOP3.LUT R12, R12, 0xffffbfff, RZ, 0xc0, !PT ;  /* 0xffffbfff0c0c7812 */ /* 0x000fd600078ec0ff */
[----:B------:R-:W0:Y:S01]  /*53ad0*/  @!P5 LDC.64 R20, c[0x0][0x5c0] ;  /* 0x00017000ff14db82 */ /* 0x000e220000000a00 */
[----:B------:R-:W-:Y:S02]  /*53ae0*/  @P0 LOP3.LUT R12, R12, 0x4000, RZ, 0xfc, !PT ;  /* 0x000040000c0c0812 */ /* 0x000fe400078efcff */
[----:B------:R-:W-:Y:S02]  /*53af0*/  F2FP.SATFINITE.E4M3.F32.PACK_AB_MERGE_C R19, RZ, R19, RZ ;  /* 0x00000013ff13723e */ /* 0x000fe400048070ff */
[----:B------:R-:W-:-:S04]  /*53b00*/  LOP3.LUT R12, R12, 0xffffefff, RZ, 0xc0, !PT ;  /* 0xffffefff0c0c7812 */ /* 0x000fc800078ec0ff */
[----:B------:R-:W-:Y:S01]  /*53b10*/  @P6 LOP3.LUT R12, R12, 0x1000, RZ, 0xfc, !PT ;  /* 0x000010000c0c6812 */ /* 0x000fe200078efcff */
[----:B------:R4:W-:Y:S03]  /*53b20*/  @!P3 STG.E.U8 desc[UR22][R22.64+0x21], R19 ;  /* 0x000021131600b986 */ /* 0x0009e6000c101116 */
[----:B------:R-:W-:-:S04]  /*53b30*/  LOP3.LUT R12, R12, 0xfffffbff, RZ, 0xc0, !PT ;  /* 0xfffffbff0c0c7812 */ /* 0x000fc800078ec0ff */
[----:B------:R-:W-:Y:S02]  /*53b40*/  @P5 LOP3.LUT R12, R12, 0x400, RZ, 0xfc, !PT ;  /* 0x000004000c0c5812 */ /* 0x000fe400078efcff */
[----:B0-----:R-:W-:-:S04]  /*53b50*/  @!P5 IADD3 R134, P3, P4, R16, R20, R7 ;  /* 0x000000141086d210 */ /* 0x001fc80007c7e007 */
[----:B------:R-:W-:Y:S02]  /*53b60*/  @!P5 IADD3.X R135, R27, R21, R6, P3, P4 ;  /* 0x000000151b87d210 */ /* 0x000fe40001fe8406 */
[----:B------:R-:W-:-:S13]  /*53b70*/  ISETP.LT.OR P5, PT, R26, 0x119, !P2 ;  /* 0x000001191a00780c */ /* 0x000fda00057a1670 */
[----:B------:R-:W0:Y:S01]  /*53b80*/  @!P5 LDC.64 R20, c[0x0][0x5c0] ;  /* 0x00017000ff14db82 */ /* 0x000e220000000a00 */
[----:B------:R-:W-:Y:S01]  /*53b90*/  LOP3.LUT P6, RZ, R17, 0x4, RZ, 0xc0, !PT ;  /* 0x0000000411ff7812 */ /* 0x000fe200078cc0ff */
[----:B----4-:R-:W-:Y:S01]  /*53ba0*/  FMUL R19, R90, UR21 ;  /* 0x000000155a137c20 */ /* 0x010fe20008400000 */
[----:B------:R-:W-:Y:S04]  /*53bb0*/  STL [R1+0x104c], R134 ;  /* 0x00104c8601007387 */ /* 0x000fe80000100800 */
[----:B------:R-:W-:Y:S01]  /*53bc0*/  F2FP.SATFINITE.E4M3.F32.PACK_AB_MERGE_C R19, RZ, R19, RZ ;  /* 0x00000013ff13723e */ /* 0x000fe200048070ff */
[----:B------:R-:W-:Y:S06]  /*53bd0*/  STL [R1+0x1048], R135 ;  /* 0x0010488701007387 */ /* 0x000fec0000100800 */
[----:B------:R-:W-:Y:S01]  /*53be0*/  @!P6 STG.E.U8 desc[UR22][R136.64+0x28], R19 ;  /* 0x000028138800e986 */ /* 0x000fe2000c101116 */
[----:B0-----:R-:W-:-:S04]  /*53bf0*/  @!P5 IADD3 R22, P3, P4, R16, R20, R7 ;  /* 0x000000141016d210 */ /* 0x001fc80007c7e007 */
[----:B------:R-:W-:-:S05]  /*53c00*/  @!P5 IADD3.X R23, R27, R21, R6, P3, P4 ;  /* 0x000000151b17d210 */ /* 0x000fca0001fe8406 */
[----:B------:R0:W-:Y:S01]  /*53c10*/  @!P5 STL.64 [R1+0x58], R22 ;  /* 0x000058160100d387 */ /* 0x0001e20000100a00 */
[----:B------:R-:W-:Y:S02]  /*53c20*/  ISETP.LT.OR P3, PT, R26, 0x29, !P1 ;  /* 0x000000291a00780c */ /* 0x000fe40004f61670 */
[----:B------:R-:W-:-:S11]  /*53c30*/  LOP3.LUT P0, RZ, R0, 0x2000000, RZ, 0xc0, !PT ;  /* 0x0200000000ff7812 */ /* 0x000fd6000780c0ff */
[----:B0-----:R-:W0:Y:S01]  /*53c40*/  @!P3 LDC.64 R22, c[0x0][0x5c0] ;  /* 0x00017000ff16bb82 */ /* 0x001e220000000a00 */
[----:B------:R-:W-:-:S04]  /*53c50*/  LOP3.LUT R12, R12, 0xfffffdff, RZ, 0xc0, !PT ;  /* 0xfffffdff0c0c7812 */ /* 0x000fc800078ec0ff */
[----:B------:R-:W-:Y:S02]  /*53c60*/  @P5 LOP3.LUT R12, R12, 0x200, RZ, 0xfc, !PT ;  /* 0x000002000c0c5812 */ /* 0x000fe400078efcff */
[----:B------:R-:W-:-:S04]  /*53c70*/  @!P3 IADD3 R20, P4, P5, R3, R16, R9 ;  /* 0x000000100314b210 */ /* 0x000fc80007d9e009 */
[----:B------:R-:W-:Y:S01]  /*53c80*/  @!P3 IADD3.X R24, R4, R27, R8, P4, P5 ;  /* 0x0000001b0418b210 */ /* 0x000fe200027ea408 */
[----:B--2---:R-:W-:Y:S02]  /*53c90*/  FMUL R19, R91, UR21 ;  /* 0x000000155b137c20 */ /* 0x004fe40008400000 */
[----:B------:R-:W2:Y:S03]  /*53ca0*/  LDL.LU R91, [R1+0x8ec] ;  /* 0x0008ec00015b7983 */ /* 0x000ea60000300800 */
[----:B------:R-:W-:Y:S01]  /*53cb0*/  F2FP.SATFINITE.E4M3.F32.PACK_AB_MERGE_C R19, RZ, R19, RZ ;  /* 0x00000013ff13723e */ /* 0x000fe200048070ff */
[----:B------:R-:W4:Y:S04]  /*53cc0*/  LDL.LU R90, [R1+0x8f0] ;  /* 0x0008f000015a7983 */ /* 0x000f280000300800 */
[----:B------:R3:W-:Y:S01]  /*53cd0*/  @!P0 STG.E.U8 desc[UR22][R30.64+0x29], R19 ;  /* 0x000029131e008986 */ /* 0x0007e2000c101116 */
[----:B------:R-:W-:-:S02]  /*53ce0*/  ISETP.LT.OR P0, PT, R26, 0x11a, !P2 ;  /* 0x0000011a1a00780c */ /* 0x000fc40005701670 */
[----:B0-----:R-:W-:-:S11]  /*53cf0*/  @!P3 IADD3 R22, P4, R20, R22, RZ ;  /* 0x000000161416b210 */ /* 0x001fd60007f9e0ff */
[----:B------:R-:W0:Y:S02]  /*53d00*/  @!P0 LDC.64 R20, c[0x0][0x5c0] ;  /* 0x00017000ff148b82 */ /* 0x000e240000000a00 */
[----:B0-----:R-:W-:-:S04]  /*53d10*/  @!P0 IADD3 R28, P5, P6, R16, R20, R7 ;  /* 0x00000014101c8210 */ /* 0x001fc80007ebe007 */
[----:B------:R-:W-:-:S05]  /*53d20*/  @!P0 IADD3.X R29, R27, R21, R6, P5, P6 ;  /* 0x000000151b1d8210 */ /* 0x000fca0002fec406 */
[----:B------:R-:W-:Y:S01]  /*53d30*/  @!P0 STL.64 [R1+0x18], R28 ;  /* 0x0000181c01008387 */ /* 0x000fe20000100a00 */
[----:B---3--:R-:W-:-:S03]  /*53d40*/  FMUL R19, R14, UR21 ;  /* 0x000000150e137c20 */ /* 0x008fc60008400000 */
[----:B------:R-:W3:Y:S01]  /*53d50*/  LDL.LU R14, [R1+0x8f4] ;  /* 0x0008f400010e7983 */ /* 0x000ee20000300800 */
[----:B------:R-:W-:Y:S01]  /*53d60*/  @!P3 IMAD.X R23, R24, 0x1, R23, P4 ;  /* 0x000000011817b824 */ /* 0x000fe200020e0617 */
        /* <DEDUP_REMOVED lines=14> */
[----:B------:R-:W-:-:S05]  /*53e50*/  @!P6 IADD3.X R25, R27, R21, R6, P4, P5 ;  /* 0x000000151b19e210 */ /* 0x000fca00027ea406 */
[----:B------:R-:W-:Y:S01]  /*53e60*/  @!P6 STL.64 [R1+0x20], R24 ;  /* 0x000020180100e387 */ /* 0x000fe20000100a00 */
[----:B------:R-:W-:Y:S02]  /*53e70*/  ISETP.LT.OR P5, PT, R26, 0x122, !P2 ;  /* 0x000001221a00780c */ /* 0x000fe400057a1670 */
[----:B------:R-:W-:-:S11]  /*53e80*/  LOP3.LUT R12, R12, 0xfffffeff, RZ, 0xc0, !PT ;  /* 0xfffffeff0c0c7812 */ /* 0x000fd600078ec0ff */
[----:B------:R-:W0:Y:S01]  /*53e90*/  @!P5 LDC.64 R20, c[0x0][0x5c0] ;  /* 0x00017000ff14db82 */ /* 0x000e220000000a00 */
[----:B------:R-:W-:-:S04]  /*53ea0*/  @P0 LOP3.LUT R12, R12, 0x100, RZ, 0xfc, !PT ;  /* 0x000001000c0c0812 */ /* 0x000fc800078efcff */
[----:B------:R-:W-:-:S04]  /*53eb0*/  LOP3.LUT R12, R12, 0xffffffbf, RZ, 0xc0, !PT ;  /* 0xffffffbf0c0c7812 */ /* 0x000fc800078ec0ff */
[----:B------:R-:W-:-:S04]  /*53ec0*/  @P6 LOP3.LUT R12, R12, 0x40, RZ, 0xfc, !PT ;  /* 0x000000400c0c6812 */ /* 0x000fc800078efcff */
[----:B------:R-:W-:-:S04]  /*53ed0*/  LOP3.LUT R12, R12, 0xffffffef, RZ, 0xc0, !PT ;  /* 0xffffffef0c0c7812 */ /* 0x000fc800078ec0ff */
[----:B------:R-:W-:Y:S01]  /*53ee0*/  @P5 LOP3.LUT R12, R12, 0x10, RZ, 0xfc, !PT ;  /* 0x000000100c0c5812 */ /* 0x000fe200078efcff */
        /* <DEDUP_REMOVED lines=13> */
[----:B------:R3:W-:Y:S01]  /*53fc0*/  @!P6 STG.E.U8 desc[UR22][R80.64+0x30], R19 ;  /* 0x000030135000e986 */ /* 0x0007e2000c101116 */
[----:B0-----:R-:W-:-:S04]  /*53fd0*/  @!P5 IADD3 R22, P3, P4, R16, R20, R7 ;  /* 0x000000141016d210 */ /* 0x001fc80007c7e007 */
[----:B------:R-:W-:-:S05]  /*53fe0*/  @!P5 IADD3.X R23, R27, R21, R6, P3, P4 ;  /* 0x000000151b17d210 */ /* 0x000fca0001fe8406 */
[----:B------:R0:W-:Y:S01]  /*53ff0*/  @!P5 STL.64 [R1+0x98], R22 ;  /* 0x000098160100d387 */ /* 0x0001e20000100a00 */
[----:B---3--:R-:W-:-:S03]  /*54000*/  FMUL R19, R14, UR21 ;  /* 0x000000150e137c20 */ /* 0x008fc60008400000 */
[----:B------:R-:W3:Y:S01]  /*54010*/  LDL.LU R14, [R1+0x8fc] ;  /* 0x0008fc00010e7983 */ /* 0x000ee20000300800 */
[----:B------:R-:W-:Y:S02]  /*54020*/  ISETP.LT.OR P3, PT, R26, 0x31, !P1 ;  /* 0x000000311a00780c */ /* 0x000fe40004f61670 */
[----:B------:R-:W-:Y:S01]  /*54030*/  LOP3.LUT P0, RZ, R2, 0x2000000, RZ, 0xc0, !PT ;  /* 0x0200000002ff7812 */ /* 0x000fe2000780c0ff */
[----:B------:R-:W4:Y:S01]  /*54040*/  LDL.LU R90, [R1+0x900] ;  /* 0x00090000015a7983 */ /* 0x000f220000300800 */
[----:B------:R-:W-:-:S09]  /*54050*/  F2FP.SATFINITE.E4M3.F32.PACK_AB_MERGE_C R19, RZ, R19, RZ ;  /* 0x00000013ff13723e */ /* 0x000fd200048070ff */
[----:B0-----:R-:W0:Y:S02]  /*54060*/  @!P3 LDC.64 R22, c[0x0][0x5c0] ;  /* 0x00017000ff16bb82 */ /* 0x001e240000000a00 */
[----:B------:R2:W-:Y:S01]  /*54070*/  @!P0 STG.E.U8 desc[UR22][R138.64+0x31], R19 ;  /* 0x000031138a008986 */ /* 0x0005e2000c101116 */
[----:B------:R-:W-:Y:S02]  /*54080*/  ISETP.LT.OR P0, PT, R26, 0x12a, !P2 ;  /* 0x0000012a1a00780c */ /* 0x000fe40005701670 */
[----:B------:R-:W-:-:S04]  /*54090*/  LOP3.LUT R12, R12, 0xfffffff7, RZ, 0xc0, !PT ;  /* 0xfffffff70c0c7812 */ /* 0x000fc800078ec0ff */
[----:B------:R-:W-:Y:S02]  /*540a0*/  @P5 LOP3.LUT R12, R12, 0x8, RZ, 0xfc, !PT ;  /* 0x000000080c0c5812 */ /* 0x000fe400078efcff */
[----:B------:R-:W-:-:S04]  /*540b0*/  @!P3 IADD3 R20, P4, P5, R3, R16, R9 ;  /* 0x000000100314b210 */ /* 0x000fc80007d9e009 */
[----:B------:R-:W-:Y:S02]  /*540c0*/  @!P3 IADD3.X R24, R4, R27, R8, P4, P5 ;  /* 0x0000001b0418b210 */ /* 0x000fe400027ea408 */
[----:B0-----:R-:W-:Y:S02]  /*540d0*/  @!P3 IADD3 R22, P4, R20, R22, RZ ;  /* 0x000000161416b210 */ /* 0x001fe40007f9e0ff */
[----:B------:R-:W0:Y:S02]  /*540e0*/  @!P0 LDC.64 R20, c[0x0][0x5c0] ;  /* 0x00017000ff148b82 */ /* 0x000e240000000a00 */
[----:B0-----:R-:W-:-:S04]  /*540f0*/  @!P0 IADD3 R28, P5, P6, R16, R20, R7 ;  /* 0x00000014101c8210 */ /* 0x001fc80007ebe007 */
[----:B------:R-:W-:-:S05]  /*54100*/  @!P0 IADD3.X R29, R27, R21, R6, P5, P6 ;  /* 0x000000151b1d8210 */ /* 0x000fca0002fec406 */
[----:B------:R-:W-:Y:S01]  /*54110*/  @!P0 STL.64 [R1+0x40], R28 ;  /* 0x0000401c01008387 */ /* 0x000fe20000100a00 */
[----:B------:R-:W-:Y:S01]  /*54120*/  @!P3 IMAD.X R23, R24, 0x1, R23, P4 ;  /* 0x000000011817b824 */ /* 0x000fe200020e0617 */
[----:B------:R-:W-:Y:S02]  /*54130*/  LOP3.LUT P6, RZ, R0, 0x8000000, RZ, 0xc0, !PT ;  /* 0x0800000000ff7812 */ /* 0x000fe400078cc0ff */
[----:B------:R-:W-:-:S11]  /*54140*/  LOP3.LUT R17, R17, 0xfffffffe, RZ, 0xc0, !PT ;  /* 0xfffffffe11117812 */ /* 0x000fd600078ec0ff */
[----:B------:R-:W-:Y:S02]  /*54150*/  @P6 LOP3.LUT R17, R17, 0x1, RZ, 0xfc, !PT ;  /* 0x0000000111116812 */ /* 0x000fe400078efcff */
[----:B------:R-:W-:Y:S02]  /*54160*/  ISETP.LT.OR P6, PT, R26, 0x131, !P2 ;  /* 0x000001311a00780c */ /* 0x000fe400057c1670 */
[----:B------:R-:W-:Y:S01]  /*54170*/  LOP3.LUT R12, R12, 0xfffffffb, RZ, 0xc0, !PT ;  /* 0xfffffffb0c0c7812 */ /* 0x000fe200078ec0ff */
        /* <DEDUP_REMOVED lines=11> */
[----:B------:R-:W-:-:S04]  /*54230*/  @P0 LOP3.LUT R12, R12, 0x4, RZ, 0xfc, !PT ;  /* 0x000000040c0c0812 */ /* 0x000fc800078efcff */
[----:B------:R-:W-:-:S04]  /*54240*/  LOP3.LUT R12, R12, 0xfffffffe, RZ, 0xc0, !PT ;  /* 0xfffffffe0c0c7812 */ /* 0x000fc800078ec0ff */
[----:B------:R-:W-:Y:S02]  /*54250*/  @P6 LOP3.LUT R12, R12, 0x1, RZ, 0xfc, !PT ;  /* 0x000000010c0c6812 */ /* 0x000fe400078efcff */
[----:B0-----:R-:W-:-:S04]  /*54260*/  @!P6 IADD3 R24, P4, P5, R16, R20, R7 ;  /* 0x000000141018e210 */ /* 0x001fc80007d9e007 */
[----:B------:R-:W-:-:S05]  /*54270*/  @!P6 IADD3.X R25, R27, R21, R6, P4, P5 ;  /* 0x000000151b19e210 */ /* 0x000fca00027ea406 */
[----:B------:R-:W-:Y:S01]  /*54280*/  @!P6 STL.64 [R1+0x50], R24 ;  /* 0x000050180100e387 */ /* 0x000fe20000100a00 */
[----:B------:R-:W-:Y:S01]  /*54290*/  LOP3.LUT P6, RZ, R17, 0x1, RZ, 0xc0, !PT ;  /* 0x0000000111ff7812 */ /* 0x000fe200078cc0ff */
[----:B---3--:R-:W-:Y:S02]  /*542a0*/  FMUL R17, R14, UR21 ;  /* 0x000000150e117c20 */ /* 0x008fe40008400000 */
[----:B------:R-:W3:Y:S01]  /*542b0*/  LDL.LU R14, [R1+0x908] ;  /* 0x00090800010e7983 */ /* 0x000ee20000300800 */
[----:B------:R-:W-:-:S13]  /*542c0*/  ISETP.LT.OR P5, PT, R26, 0x132, !P2 ;  /* 0x000001321a00780c */ /* 0x000fda00057a1670 */
[----:B------:R-:W0:Y:S01]  /*542d0*/  @!P5 LDC.64 R20, c[0x0][0x5c0] ;  /* 0x00017000ff14db82 */ /* 0x000e220000000a00 */
[----:B------:R-:W-:Y:S02]  /*542e0*/  F2FP.SATFINITE.E4M3.F32.PACK_AB_MERGE_C R17, RZ, R17, RZ ;  /* 0x00000011ff11723e */ /* 0x000fe400048070ff */
[----:B------:R-:W-:-:S03]  /*542f0*/  LOP3.LUT R11, R11, 0xbfffffff, RZ, 0xc0, !PT ;  /* 0xbfffffff0b0b7812 */ /* 0x000fc600078ec0ff */
[----:B------:R4:W-:Y:S01]  /*54300*/  @!P3 STG.E.U8 desc[UR22][R22.64+0x31], R17 ;  /* 0x000031111600b986 */ /* 0x0009e2000c101116 */
[----:B------:R-:W-:Y:S02]  /*54310*/  @P5 LOP3.LUT R11, R11, 0x40000000, RZ, 0xfc, !PT ;  /* 0x400000000b0b5812 */ /* 0x000fe400078efcff */
[----:B0-----:R-:W-:-:S04]  /*54320*/  @!P5 IADD3 R138, P3, P4, R16, R20, R7 ;  /* 0x00000014108ad210 */ /* 0x001fc80007c7e007 */
[----:B------:R-:W-:Y:S02]  /*54330*/  @!P5 IADD3.X R139, R27, R21, R6, P3, P4 ;  /* 0x000000151b8bd210 */ /* 0x000fe40001fe8406 */
[----:B------:R-:W-:-:S13]  /*54340*/  ISETP.LT.OR P5, PT, R26, 0x139, !P2 ;  /* 0x000001391a00780c */ /* 0x000fda00057a1670 */
[----:B------:R-:W0:Y:S01]  /*54350*/  @!P5 LDC.64 R20, c[0x0][0x5c0] ;  /* 0x00017000ff14db82 */ /* 0x000e220000000a00 */
[----:B----4-:R-:W-:Y:S01]  /*54360*/  FMUL R17, R90, UR21 ;  /* 0x000000155a117c20 */ /* 0x010fe20008400000 */
[----:B------:R-:W-:Y:S04]  /*54370*/  STL [R1+0x100c], R138 ;  /* 0x00100c8a01007387 */ /* 0x000fe80000100800 */
[----:B------:R-:W-:Y:S01]  /*54380*/  F2FP.SATFINITE.E4M3.F32.PACK_AB_MERGE_C R17, RZ, R17, RZ ;  /* 0x00000011ff11723e */ /* 0x000fe200048070ff */
[----:B------:R-:W-:Y:S04]  /*54390*/  STL [R1+0x1008], R139 ;  /* 0x0010088b01007387 */ /* 0x000fe80000100800 */
[----:B------:R2:W-:Y:S01]  /*543a0*/  @!P6 STG.E.U8 desc[UR22][R140.64+0x38], R17 ;  /* 0x000038118c00e986 */ /* 0x0005e2000c101116 */
[----:B0-----:R-:W-:-:S04]  /*543b0*/  @!P5 IADD3 R22, P3, P4, R16, R20, R7 ;  /* 0x000000141016d210 */ /* 0x001fc80007c7e007 */
[----:B------:R-:W-:-:S05]  /*543c0*/  @!P5 IADD3.X R23, R27, R21, R6, P3, P4 ;  /* 0x000000151b17d210 */ /* 0x000fca0001fe8406 */
[----:B------:R0:W-:Y:S01]  /*543d0*/  @!P5 STL.64 [R1+0xa8], R22 ;  /* 0x0000a8160100d387 */ /* 0x0001e20000100a00 */
[----:B------:R-:W-:Y:S02]  /*543e0*/  LOP3.LUT P0, RZ, R0, 0x800, RZ, 0xc0, !PT ;  /* 0x0000080000ff7812 */ /* 0x000fe4000780c0ff */
[----:B------:R-:W-:Y:S02]  /*543f0*/  ISETP.LT.OR P3, PT, R26, 0x39, !P1 ;  /* 0x000000391a00780c */ /* 0x000fe40004f61670 */
[----:B------:R-:W-:Y:S01]  /*54400*/  LOP3.LUT R11, R11, 0xdfffffff, RZ, 0xc0, !PT ;  /* 0xdfffffff0b0b7812 */ /* 0x000fe200078ec0ff */
[----:B--2---:R-:W-:-:S10]  /*54410*/  FMUL R17, R91, UR21 ;  /* 0x000000155b117c20 */ /* 0x004fd40008400000 */
[----:B0-----:R-:W0:Y:S01]  /*54420*/  @!P3 LDC.64 R22, c[0x0][0x5c0] ;  /* 0x00017000ff16bb82 */ /* 0x001e220000000a00 */
[----:B------:R-:W2:Y:S01]  /*54430*/  LDL.LU R91, [R1+0x90c] ;  /* 0x00090c00015b7983 */ /* 0x000ea20000300800 */
[----:B------:R-:W-:-:S03]  /*54440*/  F2FP.SATFINITE.E4M3.F32.PACK_AB_MERGE_C R17, RZ, R17, RZ ;  /* 0x00000011ff11723e */ /* 0x000fc600048070ff */
[----:B------:R-:W4:Y:S04]  /*54450*/  LDL.LU R90, [R1+0x910] ;  /* 0x00091000015a7983 */ /* 0x000f280000300800 */
[----:B------:R3:W-:Y:S01]  /*54460*/  @!P0 STG.E.U8 desc[UR22][R50.64+0x39], R17 ;  /* 0x0000391132008986 */ /* 0x0007e2000c101116 */
[----:B------:R-:W-:-:S13]  /*54470*/  ISETP.LT.OR P0, PT, R26, 0x13a, !P2 ;  /* 0x0000013a1a00780c */ /* 0x000fda0005701670 */
[----:B------:R-:W1:Y:S01]  /*54480*/  @!P0 LDC.64 R20, c[0x0][0x5c0] ;  /* 0x00017000ff148b82 */ /* 0x000e620000000a00 */
[----:B------:R-:W-:Y:S02]  /*54490*/  @P5 LOP3.LUT R11, R11, 0x20000000, RZ, 0xfc, !PT ;  /* 0x200000000b0b5812 */ /* 0x000fe400078efcff */
[----:B------:R-:W-:-:S04]  /*544a0*/  @!P3 IADD3 R19, P4, P5, R3, R16, R9 ;  /* 0x000000100313b210 */ /* 0x000fc80007d9e009 */
[----:B------:R-:W-:Y:S02]  /*544b0*/  @!P3 IADD3.X R24, R4, R27, R8, P4, P5 ;  /* 0x0000001b0418b210 */ /* 0x000fe400027ea408 */
[----:B-1----:R-:W-:-:S04]  /*544c0*/  @!P0 IADD3 R28, P5, P6, R16, R20, R7 ;  /* 0x00000014101c8210 */ /* 0x002fc80007ebe007 */
[----:B------:R-:W-:-:S05]  /*544d0*/  @!P0 IADD3.X R29, R27, R21, R6, P5, P6 ;  /* 0x000000151b1d8210 */ /* 0x000fca0002fec406 */
[----:B------:R-:W-:Y:S01]  /*544e0*/  @!P0 STL.64 [R1+0x48], R28 ;  /* 0x0000481c01008387 */ /* 0x000fe20000100a00 */
[----:B---3--:R-:W-:-:S03]  /*544f0*/  FMUL R17, R14, UR21 ;  /* 0x000000150e117c20 */ /* 0x008fc60008400000 */
[----:B------:R-:W3:Y:S01]  /*54500*/  LDL.LU R14, [R1+0x914] ;  /* 0x00091400010e7983 */ /* 0x000ee20000300800 */
[----:B0-----:R-:W-:Y:S02]  /*54510*/  @!P3 IADD3 R22, P4, R19, R22, RZ ;  /* 0x000000161316b210 */ /* 0x001fe40007f9e0ff */
[----:B------:R-:W-:-:S03]  /*54520*/  F2FP.SATFINITE.E4M3.F32.PACK_AB_MERGE_C R17, RZ, R17, RZ ;  /* 0x00000011ff11723e */ /* 0x000fc600048070ff */
[----:B------:R-:W-:-:S05]  /*54530*/  @!P3 IMAD.X R23, R24, 0x1, R23, P4 ;  /* 0x000000011817b824 */ /* 0x000fca00020e0617 */
        /* <DEDUP_REMOVED lines=14> */
[----:B------:R0:W-:Y:S01]  /*54620*/  @!P6 STL.64 [R1+0x78], R24 ;  /* 0x000078180100e387 */ /* 0x0001e20000100a00 */
[----:B------:R-:W-:-:S13]  /*54630*/  ISETP.LT.OR P5, PT, R26, 0x142, !P2 ;  /* 0x000001421a00780c */ /* 0x000fda00057a1670 */
[----:B------:R-:W0:Y:S01]  /*54640*/  @!P5 LDC.64 R20, c[0x0][0x5c0] ;  /* 0x00017000ff14db82 */ /* 0x000e220000000a00 */
[----:B------:R-:W-:-:S04]  /*54650*/  LOP3.LUT R11, R11, 0xefffffff, RZ, 0xc0, !PT ;  /* 0xefffffff0b0b7812 */ /* 0x000fc800078ec0ff */
        /* <DEDUP_REMOVED lines=14> */
[----:B------:R-:W-:Y:S01]  /*54740*/  LOP3.LUT P6, RZ, R18, 0x80000000, RZ, 0xc0, !PT ;  /* 0x8000000012ff7812 */ /* 0x000fe200078cc0ff */
[----:B----4-:R-:W-:-:S05]  /*54750*/  FMUL R17, R90, UR21 ;  /* 0x000000155a117c20 */ /* 0x010fca0008400000 */
[----:B------:R-:W-:Y:S02]  /*54760*/  F2FP.SATFINITE.E4M3.F32.PACK_AB_MERGE_C R17, RZ, R17, RZ ;  /* 0x00000011ff11723e */ /* 0x000fe400048070ff */
[----:B0-----:R-:W-:-:S04]  /*54770*/  @!P5 IADD3 R22, P3, P4, R16, R20, R7 ;  /* 0x000000141016d210 */ /* 0x001fc80007c7e007 */
[----:B------:R-:W-:-:S05]  /*54780*/  @!P5 IADD3.X R23, R27, R21, R6, P3, P4 ;  /* 0x000000151b17d210 */ /* 0x000fca0001fe8406 */
[----:B------:R-:W-:Y:S04]  /*54790*/  @!P5 STL.64 [R1+0xc8], R22 ;  /* 0x0000c8160100d387 */ /* 0x000fe80000100a00 */
[----:B------:R-:W4:Y:S04]  /*547a0*/  LDL.LU R90, [R1+0x91c] ;  /* 0x00091c00015a7983 */ /* 0x000f280000300800 */
[----:B------:R3:W-:Y:S02]  /*547b0*/  @!P6 STG.E.U8 desc[UR22][R78.64+0x40], R17 ;  /* 0x000040114e00e986 */ /* 0x0007e4000c101116 */
[----:B---3--:R-:W-:-:S02]  /*547c0*/  FMUL R17, R14, UR21 ;  /* 0x000000150e117c20 */ /* 0x008fc40008400000 */
[----:B------:R-:W3:Y:S01]  /*547d0*/  LDL.LU R14, [R1+0x920] ;  /* 0x00092000010e7983 */ /* 0x000ee20000300800 */
[----:B------:R-:W-:Y:S02]  /*547e0*/  LOP3.LUT P0, RZ, R2, 0x8000000, RZ, 0xc0, !PT ;  /* 0x0800000002ff7812 */ /* 0x000fe4000780c0ff */
[----:B------:R-:W-:-:S11]  /*547f0*/  F2FP.SATFINITE.E4M3.F32.PACK_AB_MERGE_C R17, RZ, R17, RZ ;  /* 0x00000011ff11723e */ /* 0x000fd600048070ff */
[----:B------:R2:W-:Y:S01]  /*54800*/  @!P0 STG.E.U8 desc[UR22][R142.64+0x41], R17 ;  /* 0x000041118e008986 */ /* 0x0005e2000c101116 */
[C---:B------:R-:W-:Y:S02]  /*54810*/  ISETP.LT.OR P0, PT, R26.reuse, 0x14a, !P2 ;  /* 0x0000014a1a00780c */ /* 0x040fe40005701670 */
[----:B------:R-:W-:-:S11]  /*54820*/  ISETP.LT.OR P3, PT, R26, 0x41, !P1 ;  /* 0x000000411a00780c */ /* 0x000fd60004f61670 */
[----:B------:R-:W0:Y:S01]  /*54830*/  @!P0 LDC.64 R20, c[0x0][0x5c0] ;  /* 0x00017000ff148b82 */ /* 0x000e220000000a00 */
[----:B------:R-:W-:-:S04]  /*54840*/  LOP3.LUT R11, R11, 0xff7fffff, RZ, 0xc0, !PT ;  /* 0xff7fffff0b0b7812 */ /* 0x000fc800078ec0ff */
[----:B------:R-:W-:Y:S02]  /*54850*/  @P5 LOP3.LUT R11, R11, 0x800000, RZ, 0xfc, !PT ;  /* 0x008000000b0b5812 */ /* 0x000fe400078efcff */
[----:B------:R-:W-:Y:S01]  /*54860*/  @!P3 IADD3 R19, P4, P5, R3, R16, R9 ;  /* 0x000000100313b210 */ /* 0x000fe20007d9e009 */
[----:B------:R-:W1:Y:S03]  /*54870*/  @!P3 LDC.64 R22, c[0x0][0x5c0] ;  /* 0x00017000ff16bb82 */ /* 0x000e660000000a00 */
[----:B------:R-:W-:Y:S02]  /*54880*/  @!P3 IADD3.X R24, R4, R27, R8, P4, P5 ;  /* 0x0000001b0418b210 */ /* 0x000fe400027ea408 */
[----:B0-----:R-:W-:-:S04]  /*54890*/  @!P0 IADD3 R28, P5, P6, R16, R20, R7 ;  /* 0x00000014101c8210 */ /* 0x001fc80007ebe007 */
[----:B------:R-:W-:-:S05]  /*548a0*/  @!P0 IADD3.X R29, R27, R21, R6, P5, P6 ;  /* 0x000000151b1d8210 */ /* 0x000fca0002fec406 */
[----:B------:R-:W-:Y:S01]  /*548b0*/  @!P0 STL.64 [R1+0x90], R28 ;  /* 0x0000901c01008387 */ /* 0x000fe20000100a00 */
[----:B-1----:R-:W-:-:S05]  /*548c0*/  @!P3 IADD3 R22, P4, R19, R22, RZ ;  /* 0x000000161316b210 */ /* 0x002fca0007f9e0ff */
        /* <DEDUP_REMOVED lines=16> */
[----:B----4-:R-:W-:-:S05]  /*549d0*/  FMUL R17, R90, UR21 ;  /* 0x000000155a117c20 */ /* 0x010fca0008400000 */
[----:B------:R-:W-:Y:S02]  /*549e0*/  F2FP.SATFINITE.E4M3.F32.PACK_AB_MERGE_C R17, RZ, R17, RZ ;  /* 0x00000011ff11723e */ /* 0x000fe400048070ff */
[----:B0-----:R-:W-:-:S04]  /*549f0*/  @!P6 IADD3 R24, P4, P5, R16, R20, R7 ;  /* 0x000000141018e210 */ /* 0x001fc80007d9e007 */
[----:B------:R-:W-:Y:S01]  /*54a00*/  @!P6 IADD3.X R25, R27, R21, R6, P4, P5 ;  /* 0x000000151b19e210 */ /* 0x000fe200027ea406 */
[----:B------:R3:W-:Y:S04]  /*54a10*/  @!P3 STG.E.U8 desc[UR22][R22.64+0x41], R17 ;  /* 0x000041111600b986 */ /* 0x0007e8000c101116 */
[----:B------:R0:W-:Y:S01]  /*54a20*/  @!P6 STL.64 [R1+0xa0], R24 ;  /* 0x0000a0180100e387 */ /* 0x0001e20000100a00 */
[----:B---3--:R-:W-:-:S03]  /*54a30*/  FMUL R17, R14, UR21 ;  /* 0x000000150e117c20 */ /* 0x008fc60008400000 */
[----:B------:R-:W3:Y:S01]  /*54a40*/  LDL.LU R14, [R1+0x928] ;  /* 0x00092800010e7983 */ /* 0x000ee20000300800 */
[----:B------:R-:W-:-:S13]  /*54a50*/  ISETP.LT.OR P5, PT, R26, 0x152, !P2 ;  /* 0x000001521a00780c */ /* 0x000fda00057a1670 */
[----:B------:R-:W0:Y:S01]  /*54a60*/  @!P5 LDC.64 R20, c[0x0][0x5c0] ;  /* 0x00017000ff14db82 */ /* 0x000e220000000a00 */
[----:B------:R-:W-:-:S04]  /*54a70*/  LOP3.LUT R11, R11, 0xffbfffff, RZ, 0xc0, !PT ;  /* 0xffbfffff0b0b7812 */ /* 0x000fc800078ec0ff */
[----:B------:R-:W-:-:S04]  /*54a80*/  @P0 LOP3.LUT R11, R11, 0x400000, RZ, 0xfc, !PT ;  /* 0x004000000b0b0812 */ /* 0x000fc800078efcff */
[----:B------:R-:W-:-:S04]  /*54a90*/  LOP3.LUT R11, R11, 0xffdfffff, RZ, 0xc0, !PT ;  /* 0xffdfffff0b0b7812 */ /* 0x000fc800078ec0ff */
[----:B------:R-:W-:-:S04]  /*54aa0*/  @P6 LOP3.LUT R11, R11, 0x200000, RZ, 0xfc, !PT ;  /* 0x002000000b0b6812 */ /* 0x000fc800078efcff */
[----:B------:R-:W-:Y:S02]  /*54ab0*/  LOP3.LUT R11, R11, 0xffefffff, RZ, 0xc0, !PT ;  /* 0xffefffff0b0b7812 */ /* 0x000fe400078ec0ff */
[----:B0-----:R-:W-:-:S04]  /*54ac0*/  @!P5 IADD3 R24, P3, P4, R16, R20, R7 ;  /* 0x000000141018d210 */ /* 0x001fc80007c7e007 */
[----:B------:R-:W-:Y:S02]  /*54ad0*/  @!P5 IADD3.X R25, R27, R21, R6, P3, P4 ;  /* 0x000000151b19d210 */ /* 0x000fe40001fe8406 */
[----:B------:R-:W-:-:S03]  /*54ae0*/  @P5 LOP3.LUT R11, R11, 0x100000, RZ, 0xfc, !PT ;  /* 0x001000000b0b5812 */ /* 0x000fc600078efcff */
[----:B------:R-:W-:Y:S01]  /*54af0*/  @!P5 STL.64 [R1+0x70], R24 ;  /* 0x000070180100d387 */ /* 0x000fe20000100a00 */
[----:B------:R-:W-:-:S13]  /*54b00*/  ISETP.LT.OR P5, PT, R26, 0x159, !P2 ;  /* 0x000001591a00780c */ /* 0x000fda00057a1670 */
[----:B------:R-:W0:Y:S01]  /*54b10*/  @!P5 LDC.64 R20, c[0x0][0x5c0] ;  /* 0x00017000ff14db82 */ /* 0x000e220000000a00 */
[----:B------:R-:W-:Y:S02]  /*54b20*/  LOP3.LUT P6, RZ, R18, 0x40000000, RZ, 0xc0, !PT ;  /* 0x4000000012ff7812 */ /* 0x000fe400078cc0ff */
[----:B0-----:R-:W-:-:S04]  /*54b30*/  @!P5 IADD3 R22, P3, P4, R16, R20, R7 ;  /* 0x000000141016d210 */ /* 0x001fc80007c7e007 */
[----:B------:R-:W-:-:S05]  /*54b40*/  @!P5 IADD3.X R23, R27, R21, R6, P3, P4 ;  /* 0x000000151b17d210 */ /* 0x000fca0001fe8406 */
[----:B------:R-:W-:Y:S04]  /*54b50*/  @!P5 STL.64 [R1+0xf0], R22 ;  /* 0x0000f0160100d387 */ /* 0x000fe80000100a00 */
[----:B------:R-:W4:Y:S01]  /*54b60*/  LDL.LU R90, [R1+0x92c] ;  /* 0x00092c00015a7983 */ /* 0x000f220000300800 */
[----:B------:R-:W-:-:S05]  /*54b70*/  F2FP.SATFINITE.E4M3.F32.PACK_AB_MERGE_C R17, RZ, R17, RZ ;  /* 0x00000011ff11723e */ /* 0x000fca00048070ff */
[----:B------:R2:W-:Y:S01]  /*54b80*/  @!P6 STG.E.U8 desc[UR22][R144.64+0x48], R17 ;  /* 0x000048119000e986 */ /* 0x0005e2000c101116 */
[----:B------:R-:W-:Y:S01]  /*54b90*/  LOP3.LUT P0, RZ, R0, 0x10, RZ, 0xc0, !PT ;  /* 0x0000001000ff7812 */ /* 0x000fe2000780c0ff */
[----:B--2---:R-:W-:Y:S02]  /*54ba0*/  FMUL R17, R91, UR21 ;  /* 0x000000155b117c20 */ /* 0x004fe40008400000 */
[----:B------:R-:W2:Y:S03]  /*54bb0*/  LDL.LU R91, [R1+0x930] ;  /* 0x00093000015b7983 */ /* 0x000ea60000300800 */
[----:B------:R-:W-:-:S07]  /*54bc0*/  F2FP.SATFINITE.E4M3.F32.PACK_AB_MERGE_C R17, RZ, R17, RZ ;  /* 0x00000011ff11723e */ /* 0x000fce00048070ff */
        /* <DEDUP_REMOVED lines=10> */
[----:B------:R-:W-:Y:S01]  /*54c70*/  @!P0 IADD3.X R145, R27, R21, R6, P5, P6 ;  /* 0x000000151b918210 */ /* 0x000fe20002fec406 */
[----:B------:R-:W-:Y:S04]  /*54c80*/  STL [R1+0xfbc], R144 ;  /* 0x000fbc9001007387 */ /* 0x000fe80000100800 */
[----:B------:R-:W-:Y:S01]  /*54c90*/  STL [R1+0xfb8], R145 ;  /* 0x000fb89101007387 */ /* 0x000fe20000100800 */
[----:B---3--:R-:W-:-:S03]  /*54ca0*/  FMUL R17, R14, UR21 ;  /* 0x000000150e117c20 */ /* 0x008fc60008400000 */
[----:B------:R-:W3:Y:S01]  /*54cb0*/  LDL.LU R14, [R1+0x934] ;  /* 0x00093400010e7983 */ /* 0x000ee20000300800 */
[----:B-1----:R-:W-:Y:S02]  /*54cc0*/  @!P3 IADD3 R22, P4, R19, R22, RZ ;  /* 0x000000161316b210 */ /* 0x002fe40007f9e0ff */
        /* <DEDUP_REMOVED lines=18> */
[----:B----4-:R-:W-:-:S05]  /*54df0*/  FMUL R17, R90, UR21 ;  /* 0x000000155a117c20 */ /* 0x010fca0008400000 */
[----:B------:R-:W-:-:S05]  /*54e00*/  F2FP.SATFINITE.E4M3.F32.PACK_AB_MERGE_C R17, RZ, R17, RZ ;  /* 0x00000011ff11723e */ /* 0x000fca00048070ff */
[----:B------:R2:W-:Y:S04]  /*54e10*/  @!P3 STG.E.U8 desc[UR22][R22.64+0x49], R17 ;  /* 0x000049111600b986 */ /* 0x0005e8000c101116 */
[----:B------:R-:W-:Y:S01]  /*54e20*/  @!P6 STL.64 [R1+0xc0], R24 ;  /* 0x0000c0180100e387 */ /* 0x000fe20000100a00 */
[----:B0-----:R-:W-:-:S04]  /*54e30*/  @!P5 IADD3 R142, P3, P4, R16, R20, R7 ;  /* 0x00000014108ed210 */ /* 0x001fc80007c7e007 */
[----:B------:R-:W-:Y:S01]  /*54e40*/  @!P5 IADD3.X R143, R27, R21, R6, P3, P4 ;  /* 0x000000151b8fd210 */ /* 0x000fe20001fe8406 */
[----:B------:R-:W-:Y:S04]  /*54e50*/  STL [R1+0xfac], R142 ;  /* 0x000fac8e01007387 */ /* 0x000fe80000100800 */
[----:B------:R-:W-:Y:S01]  /*54e60*/  STL [R1+0xfa8], R143 ;  /* 0x000fa88f01007387 */ /* 0x000fe20000100800 */
[----:B------:R-:W-:-:S04]  /*54e70*/  LOP3.LUT R11, R11, 0xfffbffff, RZ, 0xc0, !PT ;  /* 0xfffbffff0b0b7812 */ /* 0x000fc800078ec0ff */
[----:B------:R-:W-:-:S04]  /*54e80*/  @P0 LOP3.LUT R11, R11, 0x40000, RZ, 0xfc, !PT ;  /* 0x000400000b0b0812 */ /* 0x000fc800078efcff */
[----:B------:R-:W-:-:S04]  /*54e90*/  LOP3.LUT R11, R11, 0xfffdffff, RZ, 0xc0, !PT ;  /* 0xfffdffff0b0b7812 */ /* 0x000fc800078ec0ff */
[----:B------:R-:W-:Y:S01]  /*54ea0*/  @P6 LOP3.LUT R11, R11, 0x20000, RZ, 0xfc, !PT ;  /* 0x000200000b0b6812 */ /* 0x000fe200078efcff */
[----:B--2---:R-:W-:Y:S02]  /*54eb0*/  FMUL R17, R91, UR21 ;  /* 0x000000155b117c20 */ /* 0x004fe40008400000 */
[----:B------:R-:W2:Y:S01]  /*54ec0*/  LDL.LU R91, [R1+0x938] ;  /* 0x00093800015b7983 */ /* 0x000ea20000300800 */
[----:B------:R-:W-:-:S04]  /*54ed0*/  LOP3.LUT R11, R11, 0xfffeffff, RZ, 0xc0, !PT ;  /* 0xfffeffff0b0b7812 */ /* 0x000fc800078ec0ff */
[----:B------:R-:W-:Y:S02]  /*54ee0*/  @P5 LOP3.LUT R11, R11, 0x10000, RZ, 0xfc, !PT ;  /* 0x000100000b0b5812 */ /* 0x000fe400078efcff */
[----:B------:R-:W-:-:S13]  /*54ef0*/  ISETP.LT.OR P5, PT, R26, 0x169, !P2 ;  /* 0x000001691a00780c */ /* 0x000fda00057a1670 */
[----:B------:R-:W0:Y:S01]  /*54f00*/  @!P5 LDC.64 R20, c[0x0][0x5c0] ;  /* 0x00017000ff14db82 */ /* 0x000e220000000a00 */
[----:B------:R-:W-:Y:S02]  /*54f10*/  LOP3.LUT P6, RZ, R18, 0x20000000, RZ, 0xc0, !PT ;  /* 0x2000000012ff7812 */ /* 0x000fe400078cc0ff */
[----:B0-----:R-:W-:-:S04]  /*54f20*/  @!P5 IADD3 R140, P3, P4, R16, R20, R7 ;  /* 0x00000014108cd210 */ /* 0x001fc80007c7e007 */
[----:B------:R-:W-:Y:S01]  /*54f30*/  @!P5 IADD3.X R141, R27, R21, R6, P3, P4 ;  /* 0x000000151b8dd210 */ /* 0x000fe20001fe8406 */
[----:B------:R-:W-:Y:S04]  /*54f40*/  STL [R1+0xfa0], R140 ;  /* 0x000fa08c01007387 */ /* 0x000fe80000100800 */
[----:B------:R-:W-:Y:S04]  /*54f50*/  STL [R1+0xf9c], R141 ;  /* 0x000f9c8d01007387 */ /* 0x000fe80000100800 */
[----:B------:R-:W4:Y:S01]  /*54f60*/  LDL.LU R90, [R1+0x93c] ;  /* 0x00093c00015a7983 */ /* 0x000f220000300800 */
[----:B------:R-:W-:-:S05]  /*54f70*/  F2FP.SATFINITE.E4M3.F32.PACK_AB_MERGE_C R17, RZ, R17, RZ ;  /* 0x00000011ff11723e */ /* 0x000fca00048070ff */
[----:B------:R3:W-:Y:S02]  /*54f80*/  @!P6 STG.E.U8 desc[UR22][R88.64+0x50], R17 ;  /* 0x000050115800e986 */ /* 0x0007e4000c101116 */
[----:B---3--:R-:W-:Y:S02]  /*54f90*/  FMUL R17, R14, UR21 ;  /* 0x000000150e117c20 */ /* 0x008fe40008400000 */
[----:B------:R-:W3:Y:S01]  /*54fa0*/  LDL.LU R14, [R1+0x940] ;  /* 0x00094000010e7983 */ /* 0x000ee20000300800 */
[----:B------:R-:W-:Y:S02]  /*54fb0*/  ISETP.LT.OR P3, PT, R26, 0x51, !P1 ;  /* 0x000000511a00780c */ /* 0x000fe40004f61670 */
[----:B------:R-:W-:Y:S02]  /*54fc0*/  LOP3.LUT P0, RZ, R2, 0x20000000, RZ, 0xc0, !PT ;  /* 0x2000000002ff7812 */ /* 0x000fe4000780c0ff */
[----:B------:R-:W-:-:S09]  /*54fd0*/  F2FP.SATFINITE.E4M3.F32.PACK_AB_MERGE_C R17, RZ, R17, RZ ;  /* 0x00000011ff11723e */ /* 0x000fd200048070ff */
[----:B------:R-:W0:Y:S02]  /*54fe0*/  @!P3 LDC.64 R22, c[0x0][0x5c0] ;  /* 0x00017000ff16bb82 */ /* 0x000e240000000a00 */
[----:B------:R2:W-:Y:S01]  /*54ff0*/  @!P0 STG.E.U8 desc[UR22][R146.64+0x51], R17 ;  /* 0x0000511192008986 */ /* 0x0005e2000c101116 */
[----:B------:R-:W-:Y:S02]  /*55000*/  ISETP.LT.OR P0, PT, R26, 0x16a, !P2 ;  /* 0x0000016a1a00780c */ /* 0x000fe40005701670 */
[----:B------:R-:W-:-:S04]  /*55010*/  LOP3.LUT R11, R11, 0xffff7fff, RZ, 0xc0, !PT ;  /* 0xffff7fff0b0b7812 */ /* 0x000fc800078ec0ff */
[----:B------:R-:W-:Y:S02]  /*55020*/  @P5 LOP3.LUT R11, R11, 0x8000, RZ, 0xfc, !PT ;  /* 0x000080000b0b5812 */ /* 0x000fe400078efcff */
[----:B------:R-:W-:-:S05]  /*55030*/  @!P3 IADD3 R19, P4, P5, R3, R16, R9 ;  /* 0x000000100313b210 */ /* 0x000fca0007d9e009 */
[----:B------:R-:W1:Y:S01]  /*55040*/  @!P0 LDC.64 R20, c[0x0][0x5c0] ;  /* 0x00017000ff148b82 */ /* 0x000e620000000a00 */
[----:B------:R-:W-:Y:S02]  /*55050*/  @!P3 IADD3.X R24, R4, R27, R8, P4, P5 ;  /* 0x0000001b0418b210 */ /* 0x000fe400027ea408 */
[----:B0-----:R-:W-:-:S05]  /*55060*/  @!P3 IADD3 R22, P4, R19, R22, RZ ;  /* 0x000000161316b210 */ /* 0x001fca0007f9e0ff */
[----:B------:R-:W-:Y:S01]  /*55070*/  @!P3 IMAD.X R23, R24, 0x1, R23, P4 ;  /* 0x000000011817b824 */ /* 0x000fe200020e0617 */
[----:B-1----:R-:W-:-:S04]  /*55080*/  @!P0 IADD3 R130, P5, P6, R16, R20, R7 ;  /* 0x0000001410828210 */ /* 0x002fc80007ebe007 */
[----:B------:R-:W-:Y:S02]  /*55090*/  @!P0 IADD3.X R131, R27, R21, R6, P5, P6 ;  /* 0x000000151b838210 */ /* 0x000fe40002fec406 */
[----:B------:R-:W-:Y:S02]  /*550a0*/  LOP3.LUT P6, RZ, R0, 0x20000000, RZ, 0xc0, !PT ;  /* 0x2000000000ff7812 */ /* 0x000fe400078cc0ff */
[----:B------:R-:W-:-:S11]  /*550b0*/  LOP3.LUT R18, R18, 0xefffffff, RZ, 0xc0, !PT ;  /* 0xefffffff12127812 */ /* 0x000fd600078ec0ff */
[----:B------:R-:W-:Y:S02]  /*550c0*/  @P6 LOP3.LUT R18, R18, 0x10000000, RZ, 0xfc, !PT ;  /* 0x1000000012126812 */ /* 0x000fe400078efcff */
[----:B------:R-:W-:Y:S01]  /*550d0*/  ISETP.LT.OR P6, PT, R26, 0x171, !P2 ;  /* 0x000001711a00780c */ /* 0x000fe200057c1670 */
[----:B------:R-:W-:Y:S04]  /*550e0*/  STL [R1+0xfa4], R130 ;  /* 0x000fa48201007387 */ /* 0x000fe80000100800 */
[----:B------:R-:W-:Y:S01]  /*550f0*/  STL [R1+0xf98], R131 ;  /* 0x000f988301007387 */ /* 0x000fe20000100800 */
[----:B--2---:R-:W-:-:S03]  /*55100*/  FMUL R17, R91, UR21 ;  /* 0x000000155b117c20 */ /* 0x004fc60008400000 */
[----:B------:R-:W2:Y:S02]  /*55110*/  LDL.LU R91, [R1+0x944] ;  /* 0x00094400015b7983 */ /* 0x000ea40000300800 */
        /* <DEDUP_REMOVED lines=16> */
[----:B------:R-:W-:Y:S01]  /*55220*/  STL [R1+0xf90], R126 ;  /* 0x000f907e01007387 */ /* 0x000fe20000100800 */
[----:B0-----:R-:W-:-:S03]  /*55230*/  @!P5 IADD3 R124, P3, P4, R16, R20, R7 ;  /* 0x00000014107cd210 */ /* 0x001fc60007c7e007 */
[----:B------:R-:W-:Y:S01]  /*55240*/  STL [R1+0xf8c], R127 ;  /* 0x000f8c7f01007387 */ /* 0x000fe20000100800 */
[----:B------:R-:W-:-:S03]  /*55250*/  @!P5 IADD3.X R125, R27, R21, R6, P3, P4 ;  /* 0x000000151b7dd210 */ /* 0x000fc60001fe8406 */
[----:B------:R-:W-:Y:S01]  /*55260*/  STL [R1+0xf94], R124 ;  /* 0x000f947c01007387 */ /* 0x000fe20000100800 */
[----:B---3--:R-:W-:-:S03]  /*55270*/  FMUL R17, R14, UR21 ;  /* 0x000000150e117c20 */ /* 0x008fc60008400000 */
        /* <DEDUP_REMOVED lines=8> */
[----:B------:R-:W-:Y:S02]  /*55300*/  ISETP.LT.OR P5, PT, R26, 0x179, !P2 ;  /* 0x000001791a00780c */ /* 0x000fe400057a1670 */
[----:B------:R-:W-:Y:S02]  /*55310*/  LOP3.LUT P6, RZ, R18, 0x10000000, RZ, 0xc0, !PT ;  /* 0x1000000012ff7812 */ /* 0x000fe400078cc0ff */
[----:B------:R-:W-:Y:S02]  /*55320*/  F2FP.SATFINITE.E4M3.F32.PACK_AB_MERGE_C R17, RZ, R17, RZ ;  /* 0x00000011ff11723e */ /* 0x000fe400048070ff */
[----:B------:R-:W-:-:S07]  /*55330*/  LOP3.LUT P0, RZ, R0, 0x2000, RZ, 0xc0, !PT ;  /* 0x0000200000ff7812 */ /* 0x000fce000780c0ff */
[----:B------:R-:W0:Y:S02]  /*55340*/  @!P5 LDC.64 R20, c[0x0][0x5c0] ;  /* 0x00017000ff14db82 */ /* 0x000e240000000a00 */
[----:B------:R2:W-:Y:S01]  /*55350*/  @!P6 STG.E.U8 desc[UR22][R148.64+0x58], R17 ;  /* 0x000058119400e986 */ /* 0x0005e2000c101116 */
[----:B------:R-:W-:Y:S02]  /*55360*/  LOP3.LUT R11, R11, 0xfffff7ff, RZ, 0xc0, !PT ;  /* 0xfffff7ff0b0b7812 */ /* 0x000fe400078ec0ff */
[----:B0-----:R-:W-:-:S04]  /*55370*/  @!P5 IADD3 R122, P3, P4, R16, R20, R7 ;  /* 0x00000014107ad210 */ /* 0x001fc80007c7e007 */
[----:B------:R-:W-:Y:S02]  /*55380*/  @!P5 IADD3.X R123, R27, R21, R6, P3, P4 ;  /* 0x000000151b7bd210 */ /* 0x000fe40001fe8406 */
[----:B------:R-:W-:Y:S01]  /*55390*/  ISETP.LT.OR P3, PT, R26, 0x59, !P1 ;  /* 0x000000591a00780c */ /* 0x000fe20004f61670 */
[----:B------:R-:W-:Y:S04]  /*553a0*/  STL [R1+0xf80], R122 ;  /* 0x000f807a01007387 */ /* 0x000fe80000100800 */
[----:B------:R-:W-:Y:S04]  /*553b0*/  STL [R1+0xf7c], R123 ;  /* 0x000f7c7b01007387 */ /* 0x000fe80000100800 */
[----:B------:R-:W4:Y:S01]  /*553c0*/  LDL.LU R90, [R1+0x94c] ;  /* 0x00094c00015a7983 */ /* 0x000f220000300800 */
[----:B------:R-:W-:-:S03]  /*553d0*/  @P5 LOP3.LUT R11, R11, 0x800, RZ, 0xfc, !PT ;  /* 0x000008000b0b5812 */ /* 0x000fc600078efcff */
[----:B------:R-:W-:Y:S01]  /*553e0*/  @!P3 IADD3 R19, P4, P5, R3, R16, R9 ;  /* 0x000000100313b210 */ /* 0x000fe20007d9e009 */
[----:B------:R-:W0:Y:S03]  /*553f0*/  @!P3 LDC.64 R22, c[0x0][0x5c0] ;  /* 0x00017000ff16bb82 */ /* 0x000e260000000a00 */
[----:B------:R-:W-:Y:S01]  /*55400*/  @!P3 IADD3.X R24, R4, R27, R8, P4, P5 ;  /* 0x0000001b0418b210 */ /* 0x000fe200027ea408 */
[----:B--2---:R-:W-:-:S05]  /*55410*/  FMUL R17, R91, UR21 ;  /* 0x000000155b117c20 */ /* 0x004fca0008400000 */
[----:B------:R-:W-:-:S05]  /*55420*/  F2FP.SATFINITE.E4M3.F32.PACK_AB_MERGE_C R17, RZ, R17, RZ ;  /* 0x00000011ff11723e */ /* 0x000fca00048070ff */
[----:B------:R3:W-:Y:S01]  /*55430*/  @!P0 STG.E.U8 desc[UR22][R52.64+0x59], R17 ;  /* 0x0000591134008986 */ /* 0x0007e2000c101116 */
[----:B------:R-:W-:-:S13]  /*55440*/  ISETP.LT.OR P0, PT, R26, 0x17a, !P2 ;  /* 0x0000017a1a00780c */ /* 0x000fda0005701670 */
[----:B------:R-:W1:Y:S02]  /*55450*/  @!P0 LDC.64 R20, c[0x0][0x5c0] ;  /* 0x00017000ff148b82 */ /* 0x000e640000000a00 */
[----:B-1----:R-:W-:-:S04]  /*55460*/  @!P0 IADD3 R120, P4, P5, R16, R20, R7 ;  /* 0x0000001410788210 */ /* 0x002fc80007d9e007 */
[----:B------:R-:W-:Y:S01]  /*55470*/  @!P0 IADD3.X R121, R27, R21, R6, P4, P5 ;  /* 0x000000151b798210 */ /* 0x000fe200027ea406 */
[----:B------:R-:W-:Y:S04]  /*55480*/  STL [R1+0xf84], R120 ;  /* 0x000f847801007387 */ /* 0x000fe80000100800 */
[----:B------:R-:W-:Y:S01]  /*55490*/  STL [R1+0xf78], R121 ;  /* 0x000f787901007387 */ /* 0x000fe20000100800 */
[----:B---3--:R-:W-:-:S03]  /*554a0*/  FMUL R17, R14, UR21 ;  /* 0x000000150e117c20 */ /* 0x008fc60008400000 */
[----:B------:R-:W2:Y:S04]  /*554b0*/  LDL.LU R14, [R1+0x950] ;  /* 0x00095000010e7983 */ /* 0x000ea80000300800 */
[----:B------:R-:W3:Y:S01]  /*554c0*/  LDL.LU R91, [R1+0x954] ;  /* 0x00095400015b7983 */ /* 0x000ee20000300800 */
[----:B0-----:R-:W-:-:S05]  /*554d0*/  @!P3 IADD3 R22, P2, R19, R22, RZ ;  /* 0x000000161316b210 */ /* 0x001fca0007f5e0ff */
[----:B------:R-:W-:Y:S01]  /*554e0*/  @!P3 IMAD.X R23, R24, 0x1, R23, P2 ;  /* 0x000000011817b824 */ /* 0x000fe200010e0617 */
[----:B------:R-:W-:Y:S02]  /*554f0*/  ISETP.LT.OR P2, PT, R26, 0x5a, !P1 ;  /* 0x0000005a1a00780c */ /* 0x000fe40004f41670 */
[----:B------:R-:W-:Y:S02]  /*55500*/  LOP3.LUT P5, RZ, R2, 0x40000000, RZ, 0xc0, !PT ;  /* 0x4000000002ff7812 */ /* 0x000fe400078ac0ff */
[----:B------:R-:W-:-:S09]  /*55510*/  LOP3.LUT R11, R11, 0xfffffbff, RZ, 0xc0, !PT ;  /* 0xfffffbff0b0b7812 */ /* 0x000fd200078ec0ff */
[----:B------:R-:W0:Y:S01]  /*55520*/  @!P2 LDC.64 R20, c[0x0][0x5c0] ;  /* 0x00017000ff14ab82 */ /* 0x000e220000000a00 */
[----:B------:R-:W-:Y:S02]  /*55530*/  @P0 LOP3.LUT R11, R11, 0x400, RZ, 0xfc, !PT ;  /* 0x000004000b0b0812 */ /* 0x000fe400078efcff */
[----:B------:R-:W-:Y:S02]  /*55540*/  LOP3.LUT R18, R18, 0xf7ffffff, RZ, 0xc0, !PT ;  /* 0xf7ffffff12127812 */ /* 0x000fe400078ec0ff */
[----:B------:R-:W-:Y:S02]  /*55550*/  F2FP.SATFINITE.E4M3.F32.PACK_AB_MERGE_C R17, RZ, R17, RZ ;  /* 0x00000011ff11723e */ /* 0x000fe400048070ff */
[----:B------:R-:W-:Y:S02]  /*55560*/  ISETP.GE.AND P0, PT, R15, 0x101, PT ;  /* 0x000001010f00780c */ /* 0x000fe40003f06270 */
[----:B------:R-:W-:Y:S01]  /*55570*/  @P5 LOP3.LUT R18, R18, 0x8000000, RZ, 0xfc, !PT ;  /* 0x0800000012125812 */ /* 0x000fe200078efcff */
[----:B------:R1:W-:Y:S01]  /*55580*/  @!P3 STG.E.U8 desc[UR22][R22.64+0x58], R17 ;  /* 0x000058111600b986 */ /* 0x0003e2000c101116 */
[----:B------:R-:W-:-:S02]  /*55590*/  ISETP.LT.OR P5, PT, R26, 0xc1, !P0 ;  /* 0x000000c11a00780c */ /* 0x000fc400047a1670 */
[----:B-1----:R-:W-:-:S04]  /*555a0*/  @!P2 IADD3 R22, P3, P4, R3, R16, R9 ;  /* 0x000000100316a210 */ /* 0x002fc80007c7e009 */
[----:B------:R-:W-:Y:S02]  /*555b0*/  @!P2 IADD3.X R17, R4, R27, R8, P3, P4 ;  /* 0x0000001b0411a210 */ /* 0x000fe40001fe8408 */
[----:B0-----:R-:W-:-:S05]  /*555c0*/  @!P2 IADD3 R22, P3, R22, R20, RZ ;  /* 0x000000141616a210 */ /* 0x001fca0007f7e0ff */
        /* <DEDUP_REMOVED lines=13> */
[----:B------:R-:W-:Y:S04]  /*556a0*/  STL [R1+0xf74], R116 ;  /* 0x000f747401007387 */ /* 0x000fe80000100800 */
[----:B------:R-:W-:Y:S01]  /*556b0*/  STL [R1+0xf70], R117 ;  /* 0x000f707501007387 */ /* 0x000fe20000100800 */
[----:B------:R-:W-:-:S04]  /*556c0*/  LOP3.LUT R11, R11, 0xfffffdff, RZ, 0xc0, !PT ;  /* 0xfffffdff0b0b7812 */ /* 0x000fc800078ec0ff */
[----:B------:R-:W-:-:S04]  /*556d0*/  @P5 LOP3.LUT R11, R11, 0x200, RZ, 0xfc, !PT ;  /* 0x000002000b0b5812 */ /* 0x000fc800078efcff */
[----:B------:R-:W-:-:S04]  /*556e0*/  LOP3.LUT R11, R11, 0xfffffeff, RZ, 0xc0, !PT ;  /* 0xfffffeff0b0b7812 */ /* 0x000fc800078ec0ff */
[----:B------:R-:W-:Y:S02]  /*556f0*/  @P4 LOP3.LUT R11, R11, 0x100, RZ, 0xfc, !PT ;  /* 0x000001000b0b4812 */ /* 0x000fe400078efcff */
[----:B------:R-:W-:-:S13]  /*55700*/  ISETP.LT.OR P4, PT, R26, 0xc9, !P0 ;  /* 0x000000c91a00780c */ /* 0x000fda0004781670 */
[----:B------:R-:W0:Y:S01]  /*55710*/  @!P4 LDC.64 R20, c[0x0][0x5c0] ;  /* 0x00017000ff14cb82 */ /* 0x000e220000000a00 */
[----:B--2---:R-:W-:Y:S02]  /*55720*/  FMUL R17, R14, UR21 ;  /* 0x000000150e117c20 */ /* 0x004fe40008400000 */
[----:B------:R-:W2:Y:S01]  /*55730*/  LDL.LU R14, [R1+0x958] ;  /* 0x00095800010e7983 */ /* 0x000ea20000300800 */
[----:B0-----:R-:W-:-:S04]  /*55740*/  @!P4 IADD3 R114, P2, P3, R16, R20, R9 ;  /* 0x000000141072c210 */ /* 0x001fc80007b5e009 */
[----:B------:R-:W-:Y:S01]  /*55750*/  @!P4 IADD3.X R115, R27, R21, R8, P2, P3 ;  /* 0x000000151b73c210 */ /* 0x000fe200017e6408 */
[----:B------:R-:W-:Y:S04]  /*55760*/  STL [R1+0xf60], R114 ;  /* 0x000f607201007387 */ /* 0x000fe80000100800 */
[----:B------:R-:W-:Y:S04]  /*55770*/  STL [R1+0xf5c], R115 ;  /* 0x000f5c7301007387 */ /* 0x000fe80000100800 */
[----:B------:R-:W4:Y:S01]  /*55780*/  LDL.LU R90, [R1+0x95c] ;  /* 0x00095c00015a7983 */ /* 0x000f220000300800 */
[----:B------:R-:W-:-:S02]  /*55790*/  LOP3.LUT P5, RZ, R18, 0x8000000, RZ, 0xc0, !PT ;  /* 0x0800000012ff7812 */ /* 0x000fc400078ac0ff */
[----:B------:R-:W-:-:S11]  /*557a0*/  F2FP.SATFINITE.E4M3.F32.PACK_AB_MERGE_C R17, RZ, R17, RZ ;  /* 0x00000011ff11723e */ /* 0x000fd600048070ff */
[----:B------:R3:W-:Y:S02]  /*557b0*/  @!P5 STG.E.U8 desc[UR22][R86.64+0x60], R17 ;  /* 0x000060115600d986 */ /* 0x0007e4000c101116 */
[----:B---3--:R-:W-:Y:S02]  /*557c0*/  FMUL R17, R91, UR21 ;  /* 0x000000155b117c20 */ /* 0x008fe40008400000 */
        /* <DEDUP_REMOVED lines=9> */
[--C-:B------:R-:W-:Y:S01]  /*55860*/  @!P2 IADD3 R19, P3, P4, R3, R16, R9.reuse ;  /* 0x000000100313a210 */ /* 0x100fe20007c7e009 */
[----:B------:R-:W1:Y:S03]  /*55870*/  @!P2 LDC.64 R22, c[0x0][0x5c0] ;  /* 0x00017000ff16ab82 */ /* 0x000e660000000a00 */
[----:B------:R-:W-:Y:S02]  /*55880*/  @!P2 IADD3.X R24, R4, R27, R8, P3, P4 ;  /* 0x0000001b0418a210 */ /* 0x000fe40001fe8408 */
[----:B0-----:R-:W-:-:S04]  /*55890*/  @!P6 IADD3 R112, P4, P5, R16, R20, R9 ;  /* 0x000000141070e210 */ /* 0x001fc80007d9e009 */
[----:B------:R-:W-:Y:S01]  /*558a0*/  @!P6 IADD3.X R113, R27, R21, R8, P4, P5 ;  /* 0x000000151b71e210 */ /* 0x000fe200027ea408 */
[----:B------:R-:W-:Y:S04]  /*558b0*/  STL [R1+0xf64], R112 ;  /* 0x000f647001007387 */ /* 0x000fe80000100800 */
[----:B------:R-:W-:Y:S01]  /*558c0*/  STL [R1+0xf58], R113 ;  /* 0x000f587101007387 */ /* 0x000fe20000100800 */
        /* <DEDUP_REMOVED lines=48> */
[----:B--2---:R-:W-:Y:S02]  /*55bd0*/  FMUL R17, R14, UR21 ;  /* 0x000000150e117c20 */ /* 0x004fe40008400000 */
[----:B------:R-:W2:Y:S01]  /*55be0*/  LDL.LU R14, [R1+0x970] ;  /* 0x00097000010e7983 */ /* 0x000ea20000300800 */
        /* <DEDUP_REMOVED lines=18> */
[----:B------:R-:W-:Y:S01]  /*55d10*/  LOP3.LUT R18, R18, 0xfdffffff, RZ, 0xc0, !PT ;  /* 0xfdffffff12127812 */ /* 0x000fe200078ec0ff */
[----:B---3--:R-:W-:Y:S02]  /*55d20*/  FMUL R17, R91, UR21 ;  /* 0x000000155b117c20 */ /* 0x008fe40008400000 */
[----:B------:R-:W3:Y:S03]  /*55d30*/  LDL.LU R91, [R1+0x974] ;  /* 0x00097400015b7983 */ /* 0x000ee60000300800 */
        /* <DEDUP_REMOVED lines=24> */
[----:B--2---:R-:W-:-:S03]  /*55ec0*/  FMUL R17, R14, UR21 ;  /* 0x000000150e117c20 */ /* 0x004fc60008400000 */
        /* <DEDUP_REMOVED lines=10> */
[----:B------:R-:W-:-:S11]  /*55f70*/  F2FP.SATFINITE.E4M3.F32.PACK_AB_MERGE_C R17, RZ, R17, RZ ;  /* 0x00000011ff11723e */ /* 0x000fd600048070ff */
[----:B------:R3:W-:Y:S01]  /*55f80*/  @!P5 STG.E.U8 desc[UR22][R152.64+0x70], R17 ;  /* 0x000070119800d986 */ /* 0x0007e2000c101116 */
[----:B0-----:R-:W-:-:S04]  /*55f90*/  @!P4 IADD3 R100, P2, P3, R16, R20, R9 ;  /* 0x000000141064c210 */ /* 0x001fc80007b5e009 */
[----:B------:R-:W-:Y:S01]  /*55fa0*/  @!P4 IADD3.X R101, R27, R21, R8, P2, P3 ;  /* 0x000000151b65c210 */ /* 0x000fe200017e6408 */
[----:B------:R-:W-:Y:S04]  /*55fb0*/  STL [R1+0xf24], R100 ;  /* 0x000f246401007387 */ /* 0x000fe80000100800 */
[----:B------:R-:W-:Y:S01]  /*55fc0*/  STL [R1+0xf20], R101 ;  /* 0x000f206501007387 */ /* 0x000fe20000100800 */
[----:B---3--:R-:W-:-:S03]  /*55fd0*/  FMUL R17, R91, UR21 ;  /* 0x000000155b117c20 */ /* 0x008fc60008400000 */
[----:B------:R-:W3:Y:S04]  /*55fe0*/  LDL.LU R91, [R1+0x97c] ;  /* 0x00097c00015b7983 */ /* 0x000ee80000300800 */
[----:B------:R-:W4:Y:S01]  /*55ff0*/  LDL.LU R63, [R1+0x980] ;  /* 0x00098000013f7983 */ /* 0x000f220000300800 */
        /* <DEDUP_REMOVED lines=19> */
[----:B--2---:R-:W-:Y:S02]  /*56130*/  FMUL R17, R14, UR21 ;  /* 0x000000150e117c20 */ /* 0x004fe40008400000 */
[----:B------:R-:W2:Y:S03]  /*56140*/  LDL.LU R14, [R1+0x984] ;  /* 0x00098400010e7983 */ /* 0x000ea60000300800 */
        /* <DEDUP_REMOVED lines=15> */
[----:B------:R-:W-:Y:S04]  /*56240*/  STL [R1+0xf10], R94 ;  /* 0x000f105e01007387 */ /* 0x000fe80000100800 */
[----:B------:R-:W-:Y:S01]  /*56250*/  STL [R1+0xf0c], R95 ;  /* 0x000f0c5f01007387 */ /* 0x000fe20000100800 */
[----:B---3--:R-:W-:-:S05]  /*56260*/  FMUL R17, R91, UR21 ;  /* 0x000000155b117c20 */ /* 0x008fca0008400000 */
[----:B------:R-:W-:-:S05]  /*56270*/  F2FP.SATFINITE.E4M3.F32.PACK_AB_MERGE_C R17, RZ, R17, RZ ;  /* 0x00000011ff11723e */ /* 0x000fca00048070ff */
[----:B------:R4:W-:Y:S01]  /*56280*/  @!P2 STG.E.U8 desc[UR22][R22.64+0x71], R17 ;  /* 0x000071111600a986 */ /* 0x0009e2000c101116 */
[----:B0-----:R-:W-:-:S04]  /*56290*/  @!P4 IADD3 R90, P2, P3, R16, R20, R9 ;  /* 0x00000014105ac210 */ /* 0x001fc80007b5e009 */
[----:B------:R-:W-:Y:S01]  /*562a0*/  @!P4 IADD3.X R91, R27, R21, R8, P2, P3 ;  /* 0x000000151b5bc210 */ /* 0x000fe200017e6408 */
[----:B------:R-:W-:Y:S04]  /*562b0*/  STL [R1+0xf14], R90 ;  /* 0x000f145a01007387 */ /* 0x000fe80000100800 */
[----:B------:R-:W-:Y:S01]  /*562c0*/  STL [R1+0xf08], R91 ;  /* 0x000f085b01007387 */ /* 0x000fe20000100800 */
[----:B----4-:R-:W-:-:S03]  /*562d0*/  FMUL R17, R63, UR21 ;  /* 0x000000153f117c20 */ /* 0x010fc60008400000 */
        /* <DEDUP_REMOVED lines=25> */
[----:B------:R-:W-:-:S07]  /*56470*/  LOP3.LUT R10, R10, 0xf7ffffff, RZ, 0xc0, !PT ;  /* 0xf7ffffff0a0a7812 */ /* 0x000fce00078ec0ff */
[----:B------:R-:W1:Y:S01]  /*56480*/  @!P2 LDC.64 R22, c[0x0][0x5c0] ;  /* 0x00017000ff16ab82 */ /* 0x000e620000000a00 */
[----:B------:R-:W-:Y:S02]  /*56490*/  @P4 LOP3.LUT R10, R10, 0x8000000, RZ, 0xfc, !PT ;  /* 0x080000000a0a4812 */ /* 0x000fe400078efcff */
[----:B------:R-:W-:-:S04]  /*564a0*/  @!P2 IADD3 R19, P3, P4, R3, R16, R9 ;  /* 0x000000100313a210 */ /* 0x000fc80007c7e009 */
[----:B------:R-:W-:Y:S02]  /*564b0*/  @!P2 IADD3.X R24, R4, R27, R8, P3, P4 ;  /* 0x0000001b0418a210 */ /* 0x000fe40001fe8408 */
[----:B0-----:R-:W-:-:S04]  /*564c0*/  @!P6 IADD3 R88, P4, P5, R16, R20, R9 ;  /* 0x000000141058e210 */ /* 0x001fc80007d9e009 */
[----:B------:R-:W-:Y:S01]  /*564d0*/  @!P6 IADD3.X R89, R27, R21, R8, P4, P5 ;  /* 0x000000151b59e210 */ /* 0x000fe200027ea408 */
[----:B------:R-:W-:Y:S01]  /*564e0*/  STL [R1+0xefc], R88 ;  /* 0x000efc5801007387 */ /* 0x000fe20000100800 */
[----:B-1----:R-:W-:-:S03]  /*564f0*/  @!P2 IADD3 R22, P3, R19, R22, RZ ;  /* 0x000000161316a210 */ /* 0x002fc60007f7e0ff */
[----:B------:R-:W-:Y:S02]  /*56500*/  STL [R1+0xef8], R89 ;  /* 0x000ef85901007387 */ /* 0x000fe40000100800 */
[----:B------:R-:W-:Y:S01]  /*56510*/  @!P2 IMAD.X R23, R24, 0x1, R23, P3 ;  /* 0x000000011817a824 */ /* 0x000fe200018e0617 */
[----:B------:R-:W-:Y:S02]  /*56520*/  LOP3.LUT P5, RZ, R0, 0x80000000, RZ, 0xc0, !PT ;  /* 0x8000000000ff7812 */ /* 0x000fe400078ac0ff */
[----:B------:R-:W-:-:S11]  /*56530*/  LOP3.LUT R18, R18, 0xff7fffff, RZ, 0xc0, !PT ;  /* 0xff7fffff12127812 */ /* 0x000fd600078ec0ff */
[----:B------:R-:W-:Y:S02]  /*56540*/  @P5 LOP3.LUT R18, R18, 0x800000, RZ, 0xfc, !PT ;  /* 0x0080000012125812 */ /* 0x000fe400078efcff */
[----:B------:R-:W-:Y:S01]  /*56550*/  ISETP.LT.OR P5, PT, R26, 0x101, !P0 ;  /* 0x000001011a00780c */ /* 0x000fe200047a1670 */
[----:B---3--:R-:W-:Y:S02]  /*56560*/  FMUL R17, R63, UR21 ;  /* 0x000000153f117c20 */ /* 0x008fe40008400000 */
[----:B------:R-:W3:Y:S03]  /*56570*/  LDL.LU R63, [R1+0x994] ;  /* 0x00099400013f7983 */ /* 0x000ee60000300800 */
        /* <DEDUP_REMOVED lines=39> */
[----:B------:R3:W-:Y:S01]  /*567f0*/  @!P5 STG.E.U8 desc[UR22][R158.64+0x80], R17 ;  /* 0x000080119e00d986 */ /* 0x0007e2000c101116 */
[----:B------:R-:W-:Y:S01]  /*56800*/  LOP3.LUT P6, RZ, R5, 0x8, RZ, 0xc0, !PT ;  /* 0x0000000805ff7812 */ /* 0x000fe200078cc0ff */
[----:B---3--:R-:W-:Y:S02]  /*56810*/  FMUL R17, R63, UR21 ;  /* 0x000000153f117c20 */ /* 0x008fe40008400000 */
[----:B------:R-:W3:Y:S03]  /*56820*/  LDL.LU R63, [R1+0x9a0] ;  /* 0x0009a000013f7983 */ /* 0x000ee60000300800 */
[----:B------:R-:W-:-:S07]  /*56830*/  F2FP.SATFINITE.E4M3.F32.PACK_AB_MERGE_C R17, RZ, R17, RZ ;  /* 0x00000011ff11723e */ /* 0x000fce00048070ff */
        /* <DEDUP_REMOVED lines=43> */
[----:B---3--:R-:W-:-:S03]  /*56af0*/  FMUL R17, R63, UR21 ;  /* 0x000000153f117c20 */ /* 0x008fc60008400000 */
        /* <DEDUP_REMOVED lines=40> */
[----:B---3--:R-:W-:-:S03]  /*56d80*/  FMUL R17, R63, UR21 ;  /* 0x000000153f117c20 */ /* 0x008fc60008400000 */
[----:B------:R-:W3:Y:S02]  /*56d90*/  LDL.LU R63, [R1+0x9b4] ;  /* 0x0009b400013f7983 */ /* 0x000ee40000300800 */
        /* <DEDUP_REMOVED lines=47> */
[----:B---3--:R-:W-:-:S05]  /*57090*/  FMUL R17, R63, UR21 ;  /* 0x000000153f117c20 */ /* 0x008fca0008400000 */
        /* <DEDUP_REMOVED lines=8> */
[----:B--2---:R-:W-:-:S03]  /*57120*/  FMUL R17, R14, UR21 ;  /* 0x000000150e117c20 */ /* 0x004fc60008400000 */
[----:B------:R-:W2:Y:S01]  /*57130*/  LDL.LU R14, [R1+0x9c0] ;  /* 0x0009c000010e7983 */ /* 0x000ea20000300800 */
[----:B0-----:R-:W-:Y:S02]  /*57140*/  @!P2 IADD3 R22, P3, R19, R22, RZ ;  /* 0x000000161316a210 */ /* 0x001fe40007f7e0ff */
[----:B------:R-:W-:Y:S01]  /*57150*/  F2FP.SATFINITE.E4M3.F32.PACK_AB_MERGE_C R17, RZ, R17, RZ ;  /* 0x00000011ff11723e */ /* 0x000fe200048070ff */
[----:B------:R-:W3:Y:S02]  /*57160*/  LDL.LU.64 R28, [R1+0x68] ;  /* 0x00006800011c7983 */ /* 0x000ee40000300a00 */
[----:B------:R-:W-:Y:S01]  /*57170*/  @!P2 IMAD.X R23, R24, 0x1, R23, P3 ;  /* 0x000000011817a824 */ /* 0x000fe200018e0617 */
[----:B------:R-:W-:Y:S01]  /*57180*/  LOP3.LUT P5, RZ, R2, 0x2, RZ, 0xc0, !PT ;  /* 0x0000000202ff7812 */ /* 0x000fe200078ac0ff */
[----:B------:R-:W3:Y:S04]  /*57190*/  LDL.LU R45, [R1+0x9c4] ;  /* 0x0009c400012d7983 */ /* 0x000ee80000300800 */
[----:B------:R0:W-:Y:S01]  /*571a0*/  @!P2 STG.E.U8 desc[UR22][R22.64+0x90], R17 ;  /* 0x000090111600a986 */ /* 0x0001e2000c101116 */
[----:B------:R-:W-:-:S13]  /*571b0*/  ISETP.LT.OR P2, PT, R26, 0x92, !P1 ;  /* 0x000000921a00780c */ /* 0x000fda0004f41670 */
        /* <DEDUP_REMOVED lines=35> */
[----:B---3--:R1:W-:Y:S02]  /*573f0*/  @!P5 STG.E.U8 desc[UR22][R28.64+0x98], R17 ;  /* 0x000098111c00d986 */ /* 0x0083e4000c101116 */
[----:B-1----:R-:W-:-:S05]  /*57400*/  FMUL R17, R45, UR21 ;  /* 0x000000152d117c20 */ /* 0x002fca0008400000 */
[----:B------:R-:W-:-:S05]  /*57410*/  F2FP.SATFINITE.E4M3.F32.PACK_AB_MERGE_C R17, RZ, R17, RZ ;  /* 0x00000011ff11723e */ /* 0x000fca00048070ff */
[----:B------:R1:W-:Y:S01]  /*57420*/  @!P6 STG.E.U8 desc[UR22][R56.64+0x99], R17 ;  /* 0x000099113800e986 */ /* 0x0003e2000c101116 */
[----:B------:R-:W-:Y:S02]  /*57430*/  ISETP.LT.OR P6, PT, R26, 0x13a, !P0 ;  /* 0x0000013a1a00780c */ /* 0x000fe400047c1670 */
[----:B0-----:R-:W-:-:S04]  /*57440*/  @!P4 IADD3 R58, P2, P3, R16, R20, R9 ;  /* 0x00000014103ac210 */ /* 0x001fc80007b5e009 */
[----:B------:R-:W-:-:S07]  /*57450*/  @!P4 IADD3.X R59, R27, R21, R8, P2, P3 ;  /* 0x000000151b3bc210 */ /* 0x000fce00017e6408 */
[----:B------:R-:W1:Y:S01]  /*57460*/  @!P6 LDC.64 R20, c[0x0][0x5c0] ;  /* 0x00017000ff14eb82 */ /* 0x000e620000000a00 */
[----:B------:R-:W-:Y:S01]  /*57470*/  ISETP.LT.OR P2, PT, R26, 0x99, !P1 ;  /* 0x000000991a00780c */ /* 0x000fe20004f41670 */
[----:B------:R-:W-:Y:S01]  /*57480*/  STL [R1+0xfdc], R58 ;  /* 0x000fdc3a01007387 */ /* 0x000fe20000100800 */
[----:B------:R-:W-:-:S03]  /*57490*/  LOP3.LUT R10, R10, 0xffffefff, RZ, 0xc0, !PT ;  /* 0xffffefff0a0a7812 */ /* 0x000fc600078ec0ff */
[----:B------:R-:W-:Y:S04]  /*574a0*/  STL [R1+0xfd8], R59 ;  /* 0x000fd83b01007387 */ /* 0x000fe80000100800 */
[----:B------:R-:W3:Y:S01]  /*574b0*/  LDL.LU R28, [R1+0x9cc] ;  /* 0x0009cc00011c7983 */ /* 0x000ee20000300800 */
[----:B------:R-:W-:-:S03]  /*574c0*/  @P4 LOP3.LUT R10, R10, 0x1000, RZ, 0xfc, !PT ;  /* 0x000010000a0a4812 */ /* 0x000fc600078efcff */
[--C-:B------:R-:W-:Y:S01]  /*574d0*/  @!P2 IADD3 R19, P3, P4, R3, R16, R9.reuse ;  /* 0x000000100313a210 */ /* 0x100fe20007c7e009 */
[----:B------:R-:W0:Y:S03]  /*574e0*/  @!P2 LDC.64 R22, c[0x0][0x5c0] ;  /* 0x00017000ff16ab82 */ /* 0x000e260000000a00 */
[----:B------:R-:W-:Y:S02]  /*574f0*/  @!P2 IADD3.X R24, R4, R27, R8, P3, P4 ;  /* 0x0000001b0418a210 */ /* 0x000fe40001fe8408 */
[----:B-1----:R-:W-:-:S04]  /*57500*/  @!P6 IADD3 R56, P4, P5, R16, R20, R9 ;  /* 0x000000141038e210 */ /* 0x002fc80007d9e009 */
[----:B------:R-:W-:Y:S01]  /*57510*/  @!P6 IADD3.X R57, R27, R21, R8, P4, P5 ;  /* 0x000000151b39e210 */ /* 0x000fe200027ea408 */
[----:B------:R-:W-:Y:S04]  /*57520*/  STL [R1+0xfe4], R56 ;  /* 0x000fe43801007387 */ /* 0x000fe80000100800 */
[----:B------:R-:W-:Y:S01]  /*57530*/  STL [R1+0xfe0], R57 ;  /* 0x000fe03901007387 */ /* 0x000fe20000100800 */
[----:B0-----:R-:W-:-:S05]  /*57540*/  @!P2 IADD3 R22, P3, R19, R22, RZ ;  /* 0x000000161316a210 */ /* 0x001fca0007f7e0ff */
[----:B------:R-:W-:Y:S02]  /*57550*/  @!P2 IMAD.X R23, R24, 0x1, R23, P3 ;  /* 0x000000011817a824 */ /* 0x000fe400018e0617 */
[----:B--2---:R-:W-:Y:S02]  /*57560*/  FMUL R17, R14, UR21 ;  /* 0x000000150e117c20 */ /* 0x004fe40008400000 */
[----:B------:R-:W2:Y:S03]  /*57570*/  LDL.LU R14, [R1+0x9d0] ;  /* 0x0009d000010e7983 */ /* 0x000ea60000300800 */
[----:B------:R-:W-:Y:S01]  /*57580*/  F2FP.SATFINITE.E4M3.F32.PACK_AB_MERGE_C R17, RZ, R17, RZ ;  /* 0x00000011ff11723e */ /* 0x000fe200048070ff */
[----:B------:R-:W4:Y:S04]  /*57590*/  LDL.LU.64 R32, [R1+0xb0] ;  /* 0x0000b00001207983 */ /* 0x000f280000300a00 */
[----:B------:R0:W-:Y:S01]  /*575a0*/  @!P2 STG.E.U8 desc[UR22][R22.64+0x98], R17 ;  /* 0x000098111600a986 */ /* 0x0001e2000c101116 */
[----:B------:R-:W-:-:S02]  /*575b0*/  ISETP.LT.OR P2, PT, R26, 0x9a, !P1 ;  /* 0x0000009a1a00780c */ /* 0x000fc40004f41670 */
[----:B------:R-:W-:Y:S01]  /*575c0*/  LOP3.LUT P5, RZ, R5, 0x40, RZ, 0xc0, !PT ;  /* 0x0000004005ff7812 */ /* 0x000fe200078ac0ff */
[----:B------:R-:W4:Y:S01]  /*575d0*/  LDL.LU R29, [R1+0x9d4] ;  /* 0x0009d400011d7983 */ /* 0x000f220000300800 */
[----:B------:R-:W-:-:S03]  /*575e0*/  LOP3.LUT R18, R18, 0xfff7ffff, RZ, 0xc0, !PT ;  /* 0xfff7ffff12127812 */ /* 0x000fc600078ec0ff */
[----:B------:R-:W4:Y:S06]  /*575f0*/  LDL.LU.64 R44, [R1+0xe8] ;  /* 0x0000e800012c7983 */ /* 0x000f2c0000300a00 */
[----:B------:R-:W1:Y:S02]  /*57600*/  @!P2 LDC.64 R20, c[0x0][0x5c0] ;  /* 0x00017000ff14ab82 */ /* 0x000e640000000a00 */
[----:B------:R-:W-:Y:S02]  /*57610*/  @P5 LOP3.LUT R18, R18, 0x80000, RZ, 0xfc, !PT ;  /* 0x0008000012125812 */ /* 0x000fe400078efcff */
[----:B------:R-:W-:-:S02]  /*57620*/  ISETP.LT.OR P5, PT, R26, 0x141, !P0 ;  /* 0x000001411a00780c */ /* 0x000fc400047a1670 */
        /* <DEDUP_REMOVED lines=31> */
[----:B----4-:R1:W-:Y:S02]  /*57820*/  @!P5 STG.E.U8 desc[UR22][R32.64+0xa0], R17 ;  /* 0x0000a0112000d986 */ /* 0x0103e4000c101116 */
[----:B-1----:R-:W-:-:S05]  /*57830*/  FMUL R17, R29, UR21 ;  /* 0x000000151d117c20 */ /* 0x002fca0008400000 */
[----:B------:R-:W-:-:S05]  /*57840*/  F2FP.SATFINITE.E4M3.F32.PACK_AB_MERGE_C R17, RZ, R17, RZ ;  /* 0x00000011ff11723e */ /* 0x000fca00048070ff */
[----:B------:R1:W-:Y:S01]  /*57850*/  @!P6 STG.E.U8 desc[UR22][R44.64+0xa1], R17 ;  /* 0x0000a1112c00e986 */ /* 0x0003e2000c101116 */
[----:B------:R-:W-:Y:S02]  /*57860*/  ISETP.LT.OR P6, PT, R26, 0x14a, !P0 ;  /* 0x0000014a1a00780c */ /* 0x000fe400047c1670 */
[----:B0-----:R-:W-:-:S04]  /*57870*/  @!P4 IADD3 R50, P2, P3, R16, R20, R9 ;  /* 0x000000141032c210 */ /* 0x001fc80007b5e009 */
[----:B------:R-:W-:-:S07]  /*57880*/  @!P4 IADD3.X R51, R27, R21, R8, P2, P3 ;  /* 0x000000151b33c210 */ /* 0x000fce00017e6408 */
[----:B------:R-:W0:Y:S01]  /*57890*/  @!P6 LDC.64 R20, c[0x0][0x5c0] ;  /* 0x00017000ff14eb82 */ /* 0x000e220000000a00 */
[----:B------:R-:W-:Y:S01]  /*578a0*/  ISETP.LT.OR P2, PT, R26, 0xa1, !P1 ;  /* 0x000000a11a00780c */ /* 0x000fe20004f41670 */
[----:B------:R-:W-:Y:S01]  /*578b0*/  STL [R1+0xffc], R50 ;  /* 0x000ffc3201007387 */ /* 0x000fe20000100800 */
[----:B------:R-:W-:-:S03]  /*578c0*/  LOP3.LUT R10, R10, 0xfffffeff, RZ, 0xc0, !PT ;  /* 0xfffffeff0a0a7812 */ /* 0x000fc600078ec0ff */
[----:B------:R-:W-:Y:S04]  /*578d0*/  STL [R1+0xff8], R51 ;  /* 0x000ff83301007387 */ /* 0x000fe80000100800 */
[----:B-1----:R-:W3:Y:S01]  /*578e0*/  LDL.LU R45, [R1+0x9dc] ;  /* 0x0009dc00012d7983 */ /* 0x002ee20000300800 */
[----:B------:R-:W-:-:S03]  /*578f0*/  @P4 LOP3.LUT R10, R10, 0x100, RZ, 0xfc, !PT ;  /* 0x000001000a0a4812 */ /* 0x000fc600078efcff */
        /* <DEDUP_REMOVED lines=16> */
[----:B------:R-:W4:Y:S10]  /*57a00*/  LDL.LU R29, [R1+0x9e4] ;  /* 0x0009e400011d7983 */ /* 0x000f340000300800 */
        /* <DEDUP_REMOVED lines=47> */
[----:B------:R-:W3:Y:S01]  /*57d00*/  LDL.LU R32, [R1+0x9ec] ;  /* 0x0009ec0001207983 */ /* 0x000ee20000300800 */
        /* <DEDUP_REMOVED lines=44> */
[----:B------:R-:W-:Y:S02]  /*57fd0*/  @P6 LOP3.LUT R10, R10, 0x4, RZ, 0xfc, !PT ;  /* 0x000000040a0a6812 */ /* 0x000fe400078efcff */
[C---:B------:R-:W-:Y:S02]  /*57fe0*/  LOP3.LUT P6, RZ, R5.reuse, 0x200, RZ, 0xc0, !PT ;  /* 0x0000020005ff7812 */ /* 0x040fe400078cc0ff */
[----:B------:R-:W-:Y:S02]  /*57ff0*/  LOP3.LUT R5, R5, 0x7fffffff, RZ, 0xc0, !PT ;  /* 0x7fffffff05057812 */ /* 0x000fe400078ec0ff */
[----:B------:R-:W-:Y:S02]  /*58000*/  LOP3.LUT R10, R10, 0xfffffffd, RZ, 0xc0, !PT ;  /* 0xfffffffd0a0a7812 */ /* 0x000fe400078ec0ff */
[----:B------:R-:W-:Y:S02]  /*58010*/  @P4 LOP3.LUT R5, R5, 0x80000000, RZ, 0xfc, !PT ;  /* 0x8000000005054812 */ /* 0x000fe400078efcff */
[----:B------:R-:W-:-:S02]  /*58020*/  ISETP.LT.OR P4, PT, R26, 0x169, !P0 ;  /* 0x000001691a00780c */ /* 0x000fc40004781670 */
[----:B------:R-:W-:Y:S02]  /*58030*/  @P5 LOP3.LUT R10, R10, 0x2, RZ, 0xfc, !PT ;  /* 0x000000020a0a5812 */ /* 0x000fe400078efcff */
[----:B------:R-:W-:Y:S02]  /*58040*/  LOP3.LUT P5, RZ, R18, 0x20000, RZ, 0xc0, !PT ;  /* 0x0002000012ff7812 */ /* 0x000fe400078ac0ff */
[----:B------:R-:W-:-:S07]  /*58050*/  F2FP.SATFINITE.E4M3.F32.PACK_AB_MERGE_C R17, RZ, R17, RZ ;  /* 0x00000011ff11723e */ /* 0x000fce00048070ff */
[----:B------:R-:W0:Y:S04]  /*58060*/  @!P4 LDC.64 R20, c[0x0][0x5c0] ;  /* 0x00017000ff14cb82 */ /* 0x000e280000000a00 */
        /* <DEDUP_REMOVED lines=8> */
[----:B------:R-:W-:Y:S02]  /*580f0*/  ISETP.LT.OR P2, PT, R26, 0xb1, !P1 ;  /* 0x000000b11a00780c */ /* 0x000fe40004f41670 */
[----:B------:R-:W-:-:S04]  /*58100*/  LOP3.LUT R10, R10, 0xfffffffe, RZ, 0xc0, !PT ;  /* 0xfffffffe0a0a7812 */ /* 0x000fc800078ec0ff */
[----:B------:R-:W-:-:S05]  /*58110*/  @P4 LOP3.LUT R10, R10, 0x1, RZ, 0xfc, !PT ;  /* 0x000000010a0a4812 */ /* 0x000fca00078efcff */
[----:B------:R-:W-:Y:S02]  /*58120*/  STL [R1+0x1050], R10 ;  /* 0x0010500a01007387 */ /* 0x000fe40000100800 */
[--C-:B------:R-:W-:Y:S01]  /*58130*/  @!P2 IADD3 R19, P3, P4, R3, R16, R9.reuse ;  /* 0x000000100313a210 */ /* 0x100fe20007c7e009 */
[----:B------:R-:W3:Y:S01]  /*58140*/  @!P2 LDC.64 R22, c[0x0][0x5c0] ;  /* 0x00017000ff16ab82 */ /* 0x000ee20000000a00 */
[----:B------:R-:W-:Y:S02]  /*58150*/  STL [R1+0x1060], R34 ;  /* 0x0010602201007387 */ /* 0x000fe40000100800 */
[----:B------:R-:W-:Y:S02]  /*58160*/  @!P2 IADD3.X R24, R4, R27, R8, P3, P4 ;  /* 0x0000001b0418a210 */ /* 0x000fe40001fe8408 */
[----:B------:R-:W-:Y:S04]  /*58170*/  STL [R1+0x1054], R35 ;  /* 0x0010542301007387 */ /* 0x000fe80000100800 */
[----:B-1----:R-:W4:Y:S01]  /*58180*/  LDL.LU R29, [R1+0x9fc] ;  /* 0x0009fc00011d7983 */ /* 0x002f220000300800 */
[----:B0-----:R-:W-:-:S04]  /*58190*/  @!P6 IADD3 R32, P4, P5, R16, R20, R9 ;  /* 0x000000141020e210 */ /* 0x001fc80007d9e009 */
[----:B------:R-:W-:Y:S01]  /*581a0*/  @!P6 IADD3.X R33, R27, R21, R8, P4, P5 ;  /* 0x000000151b21e210 */ /* 0x000fe200027ea408 */
[----:B------:R-:W-:Y:S04]  /*581b0*/  STL [R1+0x1080], R32 ;  /* 0x0010802001007387 */ /* 0x000fe80000100800 */
[----:B------:R-:W-:Y:S04]  /*581c0*/  STL [R1+0x1064], R33 ;  /* 0x0010642101007387 */ /* 0x000fe80000100800 */
[----:B------:R-:W4:Y:S04]  /*581d0*/  LDL.LU R25, [R1+0xa00] ;  /* 0x000a000001197983 */ /* 0x000f280000300800 */
[----:B------:R-:W4:Y:S01]  /*581e0*/  LDL.LU.64 R194, [R1+0x1a0] ;  /* 0x0001a00001c27983 */ /* 0x000f220000300a00 */
[----:B--2---:R-:W-:-:S03]  /*581f0*/  FMUL R17, R14, UR21 ;  /* 0x000000150e117c20 */ /* 0x004fc60008400000 */
[----:B------:R-:W2:Y:S01]  /*58200*/  LDL.LU R14, [R1+0xa04] ;  /* 0x000a0400010e7983 */ /* 0x000ea20000300800 */
[----:B---3--:R-:W-:Y:S02]  /*58210*/  @!P2 IADD3 R22, P3, R19, R22, RZ ;  /* 0x000000161316a210 */ /* 0x008fe40007f7e0ff */
[----:B------:R-:W-:Y:S01]  /*58220*/  F2FP.SATFINITE.E4M3.F32.PACK_AB_MERGE_C R17, RZ, R17, RZ ;  /* 0x00000011ff11723e */ /* 0x000fe200048070ff */
[----:B------:R-:W3:Y:S02]  /*58230*/  LDL.LU.64 R216, [R1+0x180] ;  /* 0x0001800001d87983 */ /* 0x000ee40000300a00 */
[----:B------:R-:W-:-:S05]  /*58240*/  @!P2 IMAD.X R23, R24, 0x1, R23, P3 ;  /* 0x000000011817a824 */ /* 0x000fca00018e0617 */
[----:B------:R0:W-:Y:S01]  /*58250*/  @!P2 STG.E.U8 desc[UR22][R22.64+0xb0], R17 ;  /* 0x0000b0111600a986 */ /* 0x0001e2000c101116 */
[----:B------:R-:W-:-:S13]  /*58260*/  ISETP.LT.OR P2, PT, R26, 0xb2, !P1 ;  /* 0x000000b21a00780c */ /* 0x000fda0004f41670 */
[----:B------:R-:W1:Y:S01]  /*58270*/  @!P2 LDC.64 R20, c[0x0][0x5c0] ;  /* 0x00017000ff14ab82 */ /* 0x000e620000000a00 */
[----:B------:R-:W-:Y:S02]  /*58280*/  ISETP.LT.OR P0, PT, R26, 0x171, !P0 ;  /* 0x000001711a00780c */ /* 0x000fe40004701670 */
[----:B0-----:R-:W-:-:S04]  /*58290*/  @!P2 IADD3 R22, P3, P4, R3, R16, R9 ;  /* 0x000000100316a210 */ /* 0x001fc80007c7e009 */
[----:B------:R-:W-:Y:S02]  /*582a0*/  @!P2 IADD3.X R17, R4, R27, R8, P3, P4 ;  /* 0x0000001b0411a210 */ /* 0x000fe40001fe8408 */
[----:B-1----:R-:W-:-:S05]  /*582b0*/  @!P2 IADD3 R22, P3, R22, R20, RZ ;  /* 0x000000141616a210 */ /* 0x002fca0007f7e0ff */
[----:B------:R-:W-:Y:S02]  /*582c0*/  @!P2 IMAD.X R23, R17, 0x1, R21, P3 ;  /* 0x000000011117a824 */ /* 0x000fe400018e0615 */
[----:B------:R-:W0:Y:S01]  /*582d0*/  @!P0 LDC.64 R20, c[0x0][0x5c0] ;  /* 0x00017000ff148b82 */ /* 0x000e220000000a00 */
[----:B------:R-:W-:Y:S02]  /*582e0*/  LOP3.LUT P5, RZ, R2, 0x10, RZ, 0xc0, !PT ;  /* 0x0000001002ff7812 */ /* 0x000fe400078ac0ff */
[----:B0-----:R-:W-:-:S04]  /*582f0*/  @!P0 IADD3 R30, P3, P4, R16, R20, R9 ;  /* 0x00000014101e8210 */ /* 0x001fc80007c7e009 */
[----:B------:R-:W-:Y:S01]  /*58300*/  @!P0 IADD3.X R31, R27, R21, R8, P3, P4 ;  /* 0x000000151b1f8210 */ /* 0x000fe20001fe8408 */
[----:B----4-:R-:W-:-:S05]  /*58310*/  FMUL R17, R29, UR21 ;  /* 0x000000151d117c20 */ /* 0x010fca0008400000 */
[----:B------:R-:W-:Y:S01]  /*58320*/  F2FP.SATFINITE.E4M3.F32.PACK_AB_MERGE_C R17, RZ, R17, RZ ;  /* 0x00000011ff11723e */ /* 0x000fe200048070ff */
[----:B------:R-:W-:Y:S04]  /*58330*/  STL [R1+0x1084], R31 ;  /* 0x0010841f01007387 */ /* 0x000fe80000100800 */
[----:B------:R0:W-:Y:S04]  /*58340*/  @!P2 STG.E.U8 desc[UR22][R22.64+0xb1], R17 ;  /* 0x0000b1111600a986 */ /* 0x0001e8000c101116 */
[----:B------:R-:W4:Y:S01]  /*58350*/  LDL.LU R188, [R1+0xa08] ;  /* 0x000a080001bc7983 */ /* 0x000f220000300800 */
[----:B0-----:R-:W-:-:S05]  /*58360*/  FMUL R17, R25, UR21 ;  /* 0x0000001519117c20 */ /* 0x001fca0008400000 */
[----:B------:R-:W-:-:S05]  /*58370*/  F2FP.SATFINITE.E4M3.F32.PACK_AB_MERGE_C R17, RZ, R17, RZ ;  /* 0x00000011ff11723e */ /* 0x000fca00048070ff */
[----:B------:R2:W-:Y:S02]  /*58380*/  @!P5 STG.E.U8 desc[UR22][R194.64+0xb8], R17 ;  /* 0x0000b811c200d986 */ /* 0x0005e4000c101116 */
[----:B--2---:R-:W-:Y:S02]  /*58390*/  FMUL R17, R14, UR21 ;  /* 0x000000150e117c20 */ /* 0x004fe40008400000 */
[----:B------:R-:W2:Y:S04]  /*583a0*/  LDL.LU R14, [R1+0xa0c] ;  /* 0x000a0c00010e7983 */ /* 0x000ea80000300800 */
[----:B------:R-:W2:Y:S01]  /*583b0*/  LDL.LU R25, [R1+0xa10] ;  /* 0x000a100001197983 */ /* 0x000ea20000300800 */
[----:B------:R-:W-:-:S04]  /*583c0*/  ISETP.GE.AND P4, PT, R15, 0x101, PT ;  /* 0x000001010f00780c */ /* 0x000fc80003f86270 */
[----:B------:R-:W-:-:S13]  /*583d0*/  ISETP.LT.OR P4, PT, R26, 0x172, !P4 ;  /* 0x000001721a00780c */ /* 0x000fda0006781670 */
[----:B------:R-:W0:Y:S01]  /*583e0*/  @!P4 LDC.64 R20, c[0x0][0x5c0] ;  /* 0x00017000ff14cb82 */ /* 0x000e220000000a00 */
[----:B------:R-:W-:-:S04]  /*583f0*/  LOP3.LUT R5, R5, 0xbfffffff, RZ, 0xc0, !PT ;  /* 0xbfffffff05057812 */ /* 0x000fc800078ec0ff */
[----:B------:R-:W-:-:S04]  /*58400*/  @P6 LOP3.LUT R5, R5, 0x40000000, RZ, 0xfc, !PT ;  /* 0x4000000005056812 */ /* 0x000fc800078efcff */
[----:B------:R-:W-:-:S04]  /*58410*/  LOP3.LUT R5, R5, 0xdfffffff, RZ, 0xc0, !PT ;  /* 0xdfffffff05057812 */ /* 0x000fc800078ec0ff */
[----:B------:R-:W-:Y:S02]  /*58420*/  @P0 LOP3.LUT R5, R5, 0x20000000, RZ, 0xfc, !PT ;  /* 0x2000000005050812 */ /* 0x000fe400078efcff */
[----:B0-----:R-:W-:-:S04]  /*58430*/  @!P4 IADD3 R28, P2, P3, R16, R20, R9 ;  /* 0x00000014101cc210 */ /* 0x001fc80007b5e009 */
[----:B------:R-:W-:Y:S02]  /*58440*/  @!P4 IADD3.X R29, R27, R21, R8, P2, P3 ;  /* 0x000000151b1dc210 */ /* 0x000fe400017e6408 */
[----:B------:R-:W-:Y:S02]  /*58450*/  ISETP.LT.OR P2, PT, R26, 0xb9, !P1 ;  /* 0x000000b91a00780c */ /* 0x000fe40004f41670 */
[----:B------:R-:W-:-:S04]  /*58460*/  LOP3.LUT R5, R5, 0xefffffff, RZ, 0xc0, !PT ;  /* 0xefffffff05057812 */ /* 0x000fc800078ec0ff */
[----:B------:R-:W-:-:S07]  /*58470*/  @P4 LOP3.LUT R5, R5, 0x10000000, RZ, 0xfc, !PT ;  /* 0x1000000005054812 */ /* 0x000fce00078efcff */
[----:B------:R-:W0:Y:S01]  /*58480*/  @!P2 LDC.64 R20, c[0x0][0x5c0] ;  /* 0x00017000ff14ab82 */ /* 0x000e220000000a00 */
[----:B------:R-:W-:-:S04]  /*58490*/  @!P2 IADD3 R19, P3, P4, R3, R16, R9 ;  /* 0x000000100313a210 */ /* 0x000fc80007c7e009 */
[----:B------:R-:W-:Y:S02]  /*584a0*/  @!P2 IADD3.X R22, R4, R27, R8, P3, P4 ;  /* 0x0000001b0416a210 */ /* 0x000fe40001fe8408 */
[----:B------:R-:W-:Y:S02]  /*584b0*/  ISETP.LT.OR P3, PT, R26, 0xba, !P1 ;  /* 0x000000ba1a00780c */ /* 0x000fe40004f61670 */
[----:B------:R-:W-:Y:S02]  /*584c0*/  LOP3.LUT P6, RZ, R0, 0x10000, RZ, 0xc0, !PT ;  /* 0x0001000000ff7812 */ /* 0x000fe400078cc0ff */
[----:B------:R-:W-:-:S09]  /*584d0*/  F2FP.SATFINITE.E4M3.F32.PACK_AB_MERGE_C R17, RZ, R17, RZ ;  /* 0x00000011ff11723e */ /* 0x000fd200048070ff */
[----:B------:R-:W-:Y:S02]  /*584e0*/  @!P3 IADD3 R23, P4, P5, R3, R16, R9 ;  /* 0x000000100317b210 */ /* 0x000fe40007d9e009 */
[----:B---3--:R1:W-:Y:S02]  /*584f0*/  @!P6 STG.E.U8 desc[UR22][R216.64+0xb9], R17 ;  /* 0x0000b911d800e986 */ /* 0x0083e4000c101116 */
[----:B------:R-:W-:Y:S02]  /*58500*/  @!P3 IADD3.X R24, R4, R27, R8, P4, P5 ;  /* 0x0000001b0418b210 */ /* 0x000fe400027ea408 */
[----:B0-----:R-:W-:Y:S01]  /*58510*/  @!P2 IADD3 R20, P4, R19, R20, RZ ;  /* 0x000000141314a210 */ /* 0x001fe20007f9e0ff */
[----:B-1----:R-:W3:Y:S01]  /*58520*/  LDL.LU R216, [R1+0xa14] ;  /* 0x000a140001d87983 */ /* 0x002ee20000300800 */
[----:B----4-:R-:W-:-:S03]  /*58530*/  FMUL R17, R188, UR21 ;  /* 0x00000015bc117c20 */ /* 0x010fc60008400000 */
[----:B------:R-:W-:Y:S02]  /*58540*/  @!P2 IMAD.X R21, R22, 0x1, R21, P4 ;  /* 0x000000011615a824 */ /* 0x000fe400020e0615 */
[----:B------:R-:W-:-:S05]  /*58550*/  F2FP.SATFINITE.E4M3.F32.PACK_AB_MERGE_C R17, RZ, R17, RZ ;  /* 0x00000011ff11723e */ /* 0x000fca00048070ff */
[----:B------:R0:W-:Y:S01]  /*58560*/  @!P2 STG.E.U8 desc[UR22][R20.64+0xb8], R17 ;  /* 0x0000b8111400a986 */ /* 0x0001e2000c101116 */
[C---:B------:R-:W-:Y:S02]  /*58570*/  LOP3.LUT P0, RZ, R18.reuse, 0x10000, RZ, 0xc0, !PT ;  /* 0x0001000012ff7812 */ /* 0x040fe4000780c0ff */
[----:B------:R-:W-:-:S04]  /*58580*/  LOP3.LUT R18, R18, 0xffff7fff, RZ, 0xc0, !PT ;  /* 0xffff7fff12127812 */ /* 0x000fc800078ec0ff */
[----:B------:R-:W-:Y:S02]  /*58590*/  @P1 LOP3.LUT R18, R18, 0x8000, RZ, 0xfc, !PT ;  /* 0x0000800012121812 */ /* 0x000fe400078efcff */
[----:B------:R-:W-:Y:S02]  /*585a0*/  ISETP.LT.OR P1, PT, R26, 0xc1, !P0 ;  /* 0x000000c11a00780c */ /* 0x000fe40004721670 */
[----:B------:R-:W-:Y:S01]  /*585b0*/  LOP3.LUT R5, R5, 0xf7ffffff, RZ, 0xc0, !PT ;  /* 0xf7ffffff05057812 */ /* 0x000fe200078ec0ff */
[----:B0-----:R-:W0:Y:S10]  /*585c0*/  @!P3 LDC.64 R20, c[0x0][0x5c0] ;  /* 0x00017000ff14bb82 */ /* 0x001e340000000a00 */
[----:B------:R-:W-:-:S02]  /*585d0*/  @!P1 IADD3 R177, P5, P6, R3, R16, R7 ;  /* 0x0000001003b19210 */ /* 0x000fc40007ebe007 */
[----:B------:R-:W-:Y:S02]  /*585e0*/  @P1 LOP3.LUT R5, R5, 0x8000000, RZ, 0xfc, !PT ;  /* 0x0800000005051812 */ /* 0x000fe400078efcff */
[----:B------:R-:W-:Y:S02]  /*585f0*/  @!P1 IADD3.X R209, R4, R27, R6, P5, P6 ;  /* 0x0000001b04d19210 */ /* 0x000fe40002fec406 */
[----:B------:R-:W-:-:S13]  /*58600*/  ISETP.LT.OR P1, PT, R26, 0xc2, !P0 ;  /* 0x000000c21a00780c */ /* 0x000fda0004721670 */
[----:B------:R-:W-:-:S04]  /*58610*/  @!P1 IADD3 R19, P2, P4, R3, R16, R7 ;  /* 0x0000001003139210 */ /* 0x000fc80007c5e007 */
[----:B------:R-:W-:Y:S02]  /*58620*/  @!P1 IADD3.X R203, R4, R27, R6, P2, P4 ;  /* 0x0000001b04cb9210 */ /* 0x000fe400017e8406 */
[----:B0-----:R-:W-:-:S05]  /*58630*/  @!P3 IADD3 R20, P2, R23, R20, RZ ;  /* 0x000000141714b210 */ /* 0x001fca0007f5e0ff */
[----:B------:R-:W-:Y:S02]  /*58640*/  @!P3 IMAD.X R21, R24, 0x1, R21, P2 ;  /* 0x000000011815b824 */ /* 0x000fe400010e0615 */
[----:B--2---:R-:W-:Y:S02]  /*58650*/  FMUL R17, R14, UR21 ;  /* 0x000000150e117c20 */ /* 0x004fe40008400000 */
[----:B------:R-:W2:Y:S03]  /*58660*/  LDL.LU R14, [R1+0xa18] ;  /* 0x000a1800010e7983 */ /* 0x000ea60000300800 */
[----:B------:R-:W-:Y:S01]  /*58670*/  F2FP.SATFINITE.E4M3.F32.PACK_AB_MERGE_C R17, RZ, R17, RZ ;  /* 0x00000011ff11723e */ /* 0x000fe200048070ff */
[----:B------:R-:W4:Y:S04]  /*58680*/  LDL.LU.64 R128, [R1+0x1b0] ;  /* 0x0001b00001807983 */ /* 0x000f280000300a00 */
[----:B------:R0:W-:Y:S02]  /*58690*/  @!P3 STG.E.U8 desc[UR22][R20.64+0xb9], R17 ;  /* 0x0000b9111400b986 */ /* 0x0001e4000c101116 */
[----:B0-----:R-:W-:-:S02]  /*586a0*/  FMUL R17, R25, UR21 ;  /* 0x0000001519117c20 */ /* 0x001fc40008400000 */
[----:B------:R-:W4:Y:S01]  /*586b0*/  LDL.LU R25, [R1+0xa1c] ;  /* 0x000a1c0001197983 */ /* 0x000f220000300800 */
[----:B------:R-:W-:Y:S02]  /*586c0*/  ISETP.LT.OR P5, PT, R26, 0xc9, !P0 ;  /* 0x000000c91a00780c */ /* 0x000fe400047a1670 */
[----:B------:R-:W-:Y:S01]  /*586d0*/  ISETP.GE.AND P6, PT, R15, 0x1, PT ;  /* 0x000000010f00780c */ /* 0x000fe20003fc6270 */
[----:B------:R-:W4:Y:S01]  /*586e0*/  LDL.LU.64 R226, [R1+0x1a8] ;  /* 0x0001a80001e27983 */ /* 0x000f220000300a00 */
[----:B------:R-:W-:-:S03]  /*586f0*/  F2FP.SATFINITE.E4M3.F32.PACK_AB_MERGE_C R17, RZ, R17, RZ ;  /* 0x00000011ff11723e */ /* 0x000fc600048070ff */
[----:B------:R-:W4:Y:S06]  /*58700*/  LDL.LU R206, [R1+0xa20] ;  /* 0x000a200001ce7983 */ /* 0x000f2c0000300800 */
[----:B------:R-:W-:-:S04]  /*58710*/  @!P5 IADD3 R188, P2, P4, R3, R16, R7 ;  /* 0x0000001003bcd210 */ /* 0x000fc80007c5e007 */
[----:B------:R-:W-:Y:S02]  /*58720*/  @!P5 IADD3.X R189, R4, R27, R6, P2, P4 ;  /* 0x0000001b04bdd210 */ /* 0x000fe400017e8406 */
[----:B------:R-:W-:-:S13]  /*58730*/  ISETP.LT.OR P2, PT, R26, 0xc1, !P6 ;  /* 0x000000c11a00780c */ /* 0x000fda0007741670 */
[----:B------:R-:W0:Y:S02]  /*58740*/  @!P2 LDC.64 R20, c[0x0][0x5c0] ;  /* 0x00017000ff14ab82 */ /* 0x000e240000000a00 */
[----:B0-----:R-:W-:-:S05]  /*58750*/  @!P2 IADD3 R20, P3, R16, R20, RZ ;  /* 0x000000141014a210 */ /* 0x001fca0007f7e0ff */
[----:B------:R-:W-:-:S05]  /*58760*/  @!P2 IMAD.X R21, R27, 0x1, R21, P3 ;  /* 0x000000011b15a824 */ /* 0x000fca00018e0615 */
[----:B------:R0:W-:Y:S01]  /*58770*/  @!P2 STG.E.U8 desc[UR22][R20.64+0xc0], R17 ;  /* 0x0000c0111400a986 */ /* 0x0001e2000c101116 */
[----:B------:R-:W-:-:S13]  /*58780*/  ISETP.LT.OR P2, PT, R26, 0xca, !P0 ;  /* 0x000000ca1a00780c */ /* 0x000fda0004741670 */
[----:B------:R-:W-:-:S04]  /*58790*/  @!P2 IADD3 R202, P3, P4, R3, R16, R7 ;  /* 0x0000001003caa210 */ /* 0x000fc80007c7e007 */
[----:B------:R-:W-:Y:S02]  /*587a0*/  @!P2 IADD3.X R179, R4, R27, R6, P3, P4 ;  /* 0x0000001b04b3a210 */ /* 0x000fe40001fe8406 */
[----:B------:R-:W-:-:S13]  /*587b0*/  ISETP.LT.OR P3, PT, R26, 0xc2, !P6 ;  /* 0x000000c21a00780c */ /* 0x000fda0007761670 */
[----:B0-----:R-:W0:Y:S01]  /*587c0*/  @!P3 LDC.64 R20, c[0x0][0x5c0] ;  /* 0x00017000ff14bb82 */ /* 0x001e220000000a00 */
[----:B---3--:R-:W-:-:S05]  /*587d0*/  FMUL R17, R216, UR21 ;  /* 0x00000015d8117c20 */ /* 0x008fca0008400000 */
[----:B------:R-:W-:Y:S02]  /*587e0*/  F2FP.SATFINITE.E4M3.F32.PACK_AB_MERGE_C R17, RZ, R17, RZ ;  /* 0x00000011ff11723e */ /* 0x000fe400048070ff */
[----:B0-----:R-:W-:-:S05]  /*587f0*/  @!P3 IADD3 R20, P4, R16, R20, RZ ;  /* 0x000000141014b210 */ /* 0x001fca0007f9e0ff */
[----:B------:R-:W-:-:S05]  /*58800*/  @!P3 IMAD.X R21, R27, 0x1, R21, P4 ;  /* 0x000000011b15b824 */ /* 0x000fca00020e0615 */
[----:B------:R2:W-:Y:S01]  /*58810*/  @!P3 STG.E.U8 desc[UR22][R20.64+0xc1], R17 ;  /* 0x0000c1111400b986 */ /* 0x0005e2000c101116 */
[----:B------:R-:W-:-:S04]  /*58820*/  LOP3.LUT R5, R5, 0xfbffffff, RZ, 0xc0, !PT ;  /* 0xfbffffff05057812 */ /* 0x000fc800078ec0ff */
[----:B------:R-:W-:-:S04]  /*58830*/  @P1 LOP3.LUT R5, R5, 0x4000000, RZ, 0xfc, !PT ;  /* 0x0400000005051812 */ /* 0x000fc800078efcff */
[----:B------:R-:W-:Y:S01]  /*58840*/  LOP3.LUT P1, RZ, R5, 0x400, RZ, 0xc0, !PT ;  /* 0x0000040005ff7812 */ /* 0x000fe2000782c0ff */
[----:B--2---:R-:W-:Y:S02]  /*58850*/  FMUL R17, R14, UR21 ;  /* 0x000000150e117c20 */ /* 0x004fe40008400000 */
[----:B------:R-:W2:Y:S03]  /*58860*/  LDL.LU R14, [R1+0xa24] ;  /* 0x000a2400010e7983 */ /* 0x000ea60000300800 */
[----:B------:R-:W-:-:S07]  /*58870*/  F2FP.SATFINITE.E4M3.F32.PACK_AB_MERGE_C R17, RZ, R17, RZ ;  /* 0x00000011ff11723e */ /* 0x000fce00048070ff */
[----:B----4-:R0:W-:Y:S02]  /*58880*/  @!P1 STG.E.U8 desc[UR22][R128.64+0xc0], R17 ;  /* 0x0000c01180009986 */ /* 0x0101e4000c101116 */
[----:B0-----:R-:W-:Y:S02]  /*58890*/  FMUL R17, R25, UR21 ;  /* 0x0000001519117c20 */ /* 0x001fe40008400000 */
[----:B------:R-:W3:Y:S01]  /*588a0*/  LDL.LU R25, [R1+0xa28] ;  /* 0x000a280001197983 */ /* 0x000ee20000300800 */
[----:B------:R-:W-:Y:S02]  /*588b0*/  LOP3.LUT R18, R18, 0xffffefff, RZ, 0xc0, !PT ;  /* 0xffffefff12127812 */ /* 0x000fe400078ec0ff */
[----:B------:R-:W-:Y:S01]  /*588c0*/  LOP3.LUT R5, R5, 0xfdffffff, RZ, 0xc0, !PT ;  /* 0xfdffffff05057812 */ /* 0x000fe200078ec0ff */
[----:B------:R-:W4:Y:S01]  /*588d0*/  LDL.LU.64 R204, [R1+0x1b8] ;  /* 0x0001b80001cc7983 */ /* 0x000f220000300a00 */
[----:B------:R-:W-:Y:S02]  /*588e0*/  @P2 LOP3.LUT R18, R18, 0x1000, RZ, 0xfc, !PT ;  /* 0x0000100012122812 */ /* 0x000fe400078efcff */
[----:B------:R-:W-:Y:S01]  /*588f0*/  ISETP.LT.OR P2, PT, R26, 0xd1, !P0 ;  /* 0x000000d11a00780c */ /* 0x000fe20004741670 */
[----:B------:R-:W4:Y:S01]  /*58900*/  LDL.LU R222, [R1+0xa2c] ;  /* 0x000a2c0001de7983 */ /* 0x000f220000300800 */
[----:B------:R-:W-:-:S02]  /*58910*/  @P5 LOP3.LUT R5, R5, 0x2000000, RZ, 0xfc, !PT ;  /* 0x0200000005055812 */ /* 0x000fc400078efcff */
[----:B------:R-:W-:Y:S01]  /*58920*/  F2FP.SATFINITE.E4M3.F32.PACK_AB_MERGE_C R17, RZ, R17, RZ ;  /* 0x00000011ff11723e */ /* 0x000fe200048070ff */
[----:B------:R-:W4:Y:S01]  /*58930*/  LDL.LU.64 R214, [R1+0x178] ;  /* 0x0001780001d67983 */ /* 0x000f220000300a00 */
[C---:B------:R-:W-:Y:S02]  /*58940*/  LOP3.LUT P5, RZ, R5.reuse, 0x800, RZ, 0xc0, !PT ;  /* 0x0000080005ff7812 */ /* 0x040fe400078ac0ff */
[----:B------:R-:W-:-:S05]  /*58950*/  LOP3.LUT R5, R5, 0xfeffffff, RZ, 0xc0, !PT ;  /* 0xfeffffff05057812 */ /* 0x000fca00078ec0ff */
[----:B------:R-:W-:Y:S02]  /*58960*/  @!P2 IADD3 R194, P3, P4, R3, R16, R7 ;  /* 0x0000001003c2a210 */ /* 0x000fe40007c7e007 */
[----:B------:R-:W-:Y:S02]  /*58970*/  @P2 LOP3.LUT R5, R5, 0x1000000, RZ, 0xfc, !PT ;  /* 0x0100000005052812 */ /* 0x000fe400078efcff */
[----:B------:R-:W-:Y:S02]  /*58980*/  @!P2 IADD3.X R216, R4, R27, R6, P3, P4 ;  /* 0x0000001b04d8a210 */ /* 0x000fe40001fe8406 */
[----:B------:R-:W-:Y:S02]  /*58990*/  ISETP.LT.OR P2, PT, R26, 0xd2, !P0 ;  /* 0x000000d21a00780c */ /* 0x000fe40004741670 */
[----:B------:R-:W-:-:S11]  /*589a0*/  LOP3.LUT R5, R5, 0xff7fffff, RZ, 0xc0, !PT ;  /* 0xff7fffff05057812 */ /* 0x000fd600078ec0ff */
[----:B------:R-:W-:Y:S02]  /*589b0*/  @!P2 IADD3 R217, P3, P4, R3, R16, R7 ;  /* 0x0000001003d9a210 */ /* 0x000fe40007c7e007 */
[----:B------:R-:W-:Y:S02]  /*589c0*/  @P2 LOP3.LUT R5, R5, 0x800000, RZ, 0xfc, !PT ;  /* 0x0080000005052812 */ /* 0x000fe400078efcff */
[----:B------:R-:W-:Y:S02]  /*589d0*/  @!P2 IADD3.X R195, R4, R27, R6, P3, P4 ;  /* 0x0000001b04c3a210 */ /* 0x000fe40001fe8406 */
[----:B------:R-:W-:-:S13]  /*589e0*/  ISETP.LT.OR P2, PT, R26, 0xd9, !P0 ;  /* 0x000000d91a00780c */ /* 0x000fda0004741670 */
[----:B------:R-:W-:-:S04]  /*589f0*/  @!P2 IADD3 R128, P3, P4, R3, R16, R7 ;  /* 0x000000100380a210 */ /* 0x000fc80007c7e007 */
[----:B------:R-:W-:Y:S02]  /*58a00*/  @!P2 IADD3.X R129, R4, R27, R6, P3, P4 ;  /* 0x0000001b0481a210 */ /* 0x000fe40001fe8406 */
[----:B------:R-:W-:-:S13]  /*58a10*/  ISETP.LT.OR P3, PT, R26, 0xc9, !P6 ;  /* 0x000000c91a00780c */ /* 0x000fda0007761670 */
[----:B------:R-:W0:Y:S01]  /*58a20*/  @!P3 LDC.64 R20, c[0x0][0x5c0] ;  /* 0x00017000ff14bb82 */ /* 0x000e220000000a00 */
[----:B------:R1:W-:Y:S02]  /*58a30*/  @!P5 STG.E.U8 desc[UR22][R226.64+0xc1], R17 ;  /* 0x0000c111e200d986 */ /* 0x0003e4000c101116 */
[----:B-1----:R-:W-:-:S05]  /*58a40*/  FMUL R17, R206, UR21 ;  /* 0x00000015ce117c20 */ /* 0x002fca0008400000 */
[----:B------:R-:W-:Y:S02]  /*58a50*/  F2FP.SATFINITE.E4M3.F32.PACK_AB_MERGE_C R17, RZ, R17, RZ ;  /* 0x00000011ff11723e */ /* 0x000fe400048070ff */
[----:B0-----:R-:W-:-:S05]  /*58a60*/  @!P3 IADD3 R20, P4, R16, R20, RZ ;  /* 0x000000141014b210 */ /* 0x001fca0007f9e0ff */
[----:B------:R-:W-:-:S05]  /*58a70*/  @!P3 IMAD.X R21, R27, 0x1, R21, P4 ;  /* 0x000000011b15b824 */ /* 0x000fca00020e0615 */
[----:B------:R0:W-:Y:S01]  /*58a80*/  @!P3 STG.E.U8 desc[UR22][R20.64+0xc8], R17 ;  /* 0x0000c8111400b986 */ /* 0x0001e2000c101116 */
[----:B------:R-:W-:-:S04]  /*58a90*/  LOP3.LUT R5, R5, 0xffbfffff, RZ, 0xc0, !PT ;  /* 0xffbfffff05057812 */ /* 0x000fc800078ec0ff */
[----:B------:R-:W-:Y:S02]  /*58aa0*/  @P2 LOP3.LUT R5, R5, 0x400000, RZ, 0xfc, !PT ;  /* 0x0040000005052812 */ /* 0x000fe400078efcff */
[----:B------:R-:W-:-:S13]  /*58ab0*/  ISETP.LT.OR P2, PT, R26, 0xda, !P0 ;  /* 0x000000da1a00780c */ /* 0x000fda0004741670 */
[----:B------:R-:W-:-:S04]  /*58ac0*/  @!P2 IADD3 R206, P3, P4, R3, R16, R7 ;  /* 0x0000001003cea210 */ /* 0x000fc80007c7e007 */
[----:B------:R-:W-:Y:S02]  /*58ad0*/  @!P2 IADD3.X R207, R4, R27, R6, P3, P4 ;  /* 0x0000001b04cfa210 */ /* 0x000fe40001fe8406 */
        /* <DEDUP_REMOVED lines=9> */
[----:B------:R-:W3:Y:S01]  /*58b70*/  LDL.LU R25, [R1+0xa34] ;  /* 0x000a340001197983 */ /* 0x000ee20000300800 */
[----:B------:R-:W-:Y:S02]  /*58b80*/  LOP3.LUT P1, RZ, R2, 0x20, RZ, 0xc0, !PT ;  /* 0x0000002002ff7812 */ /* 0x000fe4000782c0ff */
[----:B------:R-:W-:Y:S01]  /*58b90*/  F2FP.SATFINITE.E4M3.F32.PACK_AB_MERGE_C R17, RZ, R17, RZ ;  /* 0x00000011ff11723e */ /* 0x000fe200048070ff */
[----:B------:R-:W3:Y:S01]  /*58ba0*/  LDL.LU R132, [R1+0xa38] ;  /* 0x000a380001847983 */ /* 0x000ee20000300800 */
[----:B------:R-:W-:-:S09]  /*58bb0*/  LOP3.LUT P5, RZ, R0, 0x80, RZ, 0xc0, !PT ;  /* 0x0000008000ff7812 */ /* 0x000fd200078ac0ff */
[----:B----4-:R0:W-:Y:S02]  /*58bc0*/  @!P1 STG.E.U8 desc[UR22][R204.64+0xc8], R17 ;  /* 0x0000c811cc009986 */ /* 0x0101e4000c101116 */
[----:B0-----:R-:W-:Y:S02]  /*58bd0*/  FMUL R17, R222, UR21 ;  /* 0x00000015de117c20 */ /* 0x001fe40008400000 */
[----:B------:R-:W4:Y:S03]  /*58be0*/  LDL.LU.64 R222, [R1+0x190] ;  /* 0x0001900001de7983 */ /* 0x000f260000300a00 */
[----:B------:R-:W-:-:S05]  /*58bf0*/  F2FP.SATFINITE.E4M3.F32.PACK_AB_MERGE_C R17, RZ, R17, RZ ;  /* 0x00000011ff11723e */ /* 0x000fca00048070ff */
[----:B------:R2:W-:Y:S01]  /*58c00*/  @!P5 STG.E.U8 desc[UR22][R214.64+0xc9], R17 ;  /* 0x0000c911d600d986 */ /* 0x0005e2000c101116 */
[----:B------:R-:W-:-:S04]  /*58c10*/  LOP3.LUT R5, R5, 0xffdfffff, RZ, 0xc0, !PT ;  /* 0xffdfffff05057812 */ /* 0x000fc800078ec0ff */
[----:B------:R-:W-:Y:S02]  /*58c20*/  @P2 LOP3.LUT R5, R5, 0x200000, RZ, 0xfc, !PT ;  /* 0x0020000005052812 */ /* 0x000fe400078efcff */
[----:B------:R-:W-:Y:S02]  /*58c30*/  ISETP.LT.OR P2, PT, R26, 0xe1, !P0 ;  /* 0x000000e11a00780c */ /* 0x000fe40004741670 */
[----:B------:R-:W-:-:S11]  /*58c40*/  LOP3.LUT R5, R5, 0xffefffff, RZ, 0xc0, !PT ;  /* 0xffefffff05057812 */ /* 0x000fd600078ec0ff */
[----:B------:R-:W-:Y:S02]  /*58c50*/  @!P2 IADD3 R212, P3, P4, R3, R16, R7 ;  /* 0x0000001003d4a210 */ /* 0x000fe40007c7e007 */
[----:B------:R-:W-:Y:S02]  /*58c60*/  @P2 LOP3.LUT R5, R5, 0x100000, RZ, 0xfc, !PT ;  /* 0x0010000005052812 */ /* 0x000fe400078efcff */
[----:B------:R-:W-:Y:S02]  /*58c70*/  @!P2 IADD3.X R226, R4, R27, R6, P3, P4 ;  /* 0x0000001b04e2a210 */ /* 0x000fe40001fe8406 */
[----:B------:R-:W-:Y:S02]  /*58c80*/  ISETP.LT.OR P2, PT, R26, 0xe2, !P0 ;  /* 0x000000e21a00780c */ /* 0x000fe40004741670 */
[C---:B------:R-:W-:Y:S02]  /*58c90*/  LOP3.LUT P1, RZ, R5.reuse, 0x1000, RZ, 0xc0, !PT ;  /* 0x0000100005ff7812 */ /* 0x040fe4000782c0ff */
[----:B------:R-:W-:-:S09]  /*58ca0*/  LOP3.LUT R5, R5, 0xfff7ffff, RZ, 0xc0, !PT ;  /* 0xfff7ffff05057812 */ /* 0x000fd200078ec0ff */
[----:B------:R-:W-:Y:S02]  /*58cb0*/  @!P2 IADD3 R227, P3, P4, R3, R16, R7 ;  /* 0x0000001003e3a210 */ /* 0x000fe40007c7e007 */
[----:B------:R-:W-:Y:S02]  /*58cc0*/  @P2 LOP3.LUT R5, R5, 0x80000, RZ, 0xfc, !PT ;  /* 0x0008000005052812 */ /* 0x000fe400078efcff */
[----:B------:R-:W-:Y:S02]  /*58cd0*/  @!P2 IADD3.X R213, R4, R27, R6, P3, P4 ;  /* 0x0000001b04d5a210 */ /* 0x000fe40001fe8406 */
[----:B------:R-:W-:-:S13]  /*58ce0*/  ISETP.LT.OR P2, PT, R26, 0xe9, !P0 ;  /* 0x000000e91a00780c */ /* 0x000fda0004741670 */
[----:B------:R-:W-:-:S04]  /*58cf0*/  @!P2 IADD3 R204, P3, P4, R3, R16, R7 ;  /* 0x0000001003cca210 */ /* 0x000fc80007c7e007 */
[----:B------:R-:W-:Y:S02]  /*58d00*/  @!P2 IADD3.X R205, R4, R27, R6, P3, P4 ;  /* 0x0000001b04cda210 */ /* 0x000fe40001fe8406 */
[----:B------:R-:W-:-:S13]  /*58d10*/  ISETP.LT.OR P3, PT, R26, 0xd1, !P6 ;  /* 0x000000d11a00780c */ /* 0x000fda0007761670 */
[----:B------:R-:W0:Y:S02]  /*58d20*/  @!P3 LDC.64 R20, c[0x0][0x5c0] ;  /* 0x00017000ff14bb82 */ /* 0x000e240000000a00 */
[----:B0-----:R-:W-:-:S05]  /*58d30*/  @!P3 IADD3 R20, P4, R16, R20, RZ ;  /* 0x000000141014b210 */ /* 0x001fca0007f9e0ff */
[----:B------:R-:W-:Y:S02]  /*58d40*/  @!P3 IMAD.X R21, R27, 0x1, R21, P4 ;  /* 0x000000011b15b824 */ /* 0x000fe400020e0615 */
[----:B--2---:R-:W-:Y:S02]  /*58d50*/  FMUL R17, R14, UR21 ;  /* 0x000000150e117c20 */ /* 0x004fe40008400000 */
[----:B------:R-:W2:Y:S03]  /*58d60*/  LDL.LU R14, [R1+0xa3c] ;  /* 0x000a3c00010e7983 */ /* 0x000ea60000300800 */
[----:B------:R-:W-:Y:S01]  /*58d70*/  F2FP.SATFINITE.E4M3.F32.PACK_AB_MERGE_C R17, RZ, R17, RZ ;  /* 0x00000011ff11723e */ /* 0x000fe200048070ff */
[----:B------:R-:W2:Y:S04]  /*58d80*/  LDL.LU.64 R224, [R1+0x188] ;  /* 0x0001880001e07983 */ /* 0x000ea80000300a00 */
[----:B------:R3:W-:Y:S02]  /*58d90*/  @!P3 STG.E.U8 desc[UR22][R20.64+0xd0], R17 ;  /* 0x0000d0111400b986 */ /* 0x0007e4000c101116 */
[----:B---3--:R-:W-:-:S02]  /*58da0*/  FMUL R17, R25, UR21 ;  /* 0x0000001519117c20 */ /* 0x008fc40008400000 */
[----:B------:R-:W3:Y:S01]  /*58db0*/  LDL.LU R25, [R1+0xa40] ;  /* 0x000a400001197983 */ /* 0x000ee20000300800 */
[----:B------:R-:W-:Y:S02]  /*58dc0*/  LOP3.LUT R5, R5, 0xfffbffff, RZ, 0xc0, !PT ;  /* 0xfffbffff05057812 */ /* 0x000fe400078ec0ff */
[----:B------:R-:W-:Y:S01]  /*58dd0*/  F2FP.SATFINITE.E4M3.F32.PACK_AB_MERGE_C R17, RZ, R17, RZ ;  /* 0x00000011ff11723e */ /* 0x000fe200048070ff */
[----:B------:R-:W3:Y:S01]  /*58de0*/  LDL.LU R134, [R1+0xa44] ;  /* 0x000a440001867983 */ /* 0x000ee20000300800 */
[----:B------:R-:W-:Y:S02]  /*58df0*/  @P2 LOP3.LUT R5, R5, 0x40000, RZ, 0xfc, !PT ;  /* 0x0004000005052812 */ /* 0x000fe400078efcff */
[----:B------:R-:W-:-:S13]  /*58e00*/  ISETP.LT.OR P2, PT, R26, 0xea, !P0 ;  /* 0x000000ea1a00780c */ /* 0x000fda0004741670 */
[----:B------:R-:W-:-:S04]  /*58e10*/  @!P2 IADD3 R214, P3, P4, R3, R16, R7 ;  /* 0x0000001003d6a210 */ /* 0x000fc80007c7e007 */
[----:B------:R-:W-:Y:S02]  /*58e20*/  @!P2 IADD3.X R215, R4, R27, R6, P3, P4 ;  /* 0x0000001b04d7a210 */ /* 0x000fe40001fe8406 */
[----:B------:R-:W-:-:S13]  /*58e30*/  ISETP.LT.OR P3, PT, R26, 0xd2, !P6 ;  /* 0x000000d21a00780c */ /* 0x000fda0007761670 */
[----:B------:R-:W0:Y:S02]  /*58e40*/  @!P3 LDC.64 R20, c[0x0][0x5c0] ;  /* 0x00017000ff14bb82 */ /* 0x000e240000000a00 */
[----:B0-----:R-:W-:-:S05]  /*58e50*/  @!P3 IADD3 R20, P4, R16, R20, RZ ;  /* 0x000000141014b210 */ /* 0x001fca0007f9e0ff */
[----:B------:R-:W-:-:S05]  /*58e60*/  @!P3 IMAD.X R21, R27, 0x1, R21, P4 ;  /* 0x000000011b15b824 */ /* 0x000fca00020e0615 */
[----:B------:R0:W-:Y:S02]  /*58e70*/  @!P3 STG.E.U8 desc[UR22][R20.64+0xd1], R17 ;  /* 0x0000d1111400b986 */ /* 0x0001e4000c101116 */
[----:B0-----:R-:W-:-:S05]  /*58e80*/  FMUL R17, R132, UR21 ;  /* 0x0000001584117c20 */ /* 0x001fca0008400000 */
[----:B------:R-:W-:-:S05]  /*58e90*/  F2FP.SATFINITE.E4M3.F32.PACK_AB_MERGE_C R17, RZ, R17, RZ ;  /* 0x00000011ff11723e */ /* 0x000fca00048070ff */
[----:B----4-:R2:W-:Y:S01]  /*58ea0*/  @!P1 STG.E.U8 desc[UR22][R222.64+0xd0], R17 ;  /* 0x0000d011de009986 */ /* 0x0105e2000c101116 */
[C---:B------:R-:W-:Y:S02]  /*58eb0*/  LOP3.LUT P5, RZ, R5.reuse, 0x2000, RZ, 0xc0, !PT ;  /* 0x0000200005ff7812 */ /* 0x040fe400078ac0ff */
[----:B------:R-:W-:-:S04]  /*58ec0*/  LOP3.LUT R5, R5, 0xfffdffff, RZ, 0xc0, !PT ;  /* 0xfffdffff05057812 */ /* 0x000fc800078ec0ff */
[----:B------:R-:W-:Y:S02]  /*58ed0*/  @P2 LOP3.LUT R5, R5, 0x20000, RZ, 0xfc, !PT ;  /* 0x0002000005052812 */ /* 0x000fe400078efcff */
[----:B------:R-:W-:Y:S02]  /*58ee0*/  ISETP.LT.OR P2, PT, R26, 0xf1, !P0 ;  /* 0x000000f11a00780c */ /* 0x000fe40004741670 */
[----:B------:R-:W-:-:S11]  /*58ef0*/  LOP3.LUT R5, R5, 0xfffeffff, RZ, 0xc0, !PT ;  /* 0xfffeffff05057812 */ /* 0x000fd600078ec0ff */
[----:B------:R-:W-:Y:S01]  /*58f00*/  @!P2 IADD3 R31, P3, P4, R3, R16, R7 ;  /* 0x00000010031fa210 */ /* 0x000fe20007c7e007 */
[----:B--2---:R-:W-:Y:S02]  /*58f10*/  FMUL R17, R14, UR21 ;  /* 0x000000150e117c20 */ /* 0x004fe40008400000 */
[----:B------:R-:W2:Y:S03]  /*58f20*/  LDL.LU R14, [R1+0xa48] ;  /* 0x000a4800010e7983 */ /* 0x000ea60000300800 */
[----:B------:R-:W-:Y:S01]  /*58f30*/  F2FP.SATFINITE.E4M3.F32.PACK_AB_MERGE_C R17, RZ, R17, RZ ;  /* 0x00000011ff11723e */ /* 0x000fe200048070ff */
[----:B------:R-:W4:Y:S04]  /*58f40*/  LDL.LU.64 R232, [R1+0x198] ;  /* 0x0001980001e87983 */ /* 0x000f280000300a00 */
[----:B------:R3:W-:Y:S02]  /*58f50*/  @!P5 STG.E.U8 desc[UR22][R224.64+0xd1], R17 ;  /* 0x0000d111e000d986 */ /* 0x0007e4000c101116 */
[----:B---3--:R-:W-:-:S02]  /*58f60*/  FMUL R17, R25, UR21 ;  /* 0x0000001519117c20 */ /* 0x008fc40008400000 */
[----:B------:R-:W3:Y:S01]  /*58f70*/  LDL.LU R25, [R1+0xa4c] ;  /* 0x000a4c0001197983 */ /* 0x000ee20000300800 */
[----:B------:R-:W-:Y:S02]  /*58f80*/  @P2 LOP3.LUT R5, R5, 0x10000, RZ, 0xfc, !PT ;  /* 0x0001000005052812 */ /* 0x000fe400078efcff */
[----:B------:R-:W-:Y:S01]  /*58f90*/  @!P2 IADD3.X R32, R4, R27, R6, P3, P4 ;  /* 0x0000001b0420a210 */ /* 0x000fe20001fe8406 */
[----:B------:R-:W3:Y:S01]  /*58fa0*/  LDL.LU.64 R136, [R1+0x150] ;  /* 0x0001500001887983 */ /* 0x000ee20000300a00 */
        /* <DEDUP_REMOVED lines=10> */
[----:B------:R-:W-:-:S04]  /*59050*/  LOP3.LUT R5, R5, 0xffffbfff, RZ, 0xc0, !PT ;  /* 0xffffbfff05057812 */ /* 0x000fc800078ec0ff */
[----:B------:R-:W-:Y:S02]  /*59060*/  @P2 LOP3.LUT R5, R5, 0x4000, RZ, 0xfc, !PT ;  /* 0x0000400005052812 */ /* 0x000fe400078efcff */
[----:B------:R-:W-:Y:S02]  /*59070*/  ISETP.LT.OR P2, PT, R26, 0xfa, !P0 ;  /* 0x000000fa1a00780c */ /* 0x000fe40004741670 */
[----:B------:R-:W-:Y:S02]  /*59080*/  F2FP.SATFINITE.E4M3.F32.PACK_AB_MERGE_C R17, RZ, R17, RZ ;  /* 0x00000011ff11723e */ /* 0x000fe400048070ff */
[----:B0-----:R-:W-:-:S05]  /*59090*/  @!P3 IADD3 R20, P4, R16, R20, RZ ;  /* 0x000000141014b210 */ /* 0x001fca0007f9e0ff */
[----:B------:R-:W-:-:S05]  /*590a0*/  @!P3 IMAD.X R21, R27, 0x1, R21, P4 ;  /* 0x000000011b15b824 */ /* 0x000fca00020e0615 */
[----:B------:R0:W-:Y:S01]  /*590b0*/  @!P3 STG.E.U8 desc[UR22][R20.64+0xd8], R17 ;  /* 0x0000d8111400b986 */ /* 0x0001e2000c101116 */
[----:B------:R-:W-:-:S04]  /*590c0*/  @!P2 IADD3 R224, P3, P4, R3, R16, R7 ;  /* 0x0000001003e0a210 */ /* 0x000fc80007c7e007 */
[----:B------:R-:W-:Y:S02]  /*590d0*/  @!P2 IADD3.X R225, R4, R27, R6, P3, P4 ;  /* 0x0000001b04e1a210 */ /* 0x000fe40001fe8406 */
[----:B------:R-:W-:-:S13]  /*590e0*/  ISETP.LT.OR P3, PT, R26, 0xda, !P6 ;  /* 0x000000da1a00780c */ /* 0x000fda0007761670 */
[----:B0-----:R-:W0:Y:S01]  /*590f0*/  @!P3 LDC.64 R20, c[0x0][0x5c0] ;  /* 0x00017000ff14bb82 */ /* 0x001e220000000a00 */
[----:B------:R-:W-:Y:S02]  /*59100*/  FMUL R17, R134, UR21 ;  /* 0x0000001586117c20 */ /* 0x000fe40008400000 */
[----:B------:R-:W3:Y:S03]  /*59110*/  LDL.LU R134, [R1+0xa50] ;  /* 0x000a500001867983 */ /* 0x000ee60000300800 */
[----:B------:R-:W-:Y:S02]  /*59120*/  F2FP.SATFINITE.E4M3.F32.PACK_AB_MERGE_C R17, RZ, R17, RZ ;  /* 0x00000011ff11723e */ /* 0x000fe400048070ff */
[----:B0-----:R-:W-:-:S05]  /*59130*/  @!P3 IADD3 R20, P4, R16, R20, RZ ;  /* 0x000000141014b210 */ /* 0x001fca0007f9e0ff */
[----:B------:R-:W-:-:S05]  /*59140*/  @!P3 IMAD.X R21, R27, 0x1, R21, P4 ;  /* 0x000000011b15b824 */ /* 0x000fca00020e0615 */
[----:B------:R2:W-:Y:S01]  /*59150*/  @!P3 STG.E.U8 desc[UR22][R20.64+0xd9], R17 ;  /* 0x0000d9111400b986 */ /* 0x0005e2000c101116 */
[----:B------:R-:W-:Y:S01]  /*59160*/  LOP3.LUT P1, RZ, R2, 0x40, RZ, 0xc0, !PT ;  /* 0x0000004002ff7812 */ /* 0x000fe2000782c0ff */
[----:B--2---:R-:W-:Y:S02]  /*59170*/  FMUL R17, R14, UR21 ;  /* 0x000000150e117c20 */ /* 0x004fe40008400000 */
[----:B------:R-:W2:Y:S03]  /*59180*/  LDL.LU R14, [R1+0xa54] ;  /* 0x000a5400010e7983 */ /* 0x000ea60000300800 */
[----:B------:R-:W-:-:S07]  /*59190*/  F2FP.SATFINITE.E4M3.F32.PACK_AB_MERGE_C R17, RZ, R17, RZ ;  /* 0x00000011ff11723e */ /* 0x000fce00048070ff */
[----:B----4-:R3:W-:Y:S02]  /*591a0*/  @!P1 STG.E.U8 desc[UR22][R232.64+0xd8], R17 ;  /* 0x0000d811e8009986 */ /* 0x0107e4000c101116 */
[----:B---3--:R-:W-:Y:S02]  /*591b0*/  FMUL R17, R25, UR21 ;  /* 0x0000001519117c20 */ /* 0x008fe40008400000 */
[----:B------:R-:W3:Y:S01]  /*591c0*/  LDL.LU R25, [R1+0xa58] ;  /* 0x000a580001197983 */ /* 0x000ee20000300800 */
[----:B------:R-:W-:Y:S02]  /*591d0*/  LOP3.LUT R5, R5, 0xffffdfff, RZ, 0xc0, !PT ;  /* 0xffffdfff05057812 */ /* 0x000fe400078ec0ff */
[----:B------:R-:W-:Y:S01]  /*591e0*/  LOP3.LUT P5, RZ, R0, 0x20000, RZ, 0xc0, !PT ;  /* 0x0002000000ff7812 */ /* 0x000fe200078ac0ff */
[----:B------:R-:W4:Y:S01]  /*591f0*/  LDL.LU.64 R144, [R1+0x160] ;  /* 0x0001600001907983 */ /* 0x000f220000300a00 */
[----:B------:R-:W-:Y:S02]  /*59200*/  @P2 LOP3.LUT R5, R5, 0x2000, RZ, 0xfc, !PT ;  /* 0x0000200005052812 */ /* 0x000fe400078efcff */
[----:B------:R-:W-:Y:S01]  /*59210*/  ISETP.LT.OR P2, PT, R26, 0x101, !P0 ;  /* 0x000001011a00780c */ /* 0x000fe20004741670 */
[----:B------:R-:W4:Y:S01]  /*59220*/  LDL.LU R138, [R1+0xa5c] ;  /* 0x000a5c00018a7983 */ /* 0x000f220000300800 */
[----:B------:R-:W-:-:S11]  /*59230*/  LOP3.LUT R5, R5, 0xffffefff, RZ, 0xc0, !PT ;  /* 0xffffefff05057812 */ /* 0x000fd600078ec0ff */
        /* <DEDUP_REMOVED lines=13> */
[----:B------:R-:W-:-:S05]  /*59310*/  F2FP.SATFINITE.E4M3.F32.PACK_AB_MERGE_C R17, RZ, R17, RZ ;  /* 0x00000011ff11723e */ /* 0x000fca00048070ff */
[----:B------:R1:W-:Y:S04]  /*59320*/  @!P5 STG.E.U8 desc[UR22][R136.64+0xd9], R17 ;  /* 0x0000d9118800d986 */ /* 0x0003e8000c101116 */
[----:B-1----:R-:W4:Y:S01]  /*59330*/  LDL.LU.64 R136, [R1+0x158] ;  /* 0x0001580001887983 */ /* 0x002f220000300a00 */
[----:B0-----:R-:W-:-:S05]  /*59340*/  @!P3 IADD3 R20, P4, R16, R20, RZ ;  /* 0x000000141014b210 */ /* 0x001fca0007f9e0ff */
[----:B------:R-:W-:Y:S02]  /*59350*/  @!P3 IMAD.X R21, R27, 0x1, R21, P4 ;  /* 0x000000011b15b824 */ /* 0x000fe400020e0615 */
[----:B------:R-:W-:-:S05]  /*59360*/  FMUL R17, R134, UR21 ;  /* 0x0000001586117c20 */ /* 0x000fca0008400000 */
[----:B------:R-:W-:-:S05]  /*59370*/  F2FP.SATFINITE.E4M3.F32.PACK_AB_MERGE_C R17, RZ, R17, RZ ;  /* 0x00000011ff11723e */ /* 0x000fca00048070ff */
[----:B------:R0:W-:Y:S01]  /*59380*/  @!P3 STG.E.U8 desc[UR22][R20.64+0xe0], R17 ;  /* 0x0000e0111400b986 */ /* 0x0001e2000c101116 */
[----:B------:R-:W-:-:S04]  /*59390*/  LOP3.LUT R5, R5, 0xfffffbff, RZ, 0xc0, !PT ;  /* 0xfffffbff05057812 */ /* 0x000fc800078ec0ff */
[----:B------:R-:W-:Y:S02]  /*593a0*/  @P2 LOP3.LUT R5, R5, 0x400, RZ, 0xfc, !PT ;  /* 0x0000040005052812 */ /* 0x000fe400078efcff */
[----:B------:R-:W-:-:S13]  /*593b0*/  ISETP.LT.OR P2, PT, R26, 0x10a, !P0 ;  /* 0x0000010a1a00780c */ /* 0x000fda0004741670 */
[----:B------:R-:W-:-:S04]  /*593c0*/  @!P2 IADD3 R134, P3, P4, R3, R16, R7 ;  /* 0x000000100386a210 */ /* 0x000fc80007c7e007 */
[----:B------:R-:W-:Y:S02]  /*593d0*/  @!P2 IADD3.X R135, R4, R27, R6, P3, P4 ;  /* 0x0000001b0487a210 */ /* 0x000fe40001fe8406 */
[----:B------:R-:W-:-:S13]  /*593e0*/  ISETP.LT.OR P3, PT, R26, 0xe2, !P6 ;  /* 0x000000e21a00780c */ /* 0x000fda0007761670 */
[----:B0-----:R-:W0:Y:S01]  /*593f0*/  @!P3 LDC.64 R20, c[0x0][0x5c0] ;  /* 0x00017000ff14bb82 */ /* 0x001e220000000a00 */
[----:B--2---:R-:W-:Y:S02]  /*59400*/  FMUL R17, R14, UR21 ;  /* 0x000000150e117c20 */ /* 0x004fe40008400000 */
[----:B------:R-:W2:Y:S01]  /*59410*/  LDL.LU R14, [R1+0xa60] ;  /* 0x000a6000010e7983 */ /* 0x000ea20000300800 */
[----:B0-----:R-:W-:Y:S02]  /*59420*/  @!P3 IADD3 R20, P4, R16, R20, RZ ;  /* 0x000000141014b210 */ /* 0x001fe40007f9e0ff */
[----:B------:R-:W-:-:S03]  /*59430*/  F2FP.SATFINITE.E4M3.F32.PACK_AB_MERGE_C R17, RZ, R17, RZ ;  /* 0x00000011ff11723e */ /* 0x000fc600048070ff */
[----:B------:R-:W-:-:S05]  /*59440*/  @!P3 IMAD.X R21, R27, 0x1, R21, P4 ;  /* 0x000000011b15b824 */ /* 0x000fca00020e0615 */
[----:B------:R3:W-:Y:S02]  /*59450*/  @!P3 STG.E.U8 desc[UR22][R20.64+0xe1], R17 ;  /* 0x0000e1111400b986 */ /* 0x0007e4000c101116 */
[----:B---3--:R-:W-:Y:S02]  /*59460*/  FMUL R17, R25, UR21 ;  /* 0x0000001519117c20 */ /* 0x008fe40008400000 */
[----:B------:R-:W3:Y:S01]  /*59470*/  LDL.LU R25, [R1+0xa64] ;  /* 0x000a640001197983 */ /* 0x000ee20000300800 */
[----:B------:R-:W-:-:S03]  /*59480*/  LOP3.LUT P1, RZ, R11, 0x2000000, RZ, 0xc0, !PT ;  /* 0x020000000bff7812 */ /* 0x000fc6000782c0ff */
[----:B------:R-:W3:Y:S01]  /*59490*/  LDL.LU R142, [R1+0xa68] ;  /* 0x000a6800018e7983 */ /* 0x000ee20000300800 */
[----:B------:R-:W-:Y:S02]  /*594a0*/  F2FP.SATFINITE.E4M3.F32.PACK_AB_MERGE_C R17, RZ, R17, RZ ;  /* 0x00000011ff11723e */ /* 0x000fe400048070ff */
[----:B------:R-:W-:-:S07]  /*594b0*/  LOP3.LUT P5, RZ, R11, 0x8000000, RZ, 0xc0, !PT ;  /* 0x080000000bff7812 */ /* 0x000fce00078ac0ff */
[----:B----4-:R0:W-:Y:S02]  /*594c0*/  @!P1 STG.E.U8 desc[UR22][R144.64+0xe0], R17 ;  /* 0x0000e01190009986 */ /* 0x0101e4000c101116 */
[----:B0-----:R-:W-:Y:S02]  /*594d0*/  FMUL R17, R138, UR21 ;  /* 0x000000158a117c20 */ /* 0x001fe40008400000 */
[----:B------:R-:W4:Y:S03]  /*594e0*/  LDL.LU.64 R144, [R1+0x170] ;  /* 0x0001700001907983 */ /* 0x000f260000300a00 */
[----:B------:R-:W-:Y:S02]  /*594f0*/  F2FP.SATFINITE.E4M3.F32.PACK_AB_MERGE_C R17, RZ, R17, RZ ;  /* 0x00000011ff11723e */ /* 0x000fe400048070ff */
[----:B------:R-:W-:-:S04]  /*59500*/  LOP3.LUT R5, R5, 0xfffffdff, RZ, 0xc0, !PT ;  /* 0xfffffdff05057812 */ /* 0x000fc800078ec0ff */
[----:B------:R-:W-:Y:S02]  /*59510*/  @P2 LOP3.LUT R5, R5, 0x200, RZ, 0xfc, !PT ;  /* 0x0000020005052812 */ /* 0x000fe400078efcff */
[----:B------:R-:W-:Y:S02]  /*59520*/  ISETP.LT.OR P2, PT, R26, 0x111, !P0 ;  /* 0x000001111a00780c */ /* 0x000fe40004741670 */
[----:B------:R-:W-:-:S11]  /*59530*/  LOP3.LUT R5, R5, 0xfffffeff, RZ, 0xc0, !PT ;  /* 0xfffffeff05057812 */ /* 0x000fd600078ec0ff */
[----:B------:R-:W-:Y:S02]  /*59540*/  @!P2 IADD3 R36, P3, P4, R3, R16, R7 ;  /* 0x000000100324a210 */ /* 0x000fe40007c7e007 */
[----:B------:R-:W-:Y:S02]  /*59550*/  @P2 LOP3.LUT R5, R5, 0x100, RZ, 0xfc, !PT ;  /* 0x0000010005052812 */ /* 0x000fe400078efcff */
[----:B------:R-:W-:Y:S02]  /*59560*/  @!P2 IADD3.X R37, R4, R27, R6, P3, P4 ;  /* 0x0000001b0425a210 */ /* 0x000fe40001fe8406 */
[----:B------:R-:W-:Y:S01]  /*59570*/  ISETP.LT.OR P2, PT, R26, 0x112, !P0 ;  /* 0x000001121a00780c */ /* 0x000fe20004741670 */
[----:B------:R2:W-:Y:S01]  /*59580*/  @!P5 STG.E.U8 desc[UR22][R136.64+0xe1], R17 ;  /* 0x0000e1118800d986 */ /* 0x0005e2000c101116 */
        /* <DEDUP_REMOVED lines=18> */
[----:B------:R-:W-:-:S04]  /*596b0*/  LOP3.LUT R5, R5, 0xffffffbf, RZ, 0xc0, !PT ;  /* 0xffffffbf05057812 */ /* 0x000fc800078ec0ff */
[----:B------:R-:W-:Y:S02]  /*596c0*/  @P2 LOP3.LUT R5, R5, 0x40, RZ, 0xfc, !PT ;  /* 0x0000004005052812 */ /* 0x000fe400078efcff */
[----:B------:R-:W-:-:S13]  /*596d0*/  ISETP.LT.OR P2, PT, R26, 0x11a, !P0 ;  /* 0x0000011a1a00780c */ /* 0x000fda0004741670 */
[----:B------:R-:W-:-:S04]  /*596e0*/  @!P2 IADD3 R136, P3, P4, R3, R16, R7 ;  /* 0x000000100388a210 */ /* 0x000fc80007c7e007 */
[----:B------:R-:W-:Y:S02]  /*596f0*/  @!P2 IADD3.X R137, R4, R27, R6, P3, P4 ;  /* 0x0000001b0489a210 */ /* 0x000fe40001fe8406 */
[----:B------:R-:W-:-:S13]  /*59700*/  ISETP.LT.OR P3, PT, R26, 0xea, !P6 ;  /* 0x000000ea1a00780c */ /* 0x000fda0007761670 */
[----:B------:R-:W0:Y:S01]  /*59710*/  @!P3 LDC.64 R20, c[0x0][0x5c0] ;  /* 0x00017000ff14bb82 */ /* 0x000e220000000a00 */
[----:B------:R-:W-:Y:S02]  /*59720*/  F2FP.SATFINITE.E4M3.F32.PACK_AB_MERGE_C R17, RZ, R17, RZ ;  /* 0x00000011ff11723e */ /* 0x000fe400048070ff */
[----:B------:R-:W-:Y:S02]  /*59730*/  LOP3.LUT P1, RZ, R2, 0x80, RZ, 0xc0, !PT ;  /* 0x0000008002ff7812 */ /* 0x000fe4000782c0ff */
[----:B0-----:R-:W-:-:S05]  /*59740*/  @!P3 IADD3 R20, P4, R16, R20, RZ ;  /* 0x000000141014b210 */ /* 0x001fca0007f9e0ff */
[----:B------:R-:W-:-:S05]  /*59750*/  @!P3 IMAD.X R21, R27, 0x1, R21, P4 ;  /* 0x000000011b15b824 */ /* 0x000fca00020e0615 */
[----:B------:R0:W-:Y:S02]  /*59760*/  @!P3 STG.E.U8 desc[UR22][R20.64+0xe9], R17 ;  /* 0x0000e9111400b986 */ /* 0x0001e4000c101116 */
[----:B0-----:R-:W-:-:S05]  /*59770*/  FMUL R17, R142, UR21 ;  /* 0x000000158e117c20 */ /* 0x001fca0008400000 */
[----:B------:R-:W-:-:S05]  /*59780*/  F2FP.SATFINITE.E4M3.F32.PACK_AB_MERGE_C R17, RZ, R17, RZ ;  /* 0x00000011ff11723e */ /* 0x000fca00048070ff */
[----:B----4-:R0:W-:Y:S04]  /*59790*/  @!P1 STG.E.U8 desc[UR22][R144.64+0xe8], R17 ;  /* 0x0000e81190009986 */ /* 0x0101e8000c101116 */
[----:B0-----:R-:W4:Y:S01]  /*597a0*/  LDL.LU R144, [R1+0xa74] ;  /* 0x000a740001907983 */ /* 0x001f220000300800 */
[----:B------:R-:W-:Y:S02]  /*597b0*/  LOP3.LUT P5, RZ, R0, 0x40, RZ, 0xc0, !PT ;  /* 0x0000004000ff7812 */ /* 0x000fe400078ac0ff */
[----:B------:R-:W-:-:S04]  /*597c0*/  LOP3.LUT R5, R5, 0xffffffdf, RZ, 0xc0, !PT ;  /* 0xffffffdf05057812 */ /* 0x000fc800078ec0ff */
[----:B------:R-:W-:Y:S02]  /*597d0*/  @P2 LOP3.LUT R5, R5, 0x20, RZ, 0xfc, !PT ;  /* 0x0000002005052812 */ /* 0x000fe400078efcff */
[----:B------:R-:W-:Y:S01]  /*597e0*/  ISETP.LT.OR P2, PT, R26, 0x121, !P0 ;  /* 0x000001211a00780c */ /* 0x000fe20004741670 */
        /* <DEDUP_REMOVED lines=8> */
[----:B------:R-:W-:Y:S01]  /*59870*/  @!P2 IADD3 R42, P3, P4, R3, R16, R7 ;  /* 0x00000010032aa210 */ /* 0x000fe20007c7e007 */
[----:B------:R-:W3:Y:S01]  /*59880*/  LDL.LU.64 R142, [R1+0x130] ;  /* 0x00013000018e7983 */ /* 0x000ee20000300a00 */
        /* <DEDUP_REMOVED lines=23> */
[----:B----4-:R-:W-:Y:S02]  /*59a00*/  FMUL R17, R144, UR21 ;  /* 0x0000001590117c20 */ /* 0x010fe40008400000 */
[----:B------:R-:W4:Y:S03]  /*59a10*/  LDL.LU R144, [R1+0xa80] ;  /* 0x000a800001907983 */ /* 0x000f260000300800 */
        /* <DEDUP_REMOVED lines=8> */
[----:B------:R3:W-:Y:S02]  /*59aa0*/  @!P1 STG.E.U8 desc[UR22][R140.64+0xf0], R17 ;  /* 0x0000f0118c009986 */ /* 0x0007e4000c101116 */
[----:B---3--:R-:W-:Y:S02]  /*59ab0*/  FMUL R17, R25, UR21 ;  /* 0x0000001519117c20 */ /* 0x008fe40008400000 */
[----:B------:R-:W3:Y:S01]  /*59ac0*/  LDL.LU R25, [R1+0xa88] ;  /* 0x000a880001197983 */ /* 0x000ee20000300800 */
[----:B------:R-:W-:Y:S02]  /*59ad0*/  LOP3.LUT R5, R5, 0xfffffffd, RZ, 0xc0, !PT ;  /* 0xfffffffd05057812 */ /* 0x000fe400078ec0ff */
[----:B------:R-:W-:Y:S01]  /*59ae0*/  LOP3.LUT P1, RZ, R2, 0x100, RZ, 0xc0, !PT ;  /* 0x0000010002ff7812 */ /* 0x000fe2000782c0ff */
[----:B------:R-:W3:Y:S01]  /*59af0*/  LDL.LU.64 R140, [R1+0x148] ;  /* 0x00014800018c7983 */ /* 0x000ee20000300a00 */
[----:B------:R-:W-:Y:S02]  /*59b00*/  @P2 LOP3.LUT R5, R5, 0x2, RZ, 0xfc, !PT ;  /* 0x0000000205052812 */ /* 0x000fe400078efcff */
[----:B------:R-:W-:-:S02]  /*59b10*/  ISETP.LT.OR P2, PT, R26, 0x131, !P0 ;  /* 0x000001311a00780c */ /* 0x000fc40004741670 */
        /* <DEDUP_REMOVED lines=12> */
[----:B------:R-:W-:Y:S02]  /*59be0*/  ISETP.LT.OR P3, PT, R26, 0xf9, !P6 ;  /* 0x000000f91a00780c */ /* 0x000fe40007761670 */
[----:B------:R-:W-:-:S11]  /*59bf0*/  LOP3.LUT P5, RZ, R12, 0x2, RZ, 0xc0, !PT ;  /* 0x000000020cff7812 */ /* 0x000fd600078ac0ff */
[----:B------:R-:W0:Y:S01]  /*59c00*/  @!P3 LDC.64 R20, c[0x0][0x5c0] ;  /* 0x00017000ff14bb82 */ /* 0x000e220000000a00 */
[----:B------:R-:W-:-:S05]  /*59c10*/  F2FP.SATFINITE.E4M3.F32.PACK_AB_MERGE_C R17, RZ, R17, RZ ;  /* 0x00000011ff11723e */ /* 0x000fca00048070ff */
[----:B------:R1:W-:Y:S04]  /*59c20*/  @!P5 STG.E.U8 desc[UR22][R142.64+0xf1], R17 ;  /* 0x0000f1118e00d986 */ /* 0x0003e8000c101116 */
[----:B-1----:R-:W3:Y:S01]  /*59c30*/  LDL.LU R142, [R1+0xa8c] ;  /* 0x000a8c00018e7983 */ /* 0x002ee20000300800 */
[----:B0-----:R-:W-:-:S05]  /*59c40*/  @!P3 IADD3 R20, P4, R16, R20, RZ ;  /* 0x000000141014b210 */ /* 0x001fca0007f9e0ff */
[----:B------:R-:W-:Y:S02]  /*59c50*/  @!P3 IMAD.X R21, R27, 0x1, R21, P4 ;  /* 0x000000011b15b824 */ /* 0x000fe400020e0615 */
[----:B----4-:R-:W-:Y:S02]  /*59c60*/  FMUL R17, R144, UR21 ;  /* 0x0000001590117c20 */ /* 0x010fe40008400000 */
[----:B------:R-:W4:Y:S03]  /*59c70*/  LDL.LU.64 R144, [R1+0x100] ;  /* 0x0001000001907983 */ /* 0x000f260000300a00 */
        /* <DEDUP_REMOVED lines=16> */
[----:B------:R-:W3:Y:S03]  /*59d80*/  LDL.LU R25, [R1+0xa94] ;  /* 0x000a940001197983 */ /* 0x000ee60000300800 */
[----:B------:R-:W-:Y:S02]  /*59d90*/  F2FP.SATFINITE.E4M3.F32.PACK_AB_MERGE_C R17, RZ, R17, RZ ;  /* 0x00000011ff11723e */ /* 0x000fe400048070ff */
[----:B------:R-:W-:-:S03]  /*59da0*/  LOP3.LUT P5, RZ, R0, 0x40000, RZ, 0xc0, !PT ;  /* 0x0004000000ff7812 */ /* 0x000fc600078ac0ff */
[----:B------:R0:W-:Y:S04]  /*59db0*/  @!P1 STG.E.U8 desc[UR22][R140.64+0xf8], R17 ;  /* 0x0000f8118c009986 */ /* 0x0001e8000c101116 */
[----:B0-----:R-:W3:Y:S01]  /*59dc0*/  LDL.LU R140, [R1+0xa98] ;  /* 0x000a9800018c7983 */ /* 0x001ee20000300800 */
        /* <DEDUP_REMOVED lines=8> */
[----:B------:R-:W-:-:S05]  /*59e50*/  FMUL R17, R142, UR21 ;  /* 0x000000158e117c20 */ /* 0x000fca0008400000 */
[----:B------:R-:W-:-:S05]  /*59e60*/  F2FP.SATFINITE.E4M3.F32.PACK_AB_MERGE_C R17, RZ, R17, RZ ;  /* 0x00000011ff11723e */ /* 0x000fca00048070ff */
[----:B----4-:R0:W-:Y:S04]  /*59e70*/  @!P5 STG.E.U8 desc[UR22][R144.64+0xf9], R17 ;  /* 0x0000f9119000d986 */ /* 0x0101e8000c101116 */
[----:B0-----:R-:W4:Y:S01]  /*59e80*/  LDL.LU.64 R144, [R1+0x110] ;  /* 0x0001100001907983 */ /* 0x001f220000300a00 */
[----:B------:R-:W-:Y:S02]  /*59e90*/  LOP3.LUT R2, R2, 0xf7ffffff, RZ, 0xc0, !PT ;  /* 0xf7ffffff02027812 */ /* 0x000fe400078ec0ff */
[----:B------:R-:W-:Y:S02]  /*59ea0*/  @!P2 IADD3 R58, P3, P4, R3, R16, R7 ;  /* 0x00000010033aa210 */ /* 0x000fe40007c7e007 */
[----:B------:R-:W-:Y:S02]  /*59eb0*/  @P2 LOP3.LUT R2, R2, 0x8000000, RZ, 0xfc, !PT ;  /* 0x0800000002022812 */ /* 0x000fe400078efcff */
[----:B------:R-:W-:-:S02]  /*59ec0*/  @!P2 IADD3.X R59, R4, R27, R6, P3, P4 ;  /* 0x0000001b043ba210 */ /* 0x000fc40001fe8406 */
[----:B------:R-:W-:-:S13]  /*59ed0*/  ISETP.LT.OR P2, PT, R26, 0x149, !P0 ;  /* 0x000001491a00780c */ /* 0x000fda0004741670 */
[----:B------:R-:W-:-:S04]  /*59ee0*/  @!P2 IADD3 R60, P3, P4, R3, R16, R7 ;  /* 0x00000010033ca210 */ /* 0x000fc80007c7e007 */
[----:B------:R-:W-:Y:S02]  /*59ef0*/  @!P2 IADD3.X R61, R4, R27, R6, P3, P4 ;  /* 0x0000001b043da210 */ /* 0x000fe40001fe8406 */
[----:B------:R-:W-:-:S13]  /*59f00*/  ISETP.LT.OR P3, PT, R26, 0x101, !P6 ;  /* 0x000001011a00780c */ /* 0x000fda0007761670 */
[----:B------:R-:W0:Y:S01]  /*59f10*/  @!P3 LDC.64 R20, c[0x0][0x5c0] ;  /* 0x00017000ff14bb82 */ /* 0x000e220000000a00 */
[----:B--2---:R-:W-:Y:S02]  /*59f20*/  FMUL R17, R14, UR21 ;  /* 0x000000150e117c20 */ /* 0x004fe40008400000 */
[----:B------:R-:W2:Y:S01]  /*59f30*/  LDL.LU R14, [R1+0xa9c] ;  /* 0x000a9c00010e7983 */ /* 0x000ea20000300800 */
[----:B0-----:R-:W-:Y:S02]  /*59f40*/  @!P3 IADD3 R20, P4, R16, R20, RZ ;  /* 0x000000141014b210 */ /* 0x001fe40007f9e0ff */
[----:B------:R-:W-:Y:S01]  /*59f50*/  F2FP.SATFINITE.E4M3.F32.PACK_AB_MERGE_C R17, RZ, R17, RZ ;  /* 0x00000011ff11723e */ /* 0x000fe200048070ff */
[----:B------:R-:W2:Y:S02]  /*59f60*/  LDL.LU.64 R142, [R1+0x108] ;  /* 0x00010800018e7983 */ /* 0x000ea40000300a00 */
[----:B------:R-:W-:-:S05]  /*59f70*/  @!P3 IMAD.X R21, R27, 0x1, R21, P4 ;  /* 0x000000011b15b824 */ /* 0x000fca00020e0615 */
[----:B------:R3:W-:Y:S02]  /*59f80*/  @!P3 STG.E.U8 desc[UR22][R20.64+0x100], R17 ;  /* 0x000100111400b986 */ /* 0x0007e4000c101116 */
[----:B---3--:R-:W-:Y:S02]  /*59f90*/  FMUL R17, R25, UR21 ;  /* 0x0000001519117c20 */ /* 0x008fe40008400000 */
        /* <DEDUP_REMOVED lines=13> */
[----:B0-----:R-:W-:Y:S02]  /*5a070*/  FMUL R17, R140, UR21 ;  /* 0x000000158c117c20 */ /* 0x001fe40008400000 */
[----:B------:R-:W3:Y:S03]  /*5a080*/  LDL.LU R140, [R1+0xaa4] ;  /* 0x000aa400018c7983 */ /* 0x000ee60000300800 */
[----:B------:R-:W-:-:S05]  /*5a090*/  F2FP.SATFINITE.E4M3.F32.PACK_AB_MERGE_C R17, RZ, R17, RZ ;  /* 0x00000011ff11723e */ /* 0x000fca00048070ff */
[----:B----4-:R2:W-:Y:S01]  /*5a0a0*/  @!P1 STG.E.U8 desc[UR22][R144.64+0x100], R17 ;  /* 0x0001001190009986 */ /* 0x0105e2000c101116 */
[----:B------:R-:W-:Y:S02]  /*5a0b0*/  LOP3.LUT P5, RZ, R12, 0x80, RZ, 0xc0, !PT ;  /* 0x000000800cff7812 */ /* 0x000fe400078ac0ff */
[----:B------:R-:W-:Y:S01]  /*5a0c0*/  LOP3.LUT R2, R2, 0xfdffffff, RZ, 0xc0, !PT ;  /* 0xfdffffff02027812 */ /* 0x000fe200078ec0ff */
        /* <DEDUP_REMOVED lines=8> */
[----:B------:R-:W-:Y:S01]  /*5a150*/  ISETP.LT.OR P2, PT, R26, 0x151, !P0 ;  /* 0x000001511a00780c */ /* 0x000fe20004741670 */
[----:B------:R-:W3:Y:S01]  /*5a160*/  LDL.LU.64 R148, [R1+0xd0] ;  /* 0x0000d00001947983 */ /* 0x000ee20000300a00 */
[----:B------:R-:W-:Y:S02]  /*5a170*/  LOP3.LUT R2, R2, 0xfeffffff, RZ, 0xc0, !PT ;  /* 0xfeffffff02027812 */ /* 0x000fe400078ec0ff */
[----:B------:R-:W-:Y:S01]  /*5a180*/  F2FP.SATFINITE.E4M3.F32.PACK_AB_MERGE_C R17, RZ, R17, RZ ;  /* 0x00000011ff11723e */ /* 0x000fe200048070ff */
[----:B------:R-:W3:Y:S08]  /*5a190*/  LDL.LU R147, [R1+0xab0] ;  /* 0x000ab00001937983 */ /* 0x000ef00000300800 */
[----:B------:R-:W-:-:S02]  /*5a1a0*/  @!P2 IADD3 R64, P3, P4, R3, R16, R7 ;  /* 0x000000100340a210 */ /* 0x000fc40007c7e007 */
        /* <DEDUP_REMOVED lines=16> */
[----:B0-----:R-:W-:-:S05]  /*5a2b0*/  @!P3 IADD3 R20, P4, R16, R20, RZ ;  /* 0x000000141014b210 */ /* 0x001fca0007f9e0ff */
[----:B------:R-:W-:-:S05]  /*5a2c0*/  @!P3 IMAD.X R21, R27, 0x1, R21, P4 ;  /* 0x000000011b15b824 */ /* 0x000fca00020e0615 */
[----:B------:R0:W-:Y:S01]  /*5a2d0*/  @!P3 STG.E.U8 desc[UR22][R20.64+0x108], R17 ;  /* 0x000108111400b986 */ /* 0x0001e2000c101116 */
[----:B------:R-:W-:-:S04]  /*5a2e0*/  @!P2 IADD3 R142, P3, P4, R3, R16, R7 ;  /* 0x00000010038ea210 */ /* 0x000fc80007c7e007 */
[----:B------:R-:W-:Y:S02]  /*5a2f0*/  @!P2 IADD3.X R143, R4, R27, R6, P3, P4 ;  /* 0x0000001b048fa210 */ /* 0x000fe40001fe8406 */
[----:B------:R-:W-:-:S13]  /*5a300*/  ISETP.LT.OR P3, PT, R26, 0x10a, !P6 ;  /* 0x0000010a1a00780c */ /* 0x000fda0007761670 */
[----:B0-----:R-:W0:Y:S01]  /*5a310*/  @!P3 LDC.64 R20, c[0x0][0x5c0] ;  /* 0x00017000ff14bb82 */ /* 0x001e220000000a00 */
[----:B------:R-:W-:-:S05]  /*5a320*/  FMUL R17, R140, UR21 ;  /* 0x000000158c117c20 */ /* 0x000fca0008400000 */
[----:B------:R-:W-:Y:S02]  /*5a330*/  F2FP.SATFINITE.E4M3.F32.PACK_AB_MERGE_C R17, RZ, R17, RZ ;  /* 0x00000011ff11723e */ /* 0x000fe400048070ff */
[----:B0-----:R-:W-:-:S05]  /*5a340*/  @!P3 IADD3 R20, P4, R16, R20, RZ ;  /* 0x000000141014b210 */ /* 0x001fca0007f9e0ff */
[----:B------:R-:W-:-:S05]  /*5a350*/  @!P3 IMAD.X R21, R27, 0x1, R21, P4 ;  /* 0x000000011b15b824 */ /* 0x000fca00020e0615 */
[----:B------:R2:W-:Y:S02]  /*5a360*/  @!P3 STG.E.U8 desc[UR22][R20.64+0x109], R17 ;  /* 0x000109111400b986 */ /* 0x0005e4000c101116 */
[----:B--2---:R-:W-:Y:S02]  /*5a370*/  FMUL R17, R14, UR21 ;  /* 0x000000150e117c20 */ /* 0x004fe40008400000 */
[----:B------:R-:W2:Y:S03]  /*5a380*/  LDL.LU R14, [R1+0xab4] ;  /* 0x000ab400010e7983 */ /* 0x000ea60000300800 */
[----:B------:R-:W-:-:S05]  /*5a390*/  F2FP.SATFINITE.E4M3.F32.PACK_AB_MERGE_C R17, RZ, R17, RZ ;  /* 0x00000011ff11723e */ /* 0x000fca00048070ff */
[----:B----4-:R3:W-:Y:S02]  /*5a3a0*/  @!P1 STG.E.U8 desc[UR22][R126.64+0x108], R17 ;  /* 0x000108117e009986 */ /* 0x0107e4000c101116 */
[----:B---3--:R-:W-:Y:S02]  /*5a3b0*/  FMUL R17, R25, UR21 ;  /* 0x0000001519117c20 */ /* 0x008fe40008400000 */
[----:B------:R-:W3:Y:S01]  /*5a3c0*/  LDL.LU R25, [R1+0xab8] ;  /* 0x000ab80001197983 */ /* 0x000ee20000300800 */
[----:B------:R-:W-:Y:S02]  /*5a3d0*/  LOP3.LUT R2, R2, 0xffdfffff, RZ, 0xc0, !PT ;  /* 0xffdfffff02027812 */ /* 0x000fe400078ec0ff */
[----:B------:R-:W-:Y:S01]  /*5a3e0*/  LOP3.LUT P5, RZ, R0, 0x100, RZ, 0xc0, !PT ;  /* 0x0000010000ff7812 */ /* 0x000fe200078ac0ff */
[----:B------:R-:W4:Y:S01]  /*5a3f0*/  LDL.LU.64 R118, [R1+0xe0] ;  /* 0x0000e00001767983 */ /* 0x000f220000300a00 */
        /* <DEDUP_REMOVED lines=15> */
[----:B------:R-:W-:-:S11]  /*5a4f0*/  F2FP.SATFINITE.E4M3.F32.PACK_AB_MERGE_C R17, RZ, R17, RZ ;  /* 0x00000011ff11723e */ /* 0x000fd600048070ff */
[----:B------:R-:W0:Y:S01]  /*5a500*/  @!P3 LDC.64 R20, c[0x0][0x5c0] ;  /* 0x00017000ff14bb82 */ /* 0x000e220000000a00 */
[----:B------:R1:W-:Y:S04]  /*5a510*/  @!P5 STG.E.U8 desc[UR22][R148.64+0x109], R17 ;  /* 0x000109119400d986 */ /* 0x0003e8000c101116 */
[----:B-1----:R-:W4:Y:S01]  /*5a520*/  LDL.LU R149, [R1+0xabc] ;  /* 0x000abc0001957983 */ /* 0x002f220000300800 */
[----:B------:R-:W-:-:S03]  /*5a530*/  FMUL R17, R147, UR21 ;  /* 0x0000001593117c20 */ /* 0x000fc60008400000 */
[----:B------:R-:W4:Y:S02]  /*5a540*/  LDL.LU.64 R146, [R1+0xd8] ;  /* 0x0000d80001927983 */ /* 0x000f240000300a00 */
        /* <DEDUP_REMOVED lines=19> */
[C---:B------:R-:W-:Y:S02]  /*5a680*/  LOP3.LUT P1, RZ, R12.reuse, 0x800, RZ, 0xc0, !PT ;  /* 0x000008000cff7812 */ /* 0x040fe4000782c0ff */
[----:B------:R-:W-:Y:S01]  /*5a690*/  F2FP.SATFINITE.E4M3.F32.PACK_AB_MERGE_C R17, RZ, R17, RZ ;  /* 0x00000011ff11723e */ /* 0x000fe200048070ff */
[----:B------:R-:W3:Y:S01]  /*5a6a0*/  LDL.LU R115, [R1+0xac8] ;  /* 0x000ac80001737983 */ /* 0x000ee20000300800 */
[----:B------:R-:W-:-:S09]  /*5a6b0*/  LOP3.LUT P5, RZ, R12, 0x2000, RZ, 0xc0, !PT ;  /* 0x000020000cff7812 */ /* 0x000fd200078ac0ff */
[----:B----4-:R0:W-:Y:S01]  /*5a6c0*/  @!P1 STG.E.U8 desc[UR22][R118.64+0x110], R17 ;  /* 0x0001101176009986 */ /* 0x0101e2000c101116 */
[----:B------:R-:W-:-:S04]  /*5a6d0*/  LOP3.LUT R2, R2, 0xfffdffff, RZ, 0xc0, !PT ;  /* 0xfffdffff02027812 */ /* 0x000fc800078ec0ff */
[----:B------:R-:W-:Y:S02]  /*5a6e0*/  @P2 LOP3.LUT R2, R2, 0x20000, RZ, 0xfc, !PT ;  /* 0x0002000002022812 */ /* 0x000fe400078efcff */
[C---:B------:R-:W-:Y:S02]  /*5a6f0*/  ISETP.LT.OR P2, PT, R26.reuse, 0x171, !P0 ;  /* 0x000001711a00780c */ /* 0x040fe40004741670 */
[----:B------:R-:W-:Y:S02]  /*5a700*/  ISETP.LT.OR P1, PT, R26, 0x172, !P0 ;  /* 0x000001721a00780c */ /* 0x000fe40004721670 */
[----:B------:R-:W-:Y:S01]  /*5a710*/  LOP3.LUT R2, R2, 0xfffeffff, RZ, 0xc0, !PT ;  /* 0xfffeffff02027812 */ /* 0x000fe200078ec0ff */
[----:B0-----:R-:W-:-:S05]  /*5a720*/  FMUL R17, R149, UR21 ;  /* 0x0000001595117c20 */ /* 0x001fca0008400000 */
[----:B------:R-:W-:-:S05]  /*5a730*/  F2FP.SATFINITE.E4M3.F32.PACK_AB_MERGE_C R17, RZ, R17, RZ ;  /* 0x00000011ff11723e */ /* 0x000fca00048070ff */
[----:B------:R0:W-:Y:S04]  /*5a740*/  @!P5 STG.E.U8 desc[UR22][R146.64+0x111], R17 ;  /* 0x000111119200d986 */ /* 0x0001e8000c101116 */
[----:B0-----:R-:W4:Y:S01]  /*5a750*/  LDL.LU.64 R146, [R1+0xf8] ;  /* 0x0000f80001927983 */ /* 0x001f220000300a00 */
[----:B------:R-:W-:Y:S02]  /*5a760*/  @!P2 IADD3 R120, P3, P4, R3, R16, R7 ;  /* 0x000000100378a210 */ /* 0x000fe40007c7e007 */
[----:B------:R-:W-:Y:S02]  /*5a770*/  @P2 LOP3.LUT R2, R2, 0x10000, RZ, 0xfc, !PT ;  /* 0x0001000002022812 */ /* 0x000fe400078efcff */
[----:B------:R-:W-:Y:S02]  /*5a780*/  @!P2 IADD3.X R122, R4, R27, R6, P3, P4 ;  /* 0x0000001b047aa210 */ /* 0x000fe40001fe8406 */
[----:B------:R-:W-:-:S02]  /*5a790*/  LOP3.LUT P2, RZ, R2, 0x400, RZ, 0xc0, !PT ;  /* 0x0000040002ff7812 */ /* 0x000fc4000784c0ff */
[----:B------:R-:W-:Y:S02]  /*5a7a0*/  LOP3.LUT R2, R2, 0xffff7fff, RZ, 0xc0, !PT ;  /* 0xffff7fff02027812 */ /* 0x000fe400078ec0ff */
        /* <DEDUP_REMOVED lines=17> */
[----:B------:R-:W-:-:S13]  /*5a8c0*/  ISETP.LT.OR P4, PT, R26, 0x17a, !P0 ;  /* 0x0000017a1a00780c */ /* 0x000fda0004781670 */
[----:B------:R-:W-:-:S04]  /*5a8d0*/  @!P4 IADD3 R118, P0, P3, R3, R16, R7 ;  /* 0x000000100376c210 */ /* 0x000fc80007b1e007 */
[----:B------:R-:W-:Y:S02]  /*5a8e0*/  @!P4 IADD3.X R119, R4, R27, R6, P0, P3 ;  /* 0x0000001b0477c210 */ /* 0x000fe400007e6406 */
[----:B------:R-:W-:-:S13]  /*5a8f0*/  ISETP.LT.OR P0, PT, R26, 0x11a, !P6 ;  /* 0x0000011a1a00780c */ /* 0x000fda0007701670 */
[----:B------:R-:W0:Y:S01]  /*5a900*/  @!P0 LDC.64 R20, c[0x0][0x5c0] ;  /* 0x00017000ff148b82 */ /* 0x000e220000000a00 */
[----:B------:R-:W-:Y:S02]  /*5a910*/  F2FP.SATFINITE.E4M3.F32.PACK_AB_MERGE_C R17, RZ, R17, RZ ;  /* 0x00000011ff11723e */ /* 0x000fe400048070ff */
        /* <DEDUP_REMOVED lines=8> */
[----:B------:R-:W-:Y:S02]  /*5a9a0*/  LOP3.LUT R2, R2, 0xffffbfff, RZ, 0xc0, !PT ;  /* 0xffffbfff02027812 */ /* 0x000fe400078ec0ff */
[----:B------:R-:W-:Y:S02]  /*5a9b0*/  LOP3.LUT R0, R0, 0xfffffff7, RZ, 0xc0, !PT ;  /* 0xfffffff700007812 */ /* 0x000fe400078ec0ff */
[----:B------:R-:W-:-:S02]  /*5a9c0*/  @P1 LOP3.LUT R2, R2, 0x4000, RZ, 0xfc, !PT ;  /* 0x0000400002021812 */ /* 0x000fc400078efcff */
[----:B------:R-:W-:Y:S01]  /*5a9d0*/  LOP3.LUT P1, RZ, R18, 0x8000, RZ, 0xc0, !PT ;  /* 0x0000800012ff7812 */ /* 0x000fe2000782c0ff */
[----:B--2---:R-:W-:Y:S02]  /*5a9e0*/  FMUL R17, R14, UR21 ;  /* 0x000000150e117c20 */ /* 0x004fe40008400000 */
[----:B------:R-:W2:Y:S03]  /*5a9f0*/  LDL.LU R14, [R1+0xad8] ;  /* 0x000ad800010e7983 */ /* 0x000ea60000300800 */
[----:B------:R-:W-:-:S05]  /*5aa00*/  F2FP.SATFINITE.E4M3.F32.PACK_AB_MERGE_C R17, RZ, R17, RZ ;  /* 0x00000011ff11723e */ /* 0x000fca00048070ff */
[----:B------:R0:W-:Y:S04]  /*5aa10*/  @!P5 STG.E.U8 desc[UR22][R148.64+0x119], R17 ;  /* 0x000119119400d986 */ /* 0x0001e8000c101116 */
[----:B0-----:R-:W2:Y:S01]  /*5aa20*/  LDL.LU.64 R148, [R1+0x88] ;  /* 0x0000880001947983 */ /* 0x001ea20000300a00 */
[----:B---3--:R-:W-:-:S03]  /*5aa30*/  FMUL R17, R25, UR21 ;  /* 0x0000001519117c20 */ /* 0x008fc60008400000 */
[----:B------:R-:W3:Y:S01]  /*5aa40*/  LDL.LU R25, [R1+0xadc] ;  /* 0x000adc0001197983 */ /* 0x000ee20000300800 */
[----:B------:R-:W-:Y:S02]  /*5aa50*/  @P4 LOP3.LUT R0, R0, 0x8, RZ, 0xfc, !PT ;  /* 0x0000000800004812 */ /* 0x000fe400078efcff */
[----:B------:R-:W-:Y:S01]  /*5aa60*/  ISETP.LT.OR P4, PT, R26, 0xc1, !P1 ;  /* 0x000000c11a00780c */ /* 0x000fe20004f81670 */
[----:B------:R-:W3:Y:S01]  /*5aa70*/  LDL.LU.64 R150, [R1+0x80] ;  /* 0x0000800001967983 */ /* 0x000ee20000300a00 */
        /* <DEDUP_REMOVED lines=42> */
[----:B------:R-:W-:Y:S01]  /*5ad20*/  ISETP.LT.OR P4, PT, R26, 0xd1, !P1 ;  /* 0x000000d11a00780c */ /* 0x000fe20004f81670 */
[----:B------:R-:W3:Y:S01]  /*5ad30*/  LDL.LU R146, [R1+0xaec] ;  /* 0x000aec0001927983 */ /* 0x000ee20000300800 */
        /* <DEDUP_REMOVED lines=15> */
[----:B------:R4:W-:Y:S01]  /*5ae30*/  @!P5 STG.E.U8 desc[UR22][R150.64+0x121], R17 ;  /* 0x000121119600d986 */ /* 0x0009e2000c101116 */
[----:B0-----:R-:W-:-:S05]  /*5ae40*/  @!P0 IADD3 R20, P3, R16, R20, RZ ;  /* 0x0000001410148210 */ /* 0x001fca0007f7e0ff */
[----:B------:R-:W-:Y:S02]  /*5ae50*/  @!P0 IMAD.X R21, R27, 0x1, R21, P3 ;  /* 0x000000011b158824 */ /* 0x000fe400018e0615 */
[----:B----4-:R-:W-:-:S05]  /*5ae60*/  FMUL R17, R147, UR21 ;  /* 0x0000001593117c20 */ /* 0x010fca0008400000 */
        /* <DEDUP_REMOVED lines=10> */
[----:B------:R-:W2:Y:S04]  /*5af10*/  LDL.LU R14, [R1+0xaf0] ;  /* 0x000af000010e7983 */ /* 0x000ea80000300800 */
[----:B------:R-:W4:Y:S01]  /*5af20*/  LDL.LU R147, [R1+0xaf4] ;  /* 0x000af40001937983 */ /* 0x000f220000300800 */
[----:B0-----:R-:W-:Y:S02]  /*5af30*/  @!P0 IADD3 R20, P3, R16, R20, RZ ;  /* 0x0000001410148210 */ /* 0x001fe40007f7e0ff */
[----:B------:R-:W-:-:S03]  /*5af40*/  F2FP.SATFINITE.E4M3.F32.PACK_AB_MERGE_C R17, RZ, R17, RZ ;  /* 0x00000011ff11723e */ /* 0x000fc600048070ff */
[----:B------:R-:W-:-:S05]  /*5af50*/  @!P0 IMAD.X R21, R27, 0x1, R21, P3 ;  /* 0x000000011b158824 */ /* 0x000fca00018e0615 */
[----:B------:R3:W-:Y:S02]  /*5af60*/  @!P0 STG.E.U8 desc[UR22][R20.64+0x129], R17 ;  /* 0x0001291114008986 */ /* 0x0007e4000c101116 */
[----:B---3--:R-:W-:Y:S02]  /*5af70*/  FMUL R17, R25, UR21 ;  /* 0x0000001519117c20 */ /* 0x008fe40008400000 */
[----:B------:R-:W3:Y:S01]  /*5af80*/  LDL.LU R25, [R1+0xaf8] ;  /* 0x000af80001197983 */ /* 0x000ee20000300800 */
        /* <DEDUP_REMOVED lines=8> */
[----:B------:R-:W-:Y:S02]  /*5b010*/  LOP3.LUT P2, RZ, R12, 0x400000, RZ, 0xc0, !PT ;  /* 0x004000000cff7812 */ /* 0x000fe4000784c0ff */
[----:B------:R-:W-:-:S02]  /*5b020*/  LOP3.LUT R2, R2, 0xffffffef, RZ, 0xc0, !PT ;  /* 0xffffffef02027812 */ /* 0x000fc400078ec0ff */
[----:B------:R-:W-:-:S07]  /*5b030*/  F2FP.SATFINITE.E4M3.F32.PACK_AB_MERGE_C R17, RZ, R17, RZ ;  /* 0x00000011ff11723e */ /* 0x000fce00048070ff */
[----:B------:R-:W-:Y:S02]  /*5b040*/  @!P4 IADD3 R96, P0, P3, R3, R16, R9 ;  /* 0x000000100360c210 */ /* 0x000fe40007b1e009 */
[----:B------:R-:W-:Y:S02]  /*5b050*/  @P4 LOP3.LUT R2, R2, 0x10, RZ, 0xfc, !PT ;  /* 0x0000001002024812 */ /* 0x000fe400078efcff */
[----:B------:R-:W-:Y:S02]  /*5b060*/  @!P4 IADD3.X R97, R4, R27, R8, P0, P3 ;  /* 0x0000001b0461c210 */ /* 0x000fe400007e6408 */
[----:B------:R-:W-:Y:S02]  /*5b070*/  ISETP.LT.OR P4, PT, R26, 0xe9, !P1 ;  /* 0x000000e91a00780c */ /* 0x000fe40004f81670 */
[----:B------:R-:W-:Y:S01]  /*5b080*/  LOP3.LUT P5, RZ, R12, 0x200000, RZ, 0xc0, !PT ;  /* 0x002000000cff7812 */ /* 0x000fe200078ac0ff */
[----:B------:R0:W-:Y:S02]  /*5b090*/  @!P2 STG.E.U8 desc[UR22][R148.64+0x128], R17 ;  /* 0x000128119400a986 */ /* 0x0001e4000c101116 */
[----:B0-----:R-:W-:-:S08]  /*5b0a0*/  FMUL R17, R146, UR21 ;  /* 0x0000001592117c20 */ /* 0x001fd00008400000 */
[----:B------:R-:W-:Y:S02]  /*5b0b0*/  @!P4 IADD3 R90, P0, P3, R3, R16, R9 ;  /* 0x00000010035ac210 */ /* 0x000fe40007b1e009 */
[----:B------:R-:W-:Y:S02]  /*5b0c0*/  F2FP.SATFINITE.E4M3.F32.PACK_AB_MERGE_C R17, RZ, R17, RZ ;  /* 0x00000011ff11723e */ /* 0x000fe400048070ff */
[----:B------:R-:W-:-:S03]  /*5b0d0*/  @!P4 IADD3.X R94, R4, R27, R8, P0, P3 ;  /* 0x0000001b045ec210 */ /* 0x000fc600007e6408 */
[----:B------:R2:W-:Y:S01]  /*5b0e0*/  @!P5 STG.E.U8 desc[UR22][R230.64+0x129], R17 ;  /* 0x00012911e600d986 */ /* 0x0005e2000c101116 */
[----:B------:R-:W-:-:S13]  /*5b0f0*/  ISETP.LT.OR P0, PT, R26, 0x131, !P6 ;  /* 0x000001311a00780c */ /* 0x000fda0007701670 */
[----:B------:R-:W0:Y:S01]  /*5b100*/  @!P0 LDC.64 R20, c[0x0][0x5c0] ;  /* 0x00017000ff148b82 */ /* 0x000e220000000a00 */
[----:B------:R-:W-:-:S04]  /*5b110*/  LOP3.LUT R2, R2, 0xfffffff7, RZ, 0xc0, !PT ;  /* 0xfffffff702027812 */ /* 0x000fc800078ec0ff */
[----:B------:R-:W-:Y:S02]  /*5b120*/  @P4 LOP3.LUT R2, R2, 0x8, RZ, 0xfc, !PT ;  /* 0x0000000802024812 */ /* 0x000fe400078efcff */
[----:B------:R-:W-:Y:S02]  /*5b130*/  ISETP.LT.OR P4, PT, R26, 0xea, !P1 ;  /* 0x000000ea1a00780c */ /* 0x000fe40004f81670 */
[----:B0-----:R-:W-:-:S05]  /*5b140*/  @!P0 IADD3 R20, P3, R16, R20, RZ ;  /* 0x0000001410148210 */ /* 0x001fca0007f7e0ff */
[----:B------:R-:W-:Y:S02]  /*5b150*/  @!P0 IMAD.X R21, R27, 0x1, R21, P3 ;  /* 0x000000011b158824 */ /* 0x000fe400018e0615 */
[----:B--2---:R-:W-:Y:S02]  /*5b160*/  FMUL R17, R14, UR21 ;  /* 0x000000150e117c20 */ /* 0x004fe40008400000 */
[----:B------:R-:W2:Y:S03]  /*5b170*/  LDL.LU R14, [R1+0xafc] ;  /* 0x000afc00010e7983 */ /* 0x000ea60000300800 */
[----:B------:R-:W-:-:S05]  /*5b180*/  F2FP.SATFINITE.E4M3.F32.PACK_AB_MERGE_C R17, RZ, R17, RZ ;  /* 0x00000011ff11723e */ /* 0x000fca00048070ff */
[----:B------:R4:W-:Y:S01]  /*5b190*/  @!P0 STG.E.U8 desc[UR22][R20.64+0x130], R17 ;  /* 0x0001301114008986 */ /* 0x0009e2000c101116 */
[----:B------:R-:W-:Y:S01]  /*5b1a0*/  @!P4 IADD3 R95, P0, P3, R3, R16, R9 ;  /* 0x00000010035fc210 */ /* 0x000fe20007b1e009 */
[----:B----4-:R-:W-:Y:S02]  /*5b1b0*/  FMUL R17, R147, UR21 ;  /* 0x0000001593117c20 */ /* 0x010fe40008400000 */
[----:B------:R-:W4:Y:S01]  /*5b1c0*/  LDL.LU R147, [R1+0xb00] ;  /* 0x000b000001937983 */ /* 0x000f220000300800 */
[----:B------:R-:W-:Y:S02]  /*5b1d0*/  @!P4 IADD3.X R91, R4, R27, R8, P0, P3 ;  /* 0x0000001b045bc210 */ /* 0x000fe400007e6408 */
[----:B------:R-:W-:-:S13]  /*5b1e0*/  ISETP.LT.OR P0, PT, R26, 0x132, !P6 ;  /* 0x000001321a00780c */ /* 0x000fda0007701670 */
[----:B------:R-:W0:Y:S01]  /*5b1f0*/  @!P0 LDC.64 R20, c[0x0][0x5c0] ;  /* 0x00017000ff148b82 */ /* 0x000e220000000a00 */
[----:B------:R-:W-:Y:S02]  /*5b200*/  F2FP.SATFINITE.E4M3.F32.PACK_AB_MERGE_C R17, RZ, R17, RZ ;  /* 0x00000011ff11723e */ /* 0x000fe400048070ff */
[----:B0-----:R-:W-:-:S05]  /*5b210*/  @!P0 IADD3 R20, P3, R16, R20, RZ ;  /* 0x0000001410148210 */ /* 0x001fca0007f7e0ff */
[----:B------:R-:W-:-:S05]  /*5b220*/  @!P0 IMAD.X R21, R27, 0x1, R21, P3 ;  /* 0x000000011b158824 */ /* 0x000fca00018e0615 */
[----:B------:R3:W-:Y:S02]  /*5b230*/  @!P0 STG.E.U8 desc[UR22][R20.64+0x131], R17 ;  /* 0x0001311114008986 */ /* 0x0007e4000c101116 */
[----:B---3--:R-:W-:Y:S02]  /*5b240*/  FMUL R17, R25, UR21 ;  /* 0x0000001519117c20 */ /* 0x008fe40008400000 */
[----:B------:R-:W3:Y:S01]  /*5b250*/  LDL.LU R25, [R1+0xb04] ;  /* 0x000b040001197983 */ /* 0x000ee20000300800 */
[----:B------:R-:W-:Y:S02]  /*5b260*/  LOP3.LUT P2, RZ, R12, 0x2000000, RZ, 0xc0, !PT ;  /* 0x020000000cff7812 */ /* 0x000fe4000784c0ff */
[----:B------:R-:W-:Y:S02]  /*5b270*/  F2FP.SATFINITE.E4M3.F32.PACK_AB_MERGE_C R17, RZ, R17, RZ ;  /* 0x00000011ff11723e */ /* 0x000fe400048070ff */
[----:B------:R-:W-:-:S09]  /*5b280*/  LOP3.LUT R2, R2, 0xfffffffb, RZ, 0xc0, !PT ;  /* 0xfffffffb02027812 */ /* 0x000fd200078ec0ff */
[----:B------:R2:W-:Y:S01]  /*5b290*/  @!P2 STG.E.U8 desc[UR22][R236.64+0x130], R17 ;  /* 0x00013011ec00a986 */ /* 0x0005e2000c101116 */
        /* <DEDUP_REMOVED lines=17> */
[----:B0-----:R-:W-:Y:S01]  /*5b3b0*/  @!P0 IADD3 R20, P3, R16, R20, RZ ;  /* 0x0000001410148210 */ /* 0x001fe20007f7e0ff */
[----:B--2---:R-:W-:Y:S02]  /*5b3c0*/  FMUL R17, R14, UR21 ;  /* 0x000000150e117c20 */ /* 0x004fe40008400000 */
[----:B------:R-:W2:Y:S04]  /*5b3d0*/  LDL.LU R14, [R1+0xb08] ;  /* 0x000b0800010e7983 */ /* 0x000ea80000300800 */
[----:B------:R-:W2:Y:S04]  /*5b3e0*/  LDL.LU.64 R148, [R1+0x30] ;  /* 0x0000300001947983 */ /* 0x000ea80000300a00 */
[----:B------:R-:W2:Y:S01]  /*5b3f0*/  LDL.LU R146, [R1+0xb0c] ;  /* 0x000b0c0001927983 */ /* 0x000ea20000300800 */
[----:B------:R-:W-:-:S05]  /*5b400*/  F2FP.SATFINITE.E4M3.F32.PACK_AB_MERGE_C R17, RZ, R17, RZ ;  /* 0x00000011ff11723e */ /* 0x000fca00048070ff */
[----:B------:R4:W-:Y:S02]  /*5b410*/  @!P5 STG.E.U8 desc[UR22][R234.64+0x131], R17 ;  /* 0x00013111ea00d986 */ /* 0x0009e4000c101116 */
[----:B----4-:R-:W-:Y:S02]  /*5b420*/  FMUL R17, R147, UR21 ;  /* 0x0000001593117c20 */ /* 0x010fe40008400000 */
[----:B------:R-:W4:Y:S01]  /*5b430*/  LDL.LU R147, [R1+0xb10] ;  /* 0x000b100001937983 */ /* 0x000f220000300800 */
[----:B------:R-:W-:Y:S02]  /*5b440*/  @!P0 IMAD.X R21, R27, 0x1, R21, P3 ;  /* 0x000000011b158824 */ /* 0x000fe400018e0615 */
[----:B------:R-:W-:-:S05]  /*5b450*/  F2FP.SATFINITE.E4M3.F32.PACK_AB_MERGE_C R17, RZ, R17, RZ ;  /* 0x00000011ff11723e */ /* 0x000fca00048070ff */
        /* <DEDUP_REMOVED lines=11> */
[C---:B------:R-:W-:Y:S02]  /*5b510*/  LOP3.LUT P5, RZ, R0.reuse, 0x100000, RZ, 0xc0, !PT ;  /* 0x0010000000ff7812 */ /* 0x040fe400078ac0ff */
[----:B------:R-:W-:Y:S02]  /*5b520*/  LOP3.LUT R0, R0, 0xbfffffff, RZ, 0xc0, !PT ;  /* 0xbfffffff00007812 */ /* 0x000fe400078ec0ff */
[----:B0-----:R-:W-:-:S05]  /*5b530*/  @!P0 IADD3 R20, P3, R16, R20, RZ ;  /* 0x0000001410148210 */ /* 0x001fca0007f7e0ff */
[----:B------:R-:W-:-:S05]  /*5b540*/  @!P0 IMAD.X R21, R27, 0x1, R21, P3 ;  /* 0x000000011b158824 */ /* 0x000fca00018e0615 */
[----:B------:R0:W-:Y:S01]  /*5b550*/  @!P0 STG.E.U8 desc[UR22][R20.64+0x139], R17 ;  /* 0x0001391114008986 */ /* 0x0001e2000c101116 */
[----:B------:R-:W-:Y:S02]  /*5b560*/  @P4 LOP3.LUT R0, R0, 0x40000000, RZ, 0xfc, !PT ;  /* 0x4000000000004812 */ /* 0x000fe400078efcff */
[----:B------:R-:W-:Y:S02]  /*5b570*/  ISETP.LT.OR P4, PT, R26, 0x101, !P1 ;  /* 0x000001011a00780c */ /* 0x000fe40004f81670 */
[----:B------:R-:W-:Y:S02]  /*5b580*/  LOP3.LUT P2, RZ, R12, 0x20000000, RZ, 0xc0, !PT ;  /* 0x200000000cff7812 */ /* 0x000fe4000784c0ff */
[----:B------:R-:W-:-:S09]  /*5b590*/  LOP3.LUT R0, R0, 0xdfffffff, RZ, 0xc0, !PT ;  /* 0xdfffffff00007812 */ /* 0x000fd200078ec0ff */
        /* <DEDUP_REMOVED lines=12> */
[----:B0-----:R-:W0:Y:S01]  /*5b660*/  @!P0 LDC.64 R20, c[0x0][0x5c0] ;  /* 0x00017000ff148b82 */ /* 0x001e220000000a00 */
[----:B--2---:R-:W-:Y:S02]  /*5b670*/  FMUL R17, R14, UR21 ;  /* 0x000000150e117c20 */ /* 0x004fe40008400000 */
[----:B------:R-:W2:Y:S03]  /*5b680*/  LDL.LU R14, [R1+0xb18] ;  /* 0x000b1800010e7983 */ /* 0x000ea60000300800 */
[----:B------:R-:W-:-:S05]  /*5b690*/  F2FP.SATFINITE.E4M3.F32.PACK_AB_MERGE_C R17, RZ, R17, RZ ;  /* 0x00000011ff11723e */ /* 0x000fca00048070ff */
[----:B------:R1:W-:Y:S02]  /*5b6a0*/  @!P2 STG.E.U8 desc[UR22][R148.64+0x138], R17 ;  /* 0x000138119400a986 */ /* 0x0003e4000c101116 */
[----:B-1----:R-:W-:Y:S02]  /*5b6b0*/  FMUL R17, R146, UR21 ;  /* 0x0000001592117c20 */ /* 0x002fe40008400000 */
[----:B------:R-:W2:Y:S03]  /*5b6c0*/  LDL.LU R146, [R1+0xb1c] ;  /* 0x000b1c0001927983 */ /* 0x000ea60000300800 */
[----:B------:R-:W-:-:S05]  /*5b6d0*/  F2FP.SATFINITE.E4M3.F32.PACK_AB_MERGE_C R17, RZ, R17, RZ ;  /* 0x00000011ff11723e */ /* 0x000fca00048070ff */
[----:B------:R4:W-:Y:S02]  /*5b6e0*/  @!P5 STG.E.U8 desc[UR22][R192.64+0x139], R17 ;  /* 0x00013911c000d986 */ /* 0x0009e4000c101116 */
[----:B----4-:R-:W-:Y:S02]  /*5b6f0*/  FMUL R17, R147, UR21 ;  /* 0x0000001593117c20 */ /* 0x010fe40008400000 */
        /* <DEDUP_REMOVED lines=38> */
[----:B------:R-:W2:Y:S04]  /*5b960*/  LDL.LU R14, [R1+0xb28] ;  /* 0x000b2800010e7983 */ /* 0x000ea80000300800 */
[----:B------:R-:W2:Y:S01]  /*5b970*/  LDL.LU R149, [R1+0xb2c] ;  /* 0x000b2c0001957983 */ /* 0x000ea20000300800 */
        /* <DEDUP_REMOVED lines=21> */
[C---:B------:R-:W-:Y:S02]  /*5bad0*/  LOP3.LUT P5, RZ, R0.reuse, 0x400, RZ, 0xc0, !PT ;  /* 0x0000040000ff7812 */ /* 0x040fe400078ac0ff */
[----:B------:R-:W-:-:S04]  /*5bae0*/  LOP3.LUT R0, R0, 0xffbfffff, RZ, 0xc0, !PT ;  /* 0xffbfffff00007812 */ /* 0x000fc800078ec0ff */
[----:B------:R-:W-:Y:S02]  /*5baf0*/  @P4 LOP3.LUT R0, R0, 0x400000, RZ, 0xfc, !PT ;  /* 0x0040000000004812 */ /* 0x000fe400078efcff */
[----:B------:R-:W-:Y:S02]  /*5bb00*/  ISETP.LT.OR P4, PT, R26, 0x121, !P1 ;  /* 0x000001211a00780c */ /* 0x000fe40004f81670 */
[----:B------:R-:W-:Y:S02]  /*5bb10*/  F2FP.SATFINITE.E4M3.F32.PACK_AB_MERGE_C R17, RZ, R17, RZ ;  /* 0x00000011ff11723e */ /* 0x000fe400048070ff */
[----:B------:R-:W-:Y:S02]  /*5bb20*/  LOP3.LUT R0, R0, 0xffdfffff, RZ, 0xc0, !PT ;  /* 0xffdfffff00007812 */ /* 0x000fe400078ec0ff */
[----:B0-----:R-:W-:-:S05]  /*5bb30*/  @!P0 IADD3 R20, P3, R16, R20, RZ ;  /* 0x0000001410148210 */ /* 0x001fca0007f7e0ff */
[----:B------:R-:W-:-:S05]  /*5bb40*/  @!P0 IMAD.X R21, R27, 0x1, R21, P3 ;  /* 0x000000011b158824 */ /* 0x000fca00018e0615 */
[----:B------:R2:W-:Y:S01]  /*5bb50*/  @!P0 STG.E.U8 desc[UR22][R20.64+0x149], R17 ;  /* 0x0001491114008986 */ /* 0x0005e2000c101116 */
        /* <DEDUP_REMOVED lines=9> */
[----:B------:R-:W-:Y:S02]  /*5bbf0*/  @!P4 IADD3 R235, P0, P3, R3, R16, R9 ;  /* 0x0000001003ebc210 */ /* 0x000fe40007b1e009 */
[----:B------:R-:W-:Y:S02]  /*5bc00*/  LOP3.LUT P2, RZ, R13, 0x10, RZ, 0xc0, !PT ;  /* 0x000000100dff7812 */ /* 0x000fe4000784c0ff */
[----:B------:R-:W-:-:S04]  /*5bc10*/  LOP3.LUT R0, R0, 0xfff7ffff, RZ, 0xc0, !PT ;  /* 0xfff7ffff00007812 */ /* 0x000fc800078ec0ff */
[----:B------:R-:W-:Y:S01]  /*5bc20*/  @P4 LOP3.LUT R0, R0, 0x80000, RZ, 0xfc, !PT ;  /* 0x0008000000004812 */ /* 0x000fe200078efcff */
[----:B--2---:R-:W-:Y:S01]  /*5bc30*/  FMUL R17, R14, UR21 ;  /* 0x000000150e117c20 */ /* 0x004fe20008400000 */
[----:B------:R-:W-:Y:S02]  /*5bc40*/  @!P4 IADD3.X R14, R4, R27, R8, P0, P3 ;  /* 0x0000001b040ec210 */ /* 0x000fe400007e6408 */
[----:B------:R-:W-:Y:S02]  /*5bc50*/  ISETP.LT.OR P0, PT, R26, 0x151, !P6 ;  /* 0x000001511a00780c */ /* 0x000fe40007701670 */
[----:B------:R-:W-:-:S11]  /*5bc60*/  F2FP.SATFINITE.E4M3.F32.PACK_AB_MERGE_C R17, RZ, R17, RZ ;  /* 0x00000011ff11723e */ /* 0x000fd600048070ff */
[----:B------:R-:W0:Y:S01]  /*5bc70*/  @!P0 LDC.64 R20, c[0x0][0x5c0] ;  /* 0x00017000ff148b82 */ /* 0x000e220000000a00 */
[----:B------:R1:W-:Y:S02]  /*5bc80*/  @!P2 STG.E.U8 desc[UR22][R220.64+0x148], R17 ;  /* 0x00014811dc00a986 */ /* 0x0003e4000c101116 */
[----:B-1----:R-:W-:Y:S02]  /*5bc90*/  FMUL R17, R149, UR21 ;  /* 0x0000001595117c20 */ /* 0x002fe40008400000 */
[----:B------:R-:W2:Y:S03]  /*5bca0*/  LDL.LU R149, [R1+0xb3c] ;  /* 0x000b3c0001957983 */ /* 0x000ea60000300800 */
[----:B------:R-:W-:-:S05]  /*5bcb0*/  F2FP.SATFINITE.E4M3.F32.PACK_AB_MERGE_C R17, RZ, R17, RZ ;  /* 0x00000011ff11723e */ /* 0x000fca00048070ff */
[----:B------:R1:W-:Y:S01]  /*5bcc0*/  @!P5 STG.E.U8 desc[UR22][R162.64+0x149], R17 ;  /* 0x00014911a200d986 */ /* 0x0003e2000c101116 */
[----:B0-----:R-:W-:-:S05]  /*5bcd0*/  @!P0 IADD3 R20, P3, R16, R20, RZ ;  /* 0x0000001410148210 */ /* 0x001fca0007f7e0ff */
[----:B------:R-:W-:Y:S02]  /*5bce0*/  @!P0 IMAD.X R21, R27, 0x1, R21, P3 ;  /* 0x000000011b158824 */ /* 0x000fe400018e0615 */
[----:B-1----:R-:W-:Y:S02]  /*5bcf0*/  FMUL R17, R146, UR21 ;  /* 0x0000001592117c20 */ /* 0x002fe40008400000 */
[----:B------:R-:W2:Y:S03]  /*5bd00*/  LDL.LU R146, [R1+0xb40] ;  /* 0x000b400001927983 */ /* 0x000ea60000300800 */
[----:B------:R-:W-:Y:S02]  /*5bd10*/  F2FP.SATFINITE.E4M3.F32.PACK_AB_MERGE_C R17, RZ, R17, RZ ;  /* 0x00000011ff11723e */ /* 0x000fe400048070ff */
[----:B------:R-:W-:-:S03]  /*5bd20*/  ISETP.LT.OR P4, PT, R26, 0x12a, !P1 ;  /* 0x0000012a1a00780c */ /* 0x000fc60004f81670 */
[----:B------:R4:W-:Y:S02]  /*5bd30*/  @!P0 STG.E.U8 desc[UR22][R20.64+0x150], R17 ;  /* 0x0001501114008986 */ /* 0x0009e4000c101116 */
[----:B----4-:R-:W-:Y:S02]  /*5bd40*/  FMUL R17, R147, UR21 ;  /* 0x0000001593117c20 */ /* 0x010fe40008400000 */
[----:B------:R-:W4:Y:S06]  /*5bd50*/  LDL.LU R147, [R1+0xb44] ;  /* 0x000b440001937983 */ /* 0x000f2c0000300800 */
        /* <DEDUP_REMOVED lines=26> */
[----:B------:R-:W-:Y:S02]  /*5bf00*/  LOP3.LUT P2, RZ, R13, 0x80, RZ, 0xc0, !PT ;  /* 0x000000800dff7812 */ /* 0x000fe4000784c0ff */
[----:B------:R-:W-:-:S09]  /*5bf10*/  F2FP.SATFINITE.E4M3.F32.PACK_AB_MERGE_C R17, RZ, R17, RZ ;  /* 0x00000011ff11723e */ /* 0x000fd200048070ff */
[----:B------:R-:W0:Y:S01]  /*5bf20*/  @!P0 LDC.64 R20, c[0x0][0x5c0] ;  /* 0x00017000ff148b82 */ /* 0x000e220000000a00 */
[----:B------:R-:W-:Y:S01]  /*5bf30*/  LOP3.LUT P5, RZ, R13, 0x200, RZ, 0xc0, !PT ;  /* 0x000002000dff7812 */ /* 0x000fe200078ac0ff */
[----:B------:R2:W-:Y:S01]  /*5bf40*/  @!P2 STG.E.U8 desc[UR22][R174.64+0x150], R17 ;  /* 0x00015011ae00a986 */ /* 0x0005e2000c101116 */
        /* <DEDUP_REMOVED lines=8> */
[----:B0-----:R-:W-:Y:S02]  /*5bfd0*/  FMUL R17, R146, UR21 ;  /* 0x0000001592117c20 */ /* 0x001fe40008400000 */
[----:B------:R-:W2:Y:S03]  /*5bfe0*/  LDL.LU R146, [R1+0xb4c] ;  /* 0x000b4c0001927983 */ /* 0x000ea60000300800 */
[----:B------:R-:W-:-:S05]  /*5bff0*/  F2FP.SATFINITE.E4M3.F32.PACK_AB_MERGE_C R17, RZ, R17, RZ ;  /* 0x00000011ff11723e */ /* 0x000fca00048070ff */
[----:B------:R4:W-:Y:S01]  /*5c000*/  @!P0 STG.E.U8 desc[UR22][R20.64+0x158], R17 ;  /* 0x0001581114008986 */ /* 0x0009e2000c101116 */
[----:B------:R-:W-:Y:S01]  /*5c010*/  @!P4 IADD3 R192, P0, P3, R3, R16, R9 ;  /* 0x0000001003c0c210 */ /* 0x000fe20007b1e009 */
[----:B----4-:R-:W-:Y:S02]  /*5c020*/  FMUL R17, R147, UR21 ;  /* 0x0000001593117c20 */ /* 0x010fe40008400000 */
[----:B------:R-:W4:Y:S01]  /*5c030*/  LDL.LU R147, [R1+0xb50] ;  /* 0x000b500001937983 */ /* 0x000f220000300800 */
[----:B------:R-:W-:Y:S02]  /*5c040*/  @!P4 IADD3.X R181, R4, R27, R8, P0, P3 ;  /* 0x0000001b04b5c210 */ /* 0x000fe400007e6408 */
[----:B------:R-:W-:Y:S01]  /*5c050*/  ISETP.LT.OR P0, PT, R26, 0x15a, !P6 ;  /* 0x0000015a1a00780c */ /* 0x000fe20007701670 */
[----:B------:R-:W4:-:S12]  /*5c060*/  LDL.LU R149, [R1+0xb54] ;  /* 0x000b540001957983 */ /* 0x000f180000300800 */
        /* <DEDUP_REMOVED lines=36> */
[----:B------:R4:W-:Y:S02]  /*5c2b0*/  @!P5 STG.E.U8 desc[UR22][R168.64+0x159], R17 ;  /* 0x00015911a800d986 */ /* 0x0009e4000c101116 */
[----:B----4-:R-:W-:Y:S02]  /*5c2c0*/  FMUL R17, R147, UR21 ;  /* 0x0000001593117c20 */ /* 0x010fe40008400000 */
[----:B------:R-:W4:Y:S03]  /*5c2d0*/  LDL.LU R147, [R1+0xb60] ;  /* 0x000b600001937983 */ /* 0x000f260000300800 */
[----:B------:R-:W-:-:S05]  /*5c2e0*/  F2FP.SATFINITE.E4M3.F32.PACK_AB_MERGE_C R17, RZ, R17, RZ ;  /* 0x00000011ff11723e */ /* 0x000fca00048070ff */
[----:B------:R0:W-:Y:S01]  /*5c2f0*/  @!P0 STG.E.U8 desc[UR22][R20.64+0x160], R17 ;  /* 0x0001601114008986 */ /* 0x0001e2000c101116 */
[----:B------:R-:W-:-:S04]  /*5c300*/  @!P4 IADD3 R163, P0, P3, R3, R16, R9 ;  /* 0x0000001003a3c210 */ /* 0x000fc80007b1e009 */
[----:B------:R-:W-:Y:S02]  /*5c310*/  @!P4 IADD3.X R162, R4, R27, R8, P0, P3 ;  /* 0x0000001b04a2c210 */ /* 0x000fe400007e6408 */
[----:B------:R-:W-:-:S13]  /*5c320*/  ISETP.LT.OR P0, PT, R26, 0x162, !P6 ;  /* 0x000001621a00780c */ /* 0x000fda0007701670 */
[----:B0-----:R-:W0:Y:S01]  /*5c330*/  @!P0 LDC.64 R20, c[0x0][0x5c0] ;  /* 0x00017000ff148b82 */ /* 0x001e220000000a00 */
[----:B------:R-:W-:Y:S02]  /*5c340*/  FMUL R17, R149, UR21 ;  /* 0x0000001595117c20 */ /* 0x000fe40008400000 */
[----:B------:R-:W4:Y:S03]  /*5c350*/  LDL.LU R149, [R1+0xb64] ;  /* 0x000b640001957983 */ /* 0x000f260000300800 */
        /* <DEDUP_REMOVED lines=47> */
[----:B---3--:R-:W-:Y:S02]  /*5c650*/  FMUL R17, R25, UR21 ;  /* 0x0000001519117c20 */ /* 0x008fe40008400000 */
[----:B------:R-:W3:Y:S04]  /*5c660*/  LDL.LU R25, [R1+0xb74] ;  /* 0x000b740001197983 */ /* 0x000ee80000300800 */
[----:B------:R-:W3:Y:S04]  /*5c670*/  LDL.LU R22, [R1+0xb78] ;  /* 0x000b780001167983 */ /* 0x000ee80000300800 */
[----:B------:R-:W3:Y:S01]  /*5c680*/  LDL.LU R219, [R1+0xb7c] ;  /* 0x000b7c0001db7983 */ /* 0x000ee20000300800 */
[----:B------:R-:W-:-:S02]  /*5c690*/  LOP3.LUT P2, RZ, R13, 0x100000, RZ, 0xc0, !PT ;  /* 0x001000000dff7812 */ /* 0x000fc4000784c0ff */
[----:B------:R-:W-:Y:S01]  /*5c6a0*/  ISETP.LT.OR P4, PT, R26, 0x161, !P1 ;  /* 0x000001611a00780c */ /* 0x000fe20004f81670 */
[----:B------:R-:W3:Y:S01]  /*5c6b0*/  LDL.LU R168, [R1+0xb80] ;  /* 0x000b800001a87983 */ /* 0x000ee20000300800 */
[----:B------:R-:W-:Y:S02]  /*5c6c0*/  F2FP.SATFINITE.E4M3.F32.PACK_AB_MERGE_C R17, RZ, R17, RZ ;  /* 0x00000011ff11723e */ /* 0x000fe400048070ff */
[----:B------:R-:W-:Y:S01]  /*5c6d0*/  LOP3.LUT P5, RZ, R13, 0x80000, RZ, 0xc0, !PT ;  /* 0x000800000dff7812 */ /* 0x000fe200078ac0ff */
[----:B------:R-:W3:Y:S04]  /*5c6e0*/  LDL.LU R187, [R1+0xb84] ;  /* 0x000b840001bb7983 */ /* 0x000ee80000300800 */
[----:B------:R-:W3:Y:S04]  /*5c6f0*/  LDL.LU R169, [R1+0xb88] ;  /* 0x000b880001a97983 */ /* 0x000ee80000300800 */
[----:B------:R2:W-:Y:S01]  /*5c700*/  @!P2 STG.E.U8 desc[UR22][R228.64+0x168], R17 ;  /* 0x00016811e400a986 */ /* 0x0005e2000c101116 */
[----:B------:R-:W-:-:S02]  /*5c710*/  @!P4 IADD3 R153, P0, P3, R3, R16, R9 ;  /* 0x000000100399c210 */ /* 0x000fc40007b1e009 */
[----:B------:R-:W-:Y:S01]  /*5c720*/  ISETP.LT.OR P2, PT, R26, 0x162, !P1 ;  /* 0x000001621a00780c */ /* 0x000fe20004f41670 */
[----:B------:R-:W3:Y:S01]  /*5c730*/  LDL.LU.64 R190, [R1+0x10] ;  /* 0x0000100001be7983 */ /* 0x000ee20000300a00 */
[----:B------:R-:W-:Y:S02]  /*5c740*/  @!P4 IADD3.X R152, R4, R27, R8, P0, P3 ;  /* 0x0000001b0498c210 */ /* 0x000fe400007e6408 */
[----:B------:R-:W-:Y:S01]  /*5c750*/  ISETP.LT.OR P4, PT, R26, 0x169, !P1 ;  /* 0x000001691a00780c */ /* 0x000fe20004f81670 */
[----:B------:R-:W3:Y:S08]  /*5c760*/  LDL.LU R218, [R1+0xb8c] ;  /* 0x000b8c0001da7983 */ /* 0x000ef00000300800 */
[----:B------:R-:W-:-:S04]  /*5c770*/  @!P2 IADD3 R151, P0, P3, R3, R16, R9 ;  /* 0x000000100397a210 */ /* 0x000fc80007b1e009 */
[----:B------:R-:W-:Y:S02]  /*5c780*/  @!P2 IADD3.X R150, R4, R27, R8, P0, P3 ;  /* 0x0000001b0496a210 */ /* 0x000fe400007e6408 */
[----:B------:R-:W-:-:S04]  /*5c790*/  @!P4 IADD3 R149, P0, P3, R3, R16, R9 ;  /* 0x000000100395c210 */ /* 0x000fc80007b1e009 */
[----:B------:R-:W-:Y:S02]  /*5c7a0*/  @!P4 IADD3.X R148, R4, R27, R8, P0, P3 ;  /* 0x0000001b0494c210 */ /* 0x000fe400007e6408 */
[----:B------:R-:W-:-:S13]  /*5c7b0*/  ISETP.LT.OR P0, PT, R26, 0x171, !P6 ;  /* 0x000001711a00780c */ /* 0x000fda0007701670 */
[----:B------:R-:W0:Y:S01]  /*5c7c0*/  @!P0 LDC.64 R20, c[0x0][0x5c0] ;  /* 0x00017000ff148b82 */ /* 0x000e220000000a00 */
[C---:B------:R-:W-:Y:S02]  /*5c7d0*/  LOP3.LUT P2, RZ, R13.reuse, 0x200000, RZ, 0xc0, !PT ;  /* 0x002000000dff7812 */ /* 0x040fe4000784c0ff */
[----:B------:R-:W-:-:S04]  /*5c7e0*/  LOP3.LUT R13, R13, 0xfdffffff, RZ, 0xc0, !PT ;  /* 0xfdffffff0d0d7812 */ /* 0x000fc800078ec0ff */
[----:B------:R-:W-:Y:S02]  /*5c7f0*/  @P4 LOP3.LUT R13, R13, 0x2000000, RZ, 0xfc, !PT ;  /* 0x020000000d0d4812 */ /* 0x000fe400078efcff */
[----:B0-----:R-:W-:-:S05]  /*5c800*/  @!P0 IADD3 R20, P3, R16, R20, RZ ;  /* 0x0000001410148210 */ /* 0x001fca0007f7e0ff */
[----:B------:R-:W-:Y:S01]  /*5c810*/  @!P0 IMAD.X R21, R27, 0x1, R21, P3 ;  /* 0x000000011b158824 */ /* 0x000fe200018e0615 */
[----:B------:R-:W-:Y:S02]  /*5c820*/  ISETP.LT.OR P3, PT, R26, 0x16a, !P1 ;  /* 0x0000016a1a00780c */ /* 0x000fe40004f61670 */
[C---:B------:R-:W-:Y:S02]  /*5c830*/  LOP3.LUT P4, RZ, R13.reuse, 0x400000, RZ, 0xc0, !PT ;  /* 0x004000000dff7812 */ /* 0x040fe4000788c0ff */
[----:B------:R-:W-:-:S09]  /*5c840*/  LOP3.LUT R13, R13, 0xfbffffff, RZ, 0xc0, !PT ;  /* 0xfbffffff0d0d7812 */ /* 0x000fd200078ec0ff */
[----:B------:R-:W-:Y:S01]  /*5c850*/  @P3 LOP3.LUT R13, R13, 0x4000000, RZ, 0xfc, !PT ;  /* 0x040000000d0d3812 */ /* 0x000fe200078efcff */
[----:B--2---:R-:W-:-:S05]  /*5c860*/  FMUL R17, R146, UR21 ;  /* 0x0000001592117c20 */ /* 0x004fca0008400000 */
[----:B------:R-:W-:-:S05]  /*5c870*/  F2FP.SATFINITE.E4M3.F32.PACK_AB_MERGE_C R17, RZ, R17, RZ ;  /* 0x00000011ff11723e */ /* 0x000fca00048070ff */
[----:B------:R4:W-:Y:S02]  /*5c880*/  @!P5 STG.E.U8 desc[UR22][R172.64+0x169], R17 ;  /* 0x00016911ac00d986 */ /* 0x0009e4000c101116 */
[----:B----4-:R-:W-:-:S05]  /*5c890*/  FMUL R17, R147, UR21 ;  /* 0x0000001593117c20 */ /* 0x010fca0008400000 */
[----:B------:R-:W-:-:S05]  /*5c8a0*/  F2FP.SATFINITE.E4M3.F32.PACK_AB_MERGE_C R17, RZ, R17, RZ ;  /* 0x00000011ff11723e */ /* 0x000fca00048070ff */
[----:B------:R0:W-:Y:S01]  /*5c8b0*/  @!P0 STG.E.U8 desc[UR22][R20.64+0x170], R17 ;  /* 0x0001701114008986 */ /* 0x0001e2000c101116 */
[----:B------:R-:W-:-:S04]  /*5c8c0*/  @!P3 IADD3 R147, P0, P5, R3, R16, R9 ;  /* 0x000000100393b210 */ /* 0x000fc80007d1e009 */
[----:B------:R-:W-:Y:S02]  /*5c8d0*/  @!P3 IADD3.X R146, R4, R27, R8, P0, P5 ;  /* 0x0000001b0492b210 */ /* 0x000fe400007ea408 */
[----:B------:R-:W-:-:S04]  /*5c8e0*/  ISETP.GE.AND P3, PT, R15, 0x1, PT ;  /* 0x000000010f00780c */ /* 0x000fc80003f66270 */
[----:B------:R-:W-:-:S13]  /*5c8f0*/  ISETP.LT.OR P0, PT, R26, 0x172, !P3 ;  /* 0x000001721a00780c */ /* 0x000fda0005f01670 */
[----:B0-----:R-:W0:Y:S02]  /*5c900*/  @!P0 LDC.64 R20, c[0x0][0x5c0] ;  /* 0x00017000ff148b82 */ /* 0x001e240000000a00 */
[----:B0-----:R-:W-:-:S05]  /*5c910*/  @!P0 IADD3 R20, P5, R16, R20, RZ ;  /* 0x0000001410148210 */ /* 0x001fca0007fbe0ff */
[----:B------:R-:W-:Y:S02]  /*5c920*/  @!P0 IMAD.X R21, R27, 0x1, R21, P5 ;  /* 0x000000011b158824 */ /* 0x000fe400028e0615 */
[----:B---3--:R-:W-:-:S05]  /*5c930*/  FMUL R17, R25, UR21 ;  /* 0x0000001519117c20 */ /* 0x008fca0008400000 */
[----:B------:R-:W-:-:S05]  /*5c940*/  F2FP.SATFINITE.E4M3.F32.PACK_AB_MERGE_C R17, RZ, R17, RZ ;  /* 0x00000011ff11723e */ /* 0x000fca00048070ff */
[----:B------:R0:W-:Y:S02]  /*5c950*/  @!P0 STG.E.U8 desc[UR22][R20.64+0x171], R17 ;  /* 0x0001711114008986 */ /* 0x0001e4000c101116 */
[----:B0-----:R-:W-:-:S05]  /*5c960*/  FMUL R17, R22, UR21 ;  /* 0x0000001516117c20 */ /* 0x001fca0008400000 */
[----:B------:R-:W-:-:S05]  /*5c970*/  F2FP.SATFINITE.E4M3.F32.PACK_AB_MERGE_C R17, RZ, R17, RZ ;  /* 0x00000011ff11723e */ /* 0x000fca00048070ff */
[----:B------:R0:W-:Y:S02]  /*5c980*/  @!P2 STG.E.U8 desc[UR22][R196.64+0x170], R17 ;  /* 0x00017011c400a986 */ /* 0x0001e4000c101116 */
[----:B0-----:R-:W-:Y:S02]  /*5c990*/  FMUL R17, R219, UR21 ;  /* 0x00000015db117c20 */ /* 0x001fe40008400000 */
[----:B------:R-:W2:Y:S04]  /*5c9a0*/  LDL.LU R219, [R1+0xb90] ;  /* 0x000b900001db7983 */ /* 0x000ea80000300800 */
[----:B------:R-:W3:Y:S01]  /*5c9b0*/  LDL.LU R186, [R1+0xb94] ;  /* 0x000b940001ba7983 */ /* 0x000ee20000300800 */
        /* <DEDUP_REMOVED lines=8> */
[----:B------:R-:W-:-:S13]  /*5ca40*/  ISETP.LT.OR P6, PT, R26, 0x179, !P3 ;  /* 0x000001791a00780c */ /* 0x000fda0005fc1670 */
[----:B------:R-:W0:Y:S01]  /*5ca50*/  @!P6 LDC.64 R20, c[0x0][0x5c0] ;  /* 0x00017000ff14eb82 */ /* 0x000e220000000a00 */
[----:B------:R-:W-:-:S05]  /*5ca60*/  F2FP.SATFINITE.E4M3.F32.PACK_AB_MERGE_C R17, RZ, R17, RZ ;  /* 0x00000011ff11723e */ /* 0x000fca00048070ff */
[----:B------:R1:W-:Y:S02]  /*5ca70*/  @!P4 STG.E.U8 desc[UR22][R210.64+0x171], R17 ;  /* 0x00017111d200c986 */ /* 0x0003e4000c101116 */
[----:B-1----:R-:W-:Y:S01]  /*5ca80*/  FMUL R17, R168, UR21 ;  /* 0x00000015a8117c20 */ /* 0x002fe20008400000 */
[----:B------:R-:W-:Y:S01]  /*5ca90*/  LOP3.LUT R13, R13, 0xefffffff, RZ, 0xc0, !PT ;  /* 0xefffffff0d0d7812 */ /* 0x000fe200078ec0ff */
[----:B------:R-:W4:Y:S01]  /*5caa0*/  LDL.LU R168, [R1+0xb98] ;  /* 0x000b980001a87983 */ /* 0x000f220000300800 */
[----:B0-----:R-:W-:Y:S02]  /*5cab0*/  @!P6 IADD3 R20, P0, R16, R20, RZ ;  /* 0x000000141014e210 */ /* 0x001fe40007f1e0ff */
[----:B------:R-:W-:-:S03]  /*5cac0*/  F2FP.SATFINITE.E4M3.F32.PACK_AB_MERGE_C R17, RZ, R17, RZ ;  /* 0x00000011ff11723e */ /* 0x000fc600048070ff */
[----:B------:R-:W-:-:S05]  /*5cad0*/  @!P6 IMAD.X R21, R27, 0x1, R21, P0 ;  /* 0x000000011b15e824 */ /* 0x000fca00000e0615 */
[----:B------:R0:W-:Y:S01]  /*5cae0*/  @!P6 STG.E.U8 desc[UR22][R20.64+0x178], R17 ;  /* 0x000178111400e986 */ /* 0x0001e2000c101116 */
[----:B------:R-:W-:Y:S02]  /*5caf0*/  ISETP.LT.OR P6, PT, R26, 0x17a, !P3 ;  /* 0x0000017a1a00780c */ /* 0x000fe40005fc1670 */
[----:B------:R-:W-:-:S04]  /*5cb00*/  @P1 LOP3.LUT R13, R13, 0x10000000, RZ, 0xfc, !PT ;  /* 0x100000000d0d1812 */ /* 0x000fc800078efcff */
[----:B------:R-:W-:-:S07]  /*5cb10*/  LOP3.LUT P2, RZ, R13, 0x10000, RZ, 0xc0, !PT ;  /* 0x000100000dff7812 */ /* 0x000fce000784c0ff */
[----:B0-----:R-:W0:Y:S01]  /*5cb20*/  @!P6 LDC.64 R20, c[0x0][0x5c0] ;  /* 0x00017000ff14eb82 */ /* 0x001e220000000a00 */
[----:B------:R-:W-:-:S05]  /*5cb30*/  LOP3.LUT R18, R18, 0xffffdfff, RZ, 0xc0, !PT ;  /* 0xffffdfff12127812 */ /* 0x000fca00078ec0ff */
[----:B------:R-:W-:Y:S02]  /*5cb40*/  @P2 LOP3.LUT R18, R18, 0x2000, RZ, 0xfc, !PT ;  /* 0x0000200012122812 */ /* 0x000fe400078efcff */
[----:B------:R-:W-:Y:S01]  /*5cb50*/  LOP3.LUT P2, RZ, R13, 0x40000, RZ, 0xc0, !PT ;  /* 0x000400000dff7812 */ /* 0x000fe2000784c0ff */
[----:B------:R-:W-:Y:S01]  /*5cb60*/  FMUL R17, R187, UR21 ;  /* 0x00000015bb117c20 */ /* 0x000fe20008400000 */
[----:B------:R-:W-:Y:S01]  /*5cb70*/  LOP3.LUT R18, R18, 0xffffbfff, RZ, 0xc0, !PT ;  /* 0xffffbfff12127812 */ /* 0x000fe200078ec0ff */
[----:B------:R-:W4:Y:S03]  /*5cb80*/  LDL.LU R187, [R1+0xb9c] ;  /* 0x000b9c0001bb7983 */ /* 0x000f260000300800 */
[----:B------:R-:W-:Y:S02]  /*5cb90*/  F2FP.SATFINITE.E4M3.F32.PACK_AB_MERGE_C R17, RZ, R17, RZ ;  /* 0x00000011ff11723e */ /* 0x000fe400048070ff */
[----:B0-----:R-:W-:-:S05]  /*5cba0*/  @!P6 IADD3 R20, P1, R16, R20, RZ ;  /* 0x000000141014e210 */ /* 0x001fca0007f3e0ff */
[----:B------:R-:W-:Y:S01]  /*5cbb0*/  @P2 LOP3.LUT R18, R18, 0x4000, RZ, 0xfc, !PT ;  /* 0x0000400012122812 */ /* 0x000fe200078efcff */
[----:B------:R-:W-:Y:S01]  /*5cbc0*/  @!P6 IMAD.X R21, R27, 0x1, R21, P1 ;  /* 0x000000011b15e824 */ /* 0x000fe200008e0615 */
[----:B------:R-:W-:-:S04]  /*5cbd0*/  LOP3.LUT P2, RZ, R13, 0x800000, RZ, 0xc0, !PT ;  /* 0x008000000dff7812 */ /* 0x000fc8000784c0ff */
[----:B------:R0:W-:Y:S02]  /*5cbe0*/  @!P6 STG.E.U8 desc[UR22][R20.64+0x179], R17 ;  /* 0x000179111400e986 */ /* 0x0001e4000c101116 */
[----:B0-----:R-:W-:Y:S01]  /*5cbf0*/  FMUL R17, R169, UR21 ;  /* 0x00000015a9117c20 */ /* 0x001fe20008400000 */
[----:B------:R-:W-:Y:S01]  /*5cc00*/  LOP3.LUT P4, RZ, R5, 0x8000000, RZ, 0xc0, !PT ;  /* 0x0800000005ff7812 */ /* 0x000fe2000788c0ff */
[----:B------:R-:W4:Y:S03]  /*5cc10*/  LDL.LU R169, [R1+0xba0] ;  /* 0x000ba00001a97983 */ /* 0x000f260000300800 */
[----:B------:R-:W-:-:S05]  /*5cc20*/  F2FP.SATFINITE.E4M3.F32.PACK_AB_MERGE_C R17, RZ, R17, RZ ;  /* 0x00000011ff11723e */ /* 0x000fca00048070ff */
[----:B------:R0:W-:Y:S01]  /*5cc30*/  @!P2 STG.E.U8 desc[UR22][R190.64+0x178], R17 ;  /* 0x00017811be00a986 */ /* 0x0001e2000c101116 */
[----:B------:R-:W-:-:S03]  /*5cc40*/  LOP3.LUT P2, RZ, R18, 0x4000, RZ, 0xc0, !PT ;  /* 0x0000400012ff7812 */ /* 0x000fc6000784c0ff */
[----:B------:R-:W1:Y:S01]  /*5cc50*/  @!P4 LDC.64 R20, c[0x0][0x5c0] ;  /* 0x00017000ff14cb82 */ /* 0x000e620000000a00 */
[----:B0-----:R-:W-:Y:S01]  /*5cc60*/  FMUL R17, R218, UR21 ;  /* 0x00000015da117c20 */ /* 0x001fe20008400000 */
[----:B------:R-:W-:Y:S01]  /*5cc70*/  LOP3.LUT R13, R13, 0xdfffffff, RZ, 0xc0, !PT ;  /* 0xdfffffff0d0d7812 */ /* 0x000fe200078ec0ff */
[----:B------:R-:W4:Y:S03]  /*5cc80*/  LDL.LU R218, [R1+0xba4] ;  /* 0x000ba40001da7983 */ /* 0x000f260000300800 */
[----:B------:R-:W-:-:S05]  /*5cc90*/  F2FP.SATFINITE.E4M3.F32.PACK_AB_MERGE_C R17, RZ, R17, RZ ;  /* 0x00000011ff11723e */ /* 0x000fca00048070ff */
[----:B------:R2:W-:Y:S01]  /*5cca0*/  @!P2 STG.E.U8 desc[UR22][R184.64+0x179], R17 ;  /* 0x00017911b800a986 */ /* 0x0005e2000c101116 */
[----:B------:R-:W-:Y:S02]  /*5ccb0*/  LOP3.LUT P2, RZ, R18, 0x2000, RZ, 0xc0, !PT ;  /* 0x0000200012ff7812 */ /* 0x000fe4000784c0ff */
[----:B------:R-:W-:-:S04]  /*5ccc0*/  @P5 LOP3.LUT R13, R13, 0x20000000, RZ, 0xfc, !PT ;  /* 0x200000000d0d5812 */ /* 0x000fc800078efcff */
[----:B------:R-:W-:Y:S01]  /*5ccd0*/  LOP3.LUT P6, RZ, R13, 0x4000, RZ, 0xc0, !PT ;  /* 0x000040000dff7812 */ /* 0x000fe200078cc0ff */
[----:B--2---:R-:W-:Y:S02]  /*5cce0*/  FMUL R17, R219, UR21 ;  /* 0x00000015db117c20 */ /* 0x004fe40008400000 */
[----:B------:R-:W2:Y:S03]  /*5ccf0*/  LDL.LU R219, [R1+0xba8] ;  /* 0x000ba80001db7983 */ /* 0x000ea60000300800 */
[----:B------:R-:W-:-:S05]  /*5cd00*/  F2FP.SATFINITE.E4M3.F32.PACK_AB_MERGE_C R17, RZ, R17, RZ ;  /* 0x00000011ff11723e */ /* 0x000fca00048070ff */
[----:B------:R3:W-:Y:S02]  /*5cd10*/  @!P2 STG.E.U8 desc[UR22][R166.64+0xc0], R17 ;  /* 0x0000c011a600a986 */ /* 0x0007e4000c101116 */
[----:B---3--:R-:W-:-:S05]  /*5cd20*/  FMUL R17, R186, UR21 ;  /* 0x00000015ba117c20 */ /* 0x008fca0008400000 */
[----:B------:R-:W-:-:S05]  /*5cd30*/  F2FP.SATFINITE.E4M3.F32.PACK_AB_MERGE_C R17, RZ, R17, RZ ;  /* 0x00000011ff11723e */ /* 0x000fca00048070ff */
[----:B------:R4:W-:Y:S01]  /*5cd40*/  @!P6 STG.E.U8 desc[UR22][R170.64+0xc1], R17 ;  /* 0x0000c111aa00e986 */ /* 0x0009e2000c101116 */
[----:B-1----:R-:W-:-:S05]  /*5cd50*/  @!P4 IADD3 R20, P6, R177, R20, RZ ;  /* 0x00000014b114c210 */ /* 0x002fca0007fde0ff */
[----:B------:R-:W-:Y:S02]  /*5cd60*/  @!P4 IMAD.X R21, R209, 0x1, R21, P6 ;  /* 0x00000001d115c824 */ /* 0x000fe400030e0615 */
[----:B------:R-:W3:Y:S01]  /*5cd70*/  LDL.LU R209, [R1+0x10d4] ;  /* 0x0010d40001d17983 */ /* 0x000ee20000300800 */
[C---:B------:R-:W-:Y:S02]  /*5cd80*/  LOP3.LUT P0, RZ, R5.reuse, 0x4000000, RZ, 0xc0, !PT ;  /* 0x0400000005ff7812 */ /* 0x040fe4000780c0ff */
[----:B------:R-:W-:Y:S01]  /*5cd90*/  LOP3.LUT P3, RZ, R5, 0x2000000, RZ, 0xc0, !PT ;  /* 0x0200000005ff7812 */ /* 0x000fe2000786c0ff */
[----:B----4-:R-:W-:Y:S01]  /*5cda0*/  FMUL R17, R168, UR21 ;  /* 0x00000015a8117c20 */ /* 0x010fe20008400000 */
[----:B------:R-:W-:Y:S01]  /*5cdb0*/  LOP3.LUT P5, RZ, R13, 0x2000, RZ, 0xc0, !PT ;  /* 0x000020000dff7812 */ /* 0x000fe200078ac0ff */
[----:B------:R-:W4:Y:S03]  /*5cdc0*/  LDL.LU R168, [R1+0xbac] ;  /* 0x000bac0001a87983 */ /* 0x000f260000300800 */
[----:B------:R-:W-:Y:S01]  /*5cdd0*/  F2FP.SATFINITE.E4M3.F32.PACK_AB_MERGE_C R17, RZ, R17, RZ ;  /* 0x00000011ff11723e */ /* 0x000fe200048070ff */
[----:B------:R-:W4:Y:S04]  /*5cde0*/  LDL.LU R186, [R1+0xbb0] ;  /* 0x000bb00001ba7983 */ /* 0x000f280000300800 */
[----:B------:R0:W-:Y:S02]  /*5cdf0*/  @!P4 STG.E.U8 desc[UR22][R20.64+0xc0], R17 ;  /* 0x0000c0111400c986 */ /* 0x0001e4000c101116 */
[----:B0-----:R-:W0:Y:S01]  /*5ce00*/  @!P0 LDC.64 R20, c[0x0][0x5c0] ;  /* 0x00017000ff148b82 */ /* 0x001e220000000a00 */
[----:B------:R-:W-:Y:S01]  /*5ce10*/  FMUL R17, R187, UR21 ;  /* 0x00000015bb117c20 */ /* 0x000fe20008400000 */
[----:B0-----:R-:W-:-:S04]  /*5ce20*/  @!P0 IADD3 R20, P6, R19, R20, RZ ;  /* 0x0000001413148210 */ /* 0x001fc80007fde0ff */
[----:B------:R-:W-:Y:S01]  /*5ce30*/  F2FP.SATFINITE.E4M3.F32.PACK_AB_MERGE_C R17, RZ, R17, RZ ;  /* 0x00000011ff11723e */ /* 0x000fe200048070ff */
[----:B------:R-:W-:-:S05]  /*5ce40*/  @!P0 IMAD.X R21, R203, 0x1, R21, P6 ;  /* 0x00000001cb158824 */ /* 0x000fca00030e0615 */
[----:B------:R0:W-:Y:S01]  /*5ce50*/  @!P0 STG.E.U8 desc[UR22][R20.64+0xc1], R17 ;  /* 0x0000c11114008986 */ /* 0x0001e2000c101116 */
[----:B------:R-:W-:Y:S01]  /*5ce60*/  LOP3.LUT P1, RZ, R13, 0x400, RZ, 0xc0, !PT ;  /* 0x000004000dff7812 */ /* 0x000fe2000782c0ff */
[----:B0-----:R-:W0:Y:S01]  /*5ce70*/  @!P3 LDC.64 R20, c[0x0][0x5c0] ;  /* 0x00017000ff14bb82 */ /* 0x001e220000000a00 */
[----:B------:R-:W-:Y:S01]  /*5ce80*/  FMUL R17, R169, UR21 ;  /* 0x00000015a9117c20 */ /* 0x000fe20008400000 */
[----:B------:R-:W-:Y:S01]  /*5ce90*/  LOP3.LUT P2, RZ, R18, 0x1000, RZ, 0xc0, !PT ;  /* 0x0000100012ff7812 */ /* 0x000fe2000784c0ff */
[----:B------:R-:W4:Y:S03]  /*5cea0*/  LDL.LU R169, [R1+0xbb4] ;  /* 0x000bb40001a97983 */ /* 0x000f260000300800 */
[----:B------:R-:W-:Y:S02]  /*5ceb0*/  F2FP.SATFINITE.E4M3.F32.PACK_AB_MERGE_C R17, RZ, R17, RZ ;  /* 0x00000011ff11723e */ /* 0x000fe400048070ff */
[----:B0-----:R-:W-:-:S02]  /*5cec0*/  @!P3 IADD3 R20, P6, R188, R20, RZ ;  /* 0x00000014bc14b210 */ /* 0x001fc40007fde0ff */
[----:B------:R-:W4:Y:S03]  /*5ced0*/  LDL.LU R188, [R1+0x10d0] ;  /* 0x0010d00001bc7983 */ /* 0x000f260000300800 */
[----:B------:R-:W-:Y:S02]  /*5cee0*/  @!P3 IMAD.X R21, R189, 0x1, R21, P6 ;  /* 0x00000001bd15b824 */ /* 0x000fe400030e0615 */
[----:B------:R-:W4:Y:S04]  /*5cef0*/  LDL.LU R189, [R1+0x10cc] ;  /* 0x0010cc0001bd7983 */ /* 0x000f280000300800 */
[----:B---3--:R0:W-:Y:S02]  /*5cf00*/  @!P5 STG.E.U8 desc[UR22][R208.64+0xc8], R17 ;  /* 0x0000c811d000d986 */ /* 0x0081e4000c101116 */
[----:B0-----:R-:W-:-:S02]  /*5cf10*/  FMUL R17, R218, UR21 ;  /* 0x00000015da117c20 */ /* 0x001fc40008400000 */
[----:B------:R-:W3:Y:S03]  /*5cf20*/  LDL.LU R218, [R1+0xbb8] ;  /* 0x000bb80001da7983 */ /* 0x000ee60000300800 */
[----:B------:R-:W-:-:S05]  /*5cf30*/  F2FP.SATFINITE.E4M3.F32.PACK_AB_MERGE_C R17, RZ, R17, RZ ;  /* 0x00000011ff11723e */ /* 0x000fca00048070ff */
[----:B------:R2:W-:Y:S02]  /*5cf40*/  @!P1 STG.E.U8 desc[UR22][R182.64+0xc9], R17 ;  /* 0x0000c911b6009986 */ /* 0x0005e4000c101116 */
[----:B--2---:R-:W-:Y:S02]  /*5cf50*/  FMUL R17, R219, UR21 ;  /* 0x00000015db117c20 */ /* 0x004fe40008400000 */
[----:B------:R-:W2:Y:S03]  /*5cf60*/  LDL.LU R219, [R1+0xbbc] ;  /* 0x000bbc0001db7983 */ /* 0x000ea60000300800 */
[----:B------:R-:W-:-:S05]  /*5cf70*/  F2FP.SATFINITE.E4M3.F32.PACK_AB_MERGE_C R17, RZ, R17, RZ ;  /* 0x00000011ff11723e */ /* 0x000fca00048070ff */
[----:B------:R0:W-:Y:S02]  /*5cf80*/  @!P3 STG.E.U8 desc[UR22][R20.64+0xc8], R17 ;  /* 0x0000c8111400b986 */ /* 0x0001e4000c101116 */
[----:B0-----:R-:W0:Y:S02]  /*5cf90*/  @!P2 LDC.64 R20, c[0x0][0x5c0] ;  /* 0x00017000ff14ab82 */ /* 0x001e240000000a00 */
[----:B0-----:R-:W-:-:S05]  /*5cfa0*/  @!P2 IADD3 R20, P6, R202, R20, RZ ;  /* 0x00000014ca14a210 */ /* 0x001fca0007fde0ff */
[----:B------:R-:W-:Y:S02]  /*5cfb0*/  @!P2 IMAD.X R21, R179, 0x1, R21, P6 ;  /* 0x00000001b315a824 */ /* 0x000fe400030e0615 */
[----:B------:R-:W3:Y:S01]  /*5cfc0*/  LDL.LU R179, [R1+0x10c8] ;  /* 0x0010c80001b37983 */ /* 0x000ee20000300800 */
[----:B------:R-:W-:Y:S01]  /*5cfd0*/  LOP3.LUT P0, RZ, R5, 0x1000000, RZ, 0xc0, !PT ;  /* 0x0100000005ff7812 */ /* 0x000fe2000780c0ff */
[----:B----4-:R-:W-:Y:S01]  /*5cfe0*/  FMUL R17, R168, UR21 ;  /* 0x00000015a8117c20 */ /* 0x010fe20008400000 */
[C---:B------:R-:W-:Y:S01]  /*5cff0*/  LOP3.LUT P4, RZ, R13.reuse, 0x100, RZ, 0xc0, !PT ;  /* 0x000001000dff7812 */ /* 0x040fe2000788c0ff */
[----:B------:R-:W4:Y:S03]  /*5d000*/  LDL.LU R187, [R1+0xbc0] ;  /* 0x000bc00001bb7983 */ /* 0x000f260000300800 */
[----:B------:R-:W-:Y:S01]  /*5d010*/  F2FP.SATFINITE.E4M3.F32.PACK_AB_MERGE_C R17, RZ, R17, RZ ;  /* 0x00000011ff11723e */ /* 0x000fe200048070ff */
[----:B------:R-:W4:Y:S04]  /*5d020*/  LDL.LU R168, [R1+0xbc4] ;  /* 0x000bc40001a87983 */ /* 0x000f280000300800 */
[----:B------:R0:W-:Y:S01]  /*5d030*/  @!P2 STG.E.U8 desc[UR22][R20.64+0xc9], R17 ;  /* 0x0000c9111400a986 */ /* 0x0001e2000c101116 */
[C---:B------:R-:W-:Y:S01]  /*5d040*/  LOP3.LUT P5, RZ, R13.reuse, 0x20, RZ, 0xc0, !PT ;  /* 0x000000200dff7812 */ /* 0x040fe200078ac0ff */
[----:B0-----:R-:W0:Y:S01]  /*5d050*/  @!P0 LDC.64 R20, c[0x0][0x5c0] ;  /* 0x00017000ff148b82 */ /* 0x001e220000000a00 */
[----:B------:R-:W-:Y:S01]  /*5d060*/  FMUL R17, R186, UR21 ;  /* 0x00000015ba117c20 */ /* 0x000fe20008400000 */
[----:B------:R-:W-:-:S04]  /*5d070*/  LOP3.LUT P6, RZ, R13, 0x40, RZ, 0xc0, !PT ;  /* 0x000000400dff7812 */ /* 0x000fc800078cc0ff */
[----:B------:R-:W-:Y:S02]  /*5d080*/  F2FP.SATFINITE.E4M3.F32.PACK_AB_MERGE_C R17, RZ, R17, RZ ;  /* 0x00000011ff11723e */ /* 0x000fe400048070ff */
[----:B------:R-:W-:-:S04]  /*5d090*/  LOP3.LUT R18, R18, 0xfffff7ff, RZ, 0xc0, !PT ;  /* 0xfffff7ff12127812 */ /* 0x000fc800078ec0ff */
[----:B------:R-:W-:Y:S02]  /*5d0a0*/  @P5 LOP3.LUT R18, R18, 0x800, RZ, 0xfc, !PT ;  /* 0x0000080012125812 */ /* 0x000fe400078efcff */
[----:B------:R-:W-:Y:S01]  /*5d0b0*/  LOP3.LUT P5, RZ, R5, 0x800000, RZ, 0xc0, !PT ;  /* 0x0080000005ff7812 */ /* 0x000fe200078ac0ff */
[----:B------:R1:W-:Y:S01]  /*5d0c0*/  @!P4 STG.E.U8 desc[UR22][R188.64+0xd0], R17 ;  /* 0x0000d011bc00c986 */ /* 0x0003e2000c101116 */
[----:B0-----:R-:W-:Y:S01]  /*5d0d0*/  @!P0 IADD3 R20, P2, R194, R20, RZ ;  /* 0x00000014c2148210 */ /* 0x001fe20007f5e0ff */
[----:B-1----:R-:W-:-:S04]  /*5d0e0*/  FMUL R17, R169, UR21 ;  /* 0x00000015a9117c20 */ /* 0x002fc80008400000 */
[----:B------:R-:W-:Y:S01]  /*5d0f0*/  @!P0 IMAD.X R21, R216, 0x1, R21, P2 ;  /* 0x00000001d8158824 */ /* 0x000fe200010e0615 */
[----:B------:R-:W4:Y:S01]  /*5d100*/  LDL.LU R169, [R1+0xbc8] ;  /* 0x000bc80001a97983 */ /* 0x000f220000300800 */
[----:B------:R-:W-:-:S03]  /*5d110*/  F2FP.SATFINITE.E4M3.F32.PACK_AB_MERGE_C R17, RZ, R17, RZ ;  /* 0x00000011ff11723e */ /* 0x000fc600048070ff */
[----:B------:R-:W4:Y:S04]  /*5d120*/  LDL.LU R194, [R1+0x10c4] ;  /* 0x0010c40001c27983 */ /* 0x000f280000300800 */
[----:B------:R-:W4:Y:S04]  /*5d130*/  LDL.LU R216, [R1+0x10c0] ;  /* 0x0010c00001d87983 */ /* 0x000f280000300800 */
[----:B---3--:R0:W-:Y:S02]  /*5d140*/  @!P6 STG.E.U8 desc[UR22][R178.64+0xd1], R17 ;  /* 0x0000d111b200e986 */ /* 0x0081e4000c101116 */
[----:B0-----:R-:W-:-:S02]  /*5d150*/  FMUL R17, R218, UR21 ;  /* 0x00000015da117c20 */ /* 0x001fc40008400000 */
[----:B------:R-:W3:Y:S03]  /*5d160*/  LDL.LU R218, [R1+0xbcc] ;  /* 0x000bcc0001da7983 */ /* 0x000ee60000300800 */
[----:B------:R-:W-:-:S05]  /*5d170*/  F2FP.SATFINITE.E4M3.F32.PACK_AB_MERGE_C R17, RZ, R17, RZ ;  /* 0x00000011ff11723e */ /* 0x000fca00048070ff */
[----:B------:R0:W-:Y:S02]  /*5d180*/  @!P0 STG.E.U8 desc[UR22][R20.64+0xd0], R17 ;  /* 0x0000d01114008986 */ /* 0x0001e4000c101116 */
[----:B0-----:R-:W0:Y:S02]  /*5d190*/  @!P5 LDC.64 R20, c[0x0][0x5c0] ;  /* 0x00017000ff14db82 */ /* 0x001e240000000a00 */
[----:B0-----:R-:W-:Y:S02]  /*5d1a0*/  @!P5 IADD3 R20, P2, R217, R20, RZ ;  /* 0x00000014d914d210 */ /* 0x001fe40007f5e0ff */
[----:B------:R-:W3:Y:S03]  /*5d1b0*/  LDL.LU R217, [R1+0x10bc] ;  /* 0x0010bc0001d97983 */ /* 0x000ee60000300800 */
[----:B------:R-:W-:Y:S02]  /*5d1c0*/  @!P5 IMAD.X R21, R195, 0x1, R21, P2 ;  /* 0x00000001c315d824 */ /* 0x000fe400010e0615 */
[----:B------:R-:W3:Y:S01]  /*5d1d0*/  LDL.LU R195, [R1+0x10b8] ;  /* 0x0010b80001c37983 */ /* 0x000ee20000300800 */
[----:B------:R-:W-:-:S02]  /*5d1e0*/  LOP3.LUT P2, RZ, R5, 0x800000, RZ, 0xc0, !PT ;  /* 0x0080000005ff7812 */ /* 0x000fc4000784c0ff */
[----:B------:R-:W-:Y:S01]  /*5d1f0*/  LOP3.LUT P1, RZ, R5, 0x400000, RZ, 0xc0, !PT ;  /* 0x0040000005ff7812 */ /* 0x000fe2000782c0ff */
[----:B--2---:R-:W-:Y:S01]  /*5d200*/  FMUL R17, R219, UR21 ;  /* 0x00000015db117c20 */ /* 0x004fe20008400000 */
[----:B------:R-:W-:Y:S01]  /*5d210*/  LOP3.LUT P5, RZ, R18, 0x800, RZ, 0xc0, !PT ;  /* 0x0000080012ff7812 */ /* 0x000fe200078ac0ff */
[----:B------:R-:W2:Y:S03]  /*5d220*/  LDL.LU R186, [R1+0xbd0] ;  /* 0x000bd00001ba7983 */ /* 0x000ea60000300800 */
[----:B------:R-:W-:Y:S01]  /*5d230*/  F2FP.SATFINITE.E4M3.F32.PACK_AB_MERGE_C R17, RZ, R17, RZ ;  /* 0x00000011ff11723e */ /* 0x000fe200048070ff */
[----:B------:R-:W2:Y:S04]  /*5d240*/  LDL.LU R219, [R1+0xbd4] ;  /* 0x000bd40001db7983 */ /* 0x000ea80000300800 */
[----:B------:R0:W-:Y:S01]  /*5d250*/  @!P2 STG.E.U8 desc[UR22][R20.64+0xd1], R17 ;  /* 0x0000d1111400a986 */ /* 0x0001e2000c101116 */
[----:B------:R-:W-:Y:S01]  /*5d260*/  LOP3.LUT P3, RZ, R13, 0x8, RZ, 0xc0, !PT ;  /* 0x000000080dff7812 */ /* 0x000fe2000786c0ff */
[----:B0-----:R-:W0:Y:S01]  /*5d270*/  @!P1 LDC.64 R20, c[0x0][0x5c0] ;  /* 0x00017000ff149b82 */ /* 0x001e220000000a00 */
[----:B----4-:R-:W-:Y:S01]  /*5d280*/  FMUL R17, R187, UR21 ;  /* 0x00000015bb117c20 */ /* 0x010fe20008400000 */
[----:B------:R-:W-:Y:S01]  /*5d290*/  LOP3.LUT P4, RZ, R5, 0x200000, RZ, 0xc0, !PT ;  /* 0x0020000005ff7812 */ /* 0x000fe2000788c0ff */
[----:B------:R-:W4:Y:S03]  /*5d2a0*/  LDL.LU R187, [R1+0xbd8] ;  /* 0x000bd80001bb7983 */ /* 0x000f260000300800 */
[----:B------:R-:W-:-:S02]  /*5d2b0*/  F2FP.SATFINITE.E4M3.F32.PACK_AB_MERGE_C R17, RZ, R17, RZ ;  /* 0x00000011ff11723e */ /* 0x000fc400048070ff */
[----:B0-----:R-:W-:Y:S02]  /*5d2c0*/  @!P1 IADD3 R20, P2, R128, R20, RZ ;  /* 0x0000001480149210 */ /* 0x001fe40007f5e0ff */
[----:B------:R-:W4:Y:S03]  /*5d2d0*/  LDL.LU R128, [R1+0x10b4] ;  /* 0x0010b40001807983 */ /* 0x000f260000300800 */
[----:B------:R-:W-:Y:S02]  /*5d2e0*/  @!P1 IMAD.X R21, R129, 0x1, R21, P2 ;  /* 0x0000000181159824 */ /* 0x000fe400010e0615 */
[----:B------:R-:W4:Y:S04]  /*5d2f0*/  LDL.LU R129, [R1+0x10b0] ;  /* 0x0010b00001817983 */ /* 0x000f280000300800 */
[----:B---3--:R0:W-:Y:S02]  /*5d300*/  @!P5 STG.E.U8 desc[UR22][R216.64+0xd8], R17 ;  /* 0x0000d811d800d986 */ /* 0x0081e4000c101116 */
[----:B0-----:R-:W-:-:S05]  /*5d310*/  FMUL R17, R168, UR21 ;  /* 0x00000015a8117c20 */ /* 0x001fca0008400000 */
[----:B------:R-:W-:-:S05]  /*5d320*/  F2FP.SATFINITE.E4M3.F32.PACK_AB_MERGE_C R17, RZ, R17, RZ ;  /* 0x00000011ff11723e */ /* 0x000fca00048070ff */
[----:B------:R0:W-:Y:S02]  /*5d330*/  @!P3 STG.E.U8 desc[UR22][R194.64+0xd9], R17 ;  /* 0x0000d911c200b986 */ /* 0x0001e4000c101116 */
[----:B0-----:R-:W-:Y:S02]  /*5d340*/  FMUL R17, R169, UR21 ;  /* 0x00000015a9117c20 */ /* 0x001fe40008400000 */
[----:B------:R-:W3:Y:S03]  /*5d350*/  LDL.LU R169, [R1+0xbdc] ;  /* 0x000bdc0001a97983 */ /* 0x000ee60000300800 */
[----:B------:R-:W-:-:S05]  /*5d360*/  F2FP.SATFINITE.E4M3.F32.PACK_AB_MERGE_C R17, RZ, R17, RZ ;  /* 0x00000011ff11723e */ /* 0x000fca00048070ff */
[----:B------:R0:W-:Y:S02]  /*5d370*/  @!P1 STG.E.U8 desc[UR22][R20.64+0xd8], R17 ;  /* 0x0000d81114009986 */ /* 0x0001e4000c101116 */
[----:B0-----:R-:W0:Y:S02]  /*5d380*/  @!P4 LDC.64 R20, c[0x0][0x5c0] ;  /* 0x00017000ff14cb82 */ /* 0x001e240000000a00 */
[----:B0-----:R-:W-:Y:S02]  /*5d390*/  @!P4 IADD3 R20, P2, R206, R20, RZ ;  /* 0x00000014ce14c210 */ /* 0x001fe40007f5e0ff */
[----:B------:R-:W4:Y:S03]  /*5d3a0*/  LDL.LU R206, [R1+0x10ac] ;  /* 0x0010ac0001ce7983 */ /* 0x000f260000300800 */
[----:B------:R-:W-:Y:S02]  /*5d3b0*/  @!P4 IMAD.X R21, R207, 0x1, R21, P2 ;  /* 0x00000001cf15c824 */ /* 0x000fe400010e0615 */
[----:B------:R-:W4:Y:S01]  /*5d3c0*/  LDL.LU R207, [R1+0x10a8] ;  /* 0x0010a80001cf7983 */ /* 0x000f220000300800 */
[----:B------:R-:W-:Y:S01]  /*5d3d0*/  LOP3.LUT P0, RZ, R5, 0x100000, RZ, 0xc0, !PT ;  /* 0x0010000005ff7812 */ /* 0x000fe2000780c0ff */
[----:B------:R-:W-:Y:S01]  /*5d3e0*/  FMUL R17, R218, UR21 ;  /* 0x00000015da117c20 */ /* 0x000fe20008400000 */
[----:B------:R-:W-:Y:S01]  /*5d3f0*/  LOP3.LUT P2, RZ, R13, 0x2, RZ, 0xc0, !PT ;  /* 0x000000020dff7812 */ /* 0x000fe2000784c0ff */
[----:B------:R-:W3:Y:S03]  /*5d400*/  LDL.LU R168, [R1+0xbe0] ;  /* 0x000be00001a87983 */ /* 0x000ee60000300800 */
[----:B------:R-:W-:Y:S01]  /*5d410*/  F2FP.SATFINITE.E4M3.F32.PACK_AB_MERGE_C R17, RZ, R17, RZ ;  /* 0x00000011ff11723e */ /* 0x000fe200048070ff */
[----:B------:R-:W3:Y:S04]  /*5d420*/  LDL.LU R218, [R1+0xbe4] ;  /* 0x000be40001da7983 */ /* 0x000ee80000300800 */
[----:B------:R0:W-:Y:S01]  /*5d430*/  @!P4 STG.E.U8 desc[UR22][R20.64+0xd9], R17 ;  /* 0x0000d9111400c986 */ /* 0x0001e2000c101116 */
[----:B------:R-:W-:Y:S01]  /*5d440*/  LOP3.LUT P6, RZ, R12, 0x80000000, RZ, 0xc0, !PT ;  /* 0x800000000cff7812 */ /* 0x000fe200078cc0ff */
[----:B0-----:R-:W0:Y:S01]  /*5d450*/  @!P0 LDC.64 R20, c[0x0][0x5c0] ;  /* 0x00017000ff148b82 */ /* 0x001e220000000a00 */
[----:B--2---:R-:W-:-:S05]  /*5d460*/  FMUL R17, R186, UR21 ;  /* 0x00000015ba117c20 */ /* 0x004fca0008400000 */
[----:B------:R-:W-:Y:S02]  /*5d470*/  F2FP.SATFINITE.E4M3.F32.PACK_AB_MERGE_C R17, RZ, R17, RZ ;  /* 0x00000011ff11723e */ /* 0x000fe400048070ff */
[----:B------:R-:W-:-:S03]  /*5d480*/  LOP3.LUT P3, RZ, R5, 0x80000, RZ, 0xc0, !PT ;  /* 0x0008000005ff7812 */ /* 0x000fc6000786c0ff */
[----:B----4-:R1:W-:Y:S01]  /*5d490*/  @!P2 STG.E.U8 desc[UR22][R206.64+0xe0], R17 ;  /* 0x0000e011ce00a986 */ /* 0x0103e2000c101116 */
[----:B0-----:R-:W-:Y:S01]  /*5d4a0*/  @!P0 IADD3 R20, P2, R212, R20, RZ ;  /* 0x00000014d4148210 */ /* 0x001fe20007f5e0ff */
[----:B-1----:R-:W-:-:S04]  /*5d4b0*/  FMUL R17, R219, UR21 ;  /* 0x00000015db117c20 */ /* 0x002fc80008400000 */
[----:B------:R-:W-:Y:S01]  /*5d4c0*/  @!P0 IMAD.X R21, R226, 0x1, R21, P2 ;  /* 0x00000001e2158824 */ /* 0x000fe200010e0615 */
[----:B------:R-:W2:Y:S01]  /*5d4d0*/  LDL.LU R219, [R1+0xbe8] ;  /* 0x000be80001db7983 */ /* 0x000ea20000300800 */
[----:B------:R-:W-:-:S03]  /*5d4e0*/  F2FP.SATFINITE.E4M3.F32.PACK_AB_MERGE_C R17, RZ, R17, RZ ;  /* 0x00000011ff11723e */ /* 0x000fc600048070ff */
[----:B------:R-:W4:Y:S04]  /*5d4f0*/  LDL.LU R212, [R1+0x10a4] ;  /* 0x0010a40001d47983 */ /* 0x000f280000300800 */
[----:B------:R0:W-:Y:S04]  /*5d500*/  @!P6 STG.E.U8 desc[UR22][R128.64+0xe1], R17 ;  /* 0x0000e1118000e986 */ /* 0x0001e8000c101116 */
[----:B------:R-:W2:Y:S01]  /*5d510*/  LDL.LU R226, [R1+0x10a0] ;  /* 0x0010a00001e27983 */ /* 0x000ea20000300800 */
[----:B0-----:R-:W-:-:S05]  /*5d520*/  FMUL R17, R187, UR21 ;  /* 0x00000015bb117c20 */ /* 0x001fca0008400000 */
[----:B------:R-:W-:-:S05]  /*5d530*/  F2FP.SATFINITE.E4M3.F32.PACK_AB_MERGE_C R17, RZ, R17, RZ ;  /* 0x00000011ff11723e */ /* 0x000fca00048070ff */
[----:B------:R0:W-:Y:S02]  /*5d540*/  @!P0 STG.E.U8 desc[UR22][R20.64+0xe0], R17 ;  /* 0x0000e01114008986 */ /* 0x0001e4000c101116 */
[----:B0-----:R-:W0:Y:S02]  /*5d550*/  @!P3 LDC.64 R20, c[0x0][0x5c0] ;  /* 0x00017000ff14bb82 */ /* 0x001e240000000a00 */
[----:B0-----:R-:W-:Y:S02]  /*5d560*/  @!P3 IADD3 R20, P2, R227, R20, RZ ;  /* 0x00000014e314b210 */ /* 0x001fe40007f5e0ff */
[----:B------:R-:W2:Y:S03]  /*5d570*/  LDL.LU R227, [R1+0x109c] ;  /* 0x00109c0001e37983 */ /* 0x000ea60000300800 */
[----:B------:R-:W-:Y:S02]  /*5d580*/  @!P3 IMAD.X R21, R213, 0x1, R21, P2 ;  /* 0x00000001d515b824 */ /* 0x000fe400010e0615 */
[----:B------:R-:W4:Y:S01]  /*5d590*/  LDL.LU R213, [R1+0x1098] ;  /* 0x0010980001d57983 */ /* 0x000f220000300800 */
[----:B------:R-:W-:Y:S01]  /*5d5a0*/  LOP3.LUT P4, RZ, R5, 0x40000, RZ, 0xc0, !PT ;  /* 0x0004000005ff7812 */ /* 0x000fe2000788c0ff */
[----:B---3--:R-:W-:Y:S01]  /*5d5b0*/  FMUL R17, R169, UR21 ;  /* 0x00000015a9117c20 */ /* 0x008fe20008400000 */
[C---:B------:R-:W-:Y:S01]  /*5d5c0*/  LOP3.LUT P5, RZ, R12.reuse, 0x40000000, RZ, 0xc0, !PT ;  /* 0x400000000cff7812 */ /* 0x040fe200078ac0ff */
[----:B------:R-:W3:Y:S03]  /*5d5d0*/  LDL.LU R169, [R1+0xbec] ;  /* 0x000bec0001a97983 */ /* 0x000ee60000300800 */
[----:B------:R-:W-:Y:S01]  /*5d5e0*/  F2FP.SATFINITE.E4M3.F32.PACK_AB_MERGE_C R17, RZ, R17, RZ ;  /* 0x00000011ff11723e */ /* 0x000fe200048070ff */
[----:B------:R-:W3:Y:S04]  /*5d5f0*/  LDL.LU R190, [R1+0xbf0] ;  /* 0x000bf00001be7983 */ /* 0x000ee80000300800 */
[----:B------:R0:W-:Y:S01]  /*5d600*/  @!P3 STG.E.U8 desc[UR22][R20.64+0xe1], R17 ;  /* 0x0000e1111400b986 */ /* 0x0001e2000c101116 */
[----:B------:R-:W-:Y:S01]  /*5d610*/  LOP3.LUT P0, RZ, R12, 0x4000000, RZ, 0xc0, !PT ;  /* 0x040000000cff7812 */ /* 0x000fe2000780c0ff */
[----:B0-----:R-:W0:Y:S01]  /*5d620*/  @!P4 LDC.64 R20, c[0x0][0x5c0] ;  /* 0x00017000ff14cb82 */ /* 0x001e220000000a00 */
[----:B------:R-:W-:Y:S01]  /*5d630*/  FMUL R17, R168, UR21 ;  /* 0x00000015a8117c20 */ /* 0x000fe20008400000 */
[----:B------:R-:W-:-:S04]  /*5d640*/  LOP3.LUT P1, RZ, R12, 0x10000000, RZ, 0xc0, !PT ;  /* 0x100000000cff7812 */ /* 0x000fc8000782c0ff */
[----:B------:R-:W-:Y:S02]  /*5d650*/  F2FP.SATFINITE.E4M3.F32.PACK_AB_MERGE_C R17, RZ, R17, RZ ;  /* 0x00000011ff11723e */ /* 0x000fe400048070ff */
[----:B------:R-:W-:-:S04]  /*5d660*/  LOP3.LUT R18, R18, 0xfffffbff, RZ, 0xc0, !PT ;  /* 0xfffffbff12127812 */ /* 0x000fc800078ec0ff */
[----:B------:R-:W-:Y:S02]  /*5d670*/  @P0 LOP3.LUT R18, R18, 0x400, RZ, 0xfc, !PT ;  /* 0x0000040012120812 */ /* 0x000fe400078efcff */
[----:B------:R-:W-:Y:S02]  /*5d680*/  LOP3.LUT P0, RZ, R5, 0x20000, RZ, 0xc0, !PT ;  /* 0x0002000005ff7812 */ /* 0x000fe4000780c0ff */
[----:B0-----:R-:W-:-:S05]  /*5d690*/  @!P4 IADD3 R20, P2, R204, R20, RZ ;  /* 0x00000014cc14c210 */ /* 0x001fca0007f5e0ff */
[----:B------:R-:W-:Y:S01]  /*5d6a0*/  @!P4 IMAD.X R21, R205, 0x1, R21, P2 ;  /* 0x00000001cd15c824 */ /* 0x000fe200010e0615 */
[----:B--2---:R0:W-:Y:S02]  /*5d6b0*/  @!P5 STG.E.U8 desc[UR22][R226.64+0xe8], R17 ;  /* 0x0000e811e200d986 */ /* 0x0041e4000c101116 */
[----:B0-----:R-:W-:Y:S02]  /*5d6c0*/  FMUL R17, R218, UR21 ;  /* 0x00000015da117c20 */ /* 0x001fe40008400000 */
[----:B------:R-:W2:Y:S03]  /*5d6d0*/  LDL.LU R218, [R1+0xbf4] ;  /* 0x000bf40001da7983 */ /* 0x000ea60000300800 */
[----:B------:R-:W-:Y:S01]  /*5d6e0*/  F2FP.SATFINITE.E4M3.F32.PACK_AB_MERGE_C R17, RZ, R17, RZ ;  /* 0x00000011ff11723e */ /* 0x000fe200048070ff */
[----:B------:R-:W2:Y:S04]  /*5d6f0*/  LDL.LU R204, [R1+0x1094] ;  /* 0x0010940001cc7983 */ /* 0x000ea80000300800 */
[----:B----4-:R0:W-:Y:S04]  /*5d700*/  @!P1 STG.E.U8 desc[UR22][R212.64+0xe9], R17 ;  /* 0x0000e911d4009986 */ /* 0x0101e8000c101116 */
[----:B------:R-:W4:Y:S01]  /*5d710*/  LDL.LU R205, [R1+0x1090] ;  /* 0x0010900001cd7983 */ /* 0x000f220000300800 */
[----:B0-----:R-:W-:-:S03]  /*5d720*/  FMUL R17, R219, UR21 ;  /* 0x00000015db117c20 */ /* 0x001fc60008400000 */
[----:B------:R-:W4:Y:S02]  /*5d730*/  LDL.LU R219, [R1+0xbf8] ;  /* 0x000bf80001db7983 */ /* 0x000f240000300800 */
[----:B------:R-:W-:-:S05]  /*5d740*/  F2FP.SATFINITE.E4M3.F32.PACK_AB_MERGE_C R17, RZ, R17, RZ ;  /* 0x00000011ff11723e */ /* 0x000fca00048070ff */
[----:B------:R0:W-:Y:S02]  /*5d750*/  @!P4 STG.E.U8 desc[UR22][R20.64+0xe8], R17 ;  /* 0x0000e8111400c986 */ /* 0x0001e4000c101116 */
[----:B0-----:R-:W0:Y:S02]  /*5d760*/  @!P0 LDC.64 R20, c[0x0][0x5c0] ;  /* 0x00017000ff148b82 */ /* 0x001e240000000a00 */
[----:B0-----:R-:W-:Y:S02]  /*5d770*/  @!P0 IADD3 R20, P2, R214, R20, RZ ;  /* 0x00000014d6148210 */ /* 0x001fe40007f5e0ff */
[----:B------:R-:W2:Y:S03]  /*5d780*/  LDL.LU R214, [R1+0x108c] ;  /* 0x00108c0001d67983 */ /* 0x000ea60000300800 */
[----:B------:R-:W-:Y:S02]  /*5d790*/  @!P0 IMAD.X R21, R215, 0x1, R21, P2 ;  /* 0x00000001d7158824 */ /* 0x000fe400010e0615 */
[----:B------:R-:W2:Y:S01]  /*5d7a0*/  LDL.LU R215, [R1+0x1088] ;  /* 0x0010880001d77983 */ /* 0x000ea20000300800 */
[----:B------:R-:W-:-:S02]  /*5d7b0*/  LOP3.LUT P5, RZ, R12, 0x800000, RZ, 0xc0, !PT ;  /* 0x008000000cff7812 */ /* 0x000fc400078ac0ff */
[C---:B------:R-:W-:Y:S02]  /*5d7c0*/  LOP3.LUT P2, RZ, R5.reuse, 0x20000, RZ, 0xc0, !PT ;  /* 0x0002000005ff7812 */ /* 0x040fe4000784c0ff */
[----:B------:R-:W-:Y:S01]  /*5d7d0*/  LOP3.LUT P3, RZ, R5, 0x10000, RZ, 0xc0, !PT ;  /* 0x0001000005ff7812 */ /* 0x000fe2000786c0ff */
[----:B---3--:R-:W-:Y:S01]  /*5d7e0*/  FMUL R17, R169, UR21 ;  /* 0x00000015a9117c20 */ /* 0x008fe20008400000 */
[----:B------:R-:W-:Y:S01]  /*5d7f0*/  LOP3.LUT R18, R18, 0xfffffdff, RZ, 0xc0, !PT ;  /* 0xfffffdff12127812 */ /* 0x000fe200078ec0ff */
[----:B------:R-:W3:Y:S03]  /*5d800*/  LDL.LU R191, [R1+0xbfc] ;  /* 0x000bfc0001bf7983 */ /* 0x000ee60000300800 */
[----:B------:R-:W-:Y:S01]  /*5d810*/  F2FP.SATFINITE.E4M3.F32.PACK_AB_MERGE_C R17, RZ, R17, RZ ;  /* 0x00000011ff11723e */ /* 0x000fe200048070ff */
[----:B------:R-:W3:Y:S02]  /*5d820*/  LDL.LU R169, [R1+0xc00] ;  /* 0x000c000001a97983 */ /* 0x000ee40000300800 */
[----:B------:R-:W-:-:S02]  /*5d830*/  @P5 LOP3.LUT R18, R18, 0x200, RZ, 0xfc, !PT ;  /* 0x0000020012125812 */ /* 0x000fc400078efcff */
[----:B------:R0:W-:Y:S02]  /*5d840*/  @!P2 STG.E.U8 desc[UR22][R20.64+0xe9], R17 ;  /* 0x0000e9111400a986 */ /* 0x0001e4000c101116 */
[----:B------:R-:W-:Y:S02]  /*5d850*/  LOP3.LUT P0, RZ, R18, 0x400, RZ, 0xc0, !PT ;  /* 0x0000040012ff7812 */ /* 0x000fe4000780c0ff */
[----:B------:R-:W-:Y:S01]  /*5d860*/  LOP3.LUT P6, RZ, R12, 0x1000000, RZ, 0xc0, !PT ;  /* 0x010000000cff7812 */ /* 0x000fe200078cc0ff */
[----:B------:R-:W3:Y:S01]  /*5d870*/  LDL.LU.64 R186, [R1+0x8] ;  /* 0x0000080001ba7983 */ /* 0x000ee20000300a00 */
[----:B------:R-:W-:-:S03]  /*5d880*/  LOP3.LUT P5, RZ, R5, 0x8000, RZ, 0xc0, !PT ;  /* 0x0000800005ff7812 */ /* 0x000fc600078ac0ff */
[----:B------:R-:W3:Y:S01]  /*5d890*/  LDL.LU R168, [R1+0xc04] ;  /* 0x000c040001a87983 */ /* 0x000ee20000300800 */
[----:B0-----:R-:W0:Y:S01]  /*5d8a0*/  @!P3 LDC.64 R20, c[0x0][0x5c0] ;  /* 0x00017000ff14bb82 */ /* 0x001e220000000a00 */
[----:B------:R-:W-:-:S05]  /*5d8b0*/  FMUL R17, R190, UR21 ;  /* 0x00000015be117c20 */ /* 0x000fca0008400000 */
[----:B------:R-:W-:Y:S02]  /*5d8c0*/  F2FP.SATFINITE.E4M3.F32.PACK_AB_MERGE_C R17, RZ, R17, RZ ;  /* 0x00000011ff11723e */ /* 0x000fe400048070ff */
        /* <DEDUP_REMOVED lines=19> */
[----:B------:R-:W-:Y:S01]  /*5da00*/  LOP3.LUT P1, RZ, R5, 0x4000, RZ, 0xc0, !PT ;  /* 0x0000400005ff7812 */ /* 0x000fe2000782c0ff */
[----:B---3--:R-:W-:Y:S01]  /*5da10*/  FMUL R17, R191, UR21 ;  /* 0x00000015bf117c20 */ /* 0x008fe20008400000 */
[----:B------:R-:W-:Y:S01]  /*5da20*/  LOP3.LUT P5, RZ, R18, 0x200, RZ, 0xc0, !PT ;  /* 0x0000020012ff7812 */ /* 0x000fe200078ac0ff */
[----:B------:R-:W3:Y:S03]  /*5da30*/  LDL.LU R190, [R1+0xc10] ;  /* 0x000c100001be7983 */ /* 0x000ee60000300800 */
[----:B------:R-:W-:-:S05]  /*5da40*/  F2FP.SATFINITE.E4M3.F32.PACK_AB_MERGE_C R17, RZ, R17, RZ ;  /* 0x00000011ff11723e */ /* 0x000fca00048070ff */
[----:B------:R0:W-:Y:S01]  /*5da50*/  @!P2 STG.E.U8 desc[UR22][R20.64+0xf1], R17 ;  /* 0x0000f1111400a986 */ /* 0x0001e2000c101116 */
[----:B------:R-:W-:Y:S01]  /*5da60*/  LOP3.LUT P4, RZ, R12, 0x100000, RZ, 0xc0, !PT ;  /* 0x001000000cff7812 */ /* 0x000fe2000788c0ff */
[----:B0-----:R-:W0:Y:S01]  /*5da70*/  @!P1 LDC.64 R20, c[0x0][0x5c0] ;  /* 0x00017000ff149b82 */ /* 0x001e220000000a00 */
[----:B------:R-:W-:Y:S01]  /*5da80*/  FMUL R17, R169, UR21 ;  /* 0x00000015a9117c20 */ /* 0x000fe20008400000 */
[----:B------:R-:W-:Y:S01]  /*5da90*/  LOP3.LUT P0, RZ, R5, 0x2000, RZ, 0xc0, !PT ;  /* 0x0000200005ff7812 */ /* 0x000fe2000780c0ff */
[----:B------:R-:W3:Y:S03]  /*5daa0*/  LDL.LU R169, [R1+0xc14] ;  /* 0x000c140001a97983 */ /* 0x000ee60000300800 */
[----:B------:R-:W-:Y:S01]  /*5dab0*/  F2FP.SATFINITE.E4M3.F32.PACK_AB_MERGE_C R17, RZ, R17, RZ ;  /* 0x00000011ff11723e */ /* 0x000fe200048070ff */
[----:B------:R-:W3:Y:S04]  /*5dac0*/  LDL.LU R191, [R1+0xc18] ;  /* 0x000c180001bf7983 */ /* 0x000ee80000300800 */
[----:B------:R1:W-:Y:S02]  /*5dad0*/  @!P5 STG.E.U8 desc[UR22][R186.64+0xf8], R17 ;  /* 0x0000f811ba00d986 */ /* 0x0003e4000c101116 */
[----:B-1----:R-:W-:-:S05]  /*5dae0*/  FMUL R17, R168, UR21 ;  /* 0x00000015a8117c20 */ /* 0x002fca0008400000 */
[----:B------:R-:W-:Y:S02]  /*5daf0*/  F2FP.SATFINITE.E4M3.F32.PACK_AB_MERGE_C R17, RZ, R17, RZ ;  /* 0x00000011ff11723e */ /* 0x000fe400048070ff */
[----:B0-----:R-:W-:Y:S02]  /*5db00*/  @!P1 IADD3 R20, P2, R132, R20, RZ ;  /* 0x0000001484149210 */ /* 0x001fe40007f5e0ff */
[----:B------:R-:W3:Y:S03]  /*5db10*/  LDL.LU R132, [R1+0x1074] ;  /* 0x0010740001847983 */ /* 0x000ee60000300800 */
[----:B------:R-:W-:Y:S02]  /*5db20*/  @!P1 IMAD.X R21, R133, 0x1, R21, P2 ;  /* 0x0000000185159824 */ /* 0x000fe400010e0615 */
[----:B------:R-:W3:Y:S04]  /*5db30*/  LDL.LU R133, [R1+0x1070] ;  /* 0x0010700001857983 */ /* 0x000ee80000300800 */
[----:B--2---:R0:W-:Y:S02]  /*5db40*/  @!P4 STG.E.U8 desc[UR22][R222.64+0xf9], R17 ;  /* 0x0000f911de00c986 */ /* 0x0041e4000c101116 */
[----:B0-----:R-:W-:-:S05]  /*5db50*/  FMUL R17, R218, UR21 ;  /* 0x00000015da117c20 */ /* 0x001fca0008400000 */
[----:B------:R-:W-:-:S05]  /*5db60*/  F2FP.SATFINITE.E4M3.F32.PACK_AB_MERGE_C R17, RZ, R17, RZ ;  /* 0x00000011ff11723e */ /* 0x000fca00048070ff */
[----:B------:R0:W-:Y:S02]  /*5db70*/  @!P1 STG.E.U8 desc[UR22][R20.64+0xf8], R17 ;  /* 0x0000f81114009986 */ /* 0x0001e4000c101116 */
[----:B0-----:R-:W0:Y:S02]  /*5db80*/  @!P0 LDC.64 R20, c[0x0][0x5c0] ;  /* 0x00017000ff148b82 */ /* 0x001e240000000a00 */
[----:B0-----:R-:W-:Y:S02]  /*5db90*/  @!P0 IADD3 R20, P2, R224, R20, RZ ;  /* 0x00000014e0148210 */ /* 0x001fe40007f5e0ff */
[----:B------:R-:W2:Y:S03]  /*5dba0*/  LDL.LU R224, [R1+0x106c] ;  /* 0x00106c0001e07983 */ /* 0x000ea60000300800 */
[----:B------:R-:W-:Y:S01]  /*5dbb0*/  @!P0 IMAD.X R21, R225, 0x1, R21, P2 ;  /* 0x00000001e1158824 */ /* 0x000fe200010e0615 */
[----:B------:R-:W2:Y:S04]  /*5dbc0*/  LDL.LU R218, [R1+0xc1c] ;  /* 0x000c1c0001da7983 */ /* 0x000ea80000300800 */
[----:B------:R-:W2:Y:S01]  /*5dbd0*/  LDL.LU R225, [R1+0x1068] ;  /* 0x0010680001e17983 */ /* 0x000ea20000300800 */
[----:B------:R-:W-:Y:S01]  /*5dbe0*/  LOP3.LUT P3, RZ, R5, 0x1000, RZ, 0xc0, !PT ;  /* 0x0000100005ff7812 */ /* 0x000fe2000786c0ff */
[----:B----4-:R-:W-:Y:S01]  /*5dbf0*/  FMUL R17, R219, UR21 ;  /* 0x00000015db117c20 */ /* 0x010fe20008400000 */
[C---:B------:R-:W-:Y:S01]  /*5dc00*/  LOP3.LUT P2, RZ, R12.reuse, 0x40000, RZ, 0xc0, !PT ;  /* 0x000400000cff7812 */ /* 0x040fe2000784c0ff */
[----:B------:R-:W4:Y:S03]  /*5dc10*/  LDL.LU R168, [R1+0xc20] ;  /* 0x000c200001a87983 */ /* 0x000f260000300800 */
[----:B------:R-:W-:Y:S01]  /*5dc20*/  F2FP.SATFINITE.E4M3.F32.PACK_AB_MERGE_C R17, RZ, R17, RZ ;  /* 0x00000011ff11723e */ /* 0x000fe200048070ff */
[----:B------:R-:W4:Y:S04]  /*5dc30*/  LDL.LU.64 R186, [R1+0x28] ;  /* 0x0000280001ba7983 */ /* 0x000f280000300a00 */
[----:B------:R0:W-:Y:S01]  /*5dc40*/  @!P0 STG.E.U8 desc[UR22][R20.64+0xf9], R17 ;  /* 0x0000f91114008986 */ /* 0x0001e2000c101116 */
[----:B------:R-:W-:-:S02]  /*5dc50*/  LOP3.LUT P6, RZ, R12, 0x10000, RZ, 0xc0, !PT ;  /* 0x000100000cff7812 */ /* 0x000fc400078cc0ff */
[----:B------:R-:W-:Y:S01]  /*5dc60*/  LOP3.LUT P4, RZ, R5, 0x800, RZ, 0xc0, !PT ;  /* 0x0000080005ff7812 */ /* 0x000fe2000788c0ff */
[----:B------:R-:W4:Y:S01]  /*5dc70*/  LDL.LU R219, [R1+0xc24] ;  /* 0x000c240001db7983 */ /* 0x000f220000300800 */
[----:B0-----:R-:W0:Y:S01]  /*5dc80*/  @!P3 LDC.64 R20, c[0x0][0x5c0] ;  /* 0x00017000ff14bb82 */ /* 0x001e220000000a00 */
[----:B---3--:R-:W-:-:S05]  /*5dc90*/  FMUL R17, R190, UR21 ;  /* 0x00000015be117c20 */ /* 0x008fca0008400000 */
[----:B------:R-:W-:-:S05]  /*5dca0*/  F2FP.SATFINITE.E4M3.F32.PACK_AB_MERGE_C R17, RZ, R17, RZ ;  /* 0x00000011ff11723e */ /* 0x000fca00048070ff */
[----:B--2---:R1:W-:Y:S01]  /*5dcb0*/  @!P2 STG.E.U8 desc[UR22][R224.64+0x100], R17 ;  /* 0x00010011e000a986 */ /* 0x0043e2000c101116 */
[----:B0-----:R-:W-:Y:S01]  /*5dcc0*/  @!P3 IADD3 R20, P2, R33, R20, RZ ;  /* 0x000000142114b210 */ /* 0x001fe20007f5e0ff */
[----:B-1----:R-:W-:-:S04]  /*5dcd0*/  FMUL R17, R169, UR21 ;  /* 0x00000015a9117c20 */ /* 0x002fc80008400000 */
[----:B------:R-:W-:Y:S01]  /*5dce0*/  @!P3 IMAD.X R21, R34, 0x1, R21, P2 ;  /* 0x000000012215b824 */ /* 0x000fe200010e0615 */
[----:B------:R-:W2:Y:S01]  /*5dcf0*/  LDL.LU R169, [R1+0xc28] ;  /* 0x000c280001a97983 */ /* 0x000ea20000300800 */
[----:B------:R-:W-:-:S03]  /*5dd00*/  F2FP.SATFINITE.E4M3.F32.PACK_AB_MERGE_C R17, RZ, R17, RZ ;  /* 0x00000011ff11723e */ /* 0x000fc600048070ff */
[----:B------:R-:W3:Y:S04]  /*5dd10*/  LDL.LU R33, [R1+0x1064] ;  /* 0x0010640001217983 */ /* 0x000ee80000300800 */
[----:B------:R0:W-:Y:S04]  /*5dd20*/  @!P6 STG.E.U8 desc[UR22][R132.64+0x101], R17 ;  /* 0x000101118400e986 */ /* 0x0001e8000c101116 */
[----:B------:R-:W3:Y:S01]  /*5dd30*/  LDL.LU R34, [R1+0x1060] ;  /* 0x0010600001227983 */ /* 0x000ee20000300800 */
[----:B0-----:R-:W-:-:S05]  /*5dd40*/  FMUL R17, R191, UR21 ;  /* 0x00000015bf117c20 */ /* 0x001fca0008400000 */
[----:B------:R-:W-:-:S05]  /*5dd50*/  F2FP.SATFINITE.E4M3.F32.PACK_AB_MERGE_C R17, RZ, R17, RZ ;  /* 0x00000011ff11723e */ /* 0x000fca00048070ff */
[----:B------:R0:W-:Y:S02]  /*5dd60*/  @!P3 STG.E.U8 desc[UR22][R20.64+0x100], R17 ;  /* 0x000100111400b986 */ /* 0x0001e4000c101116 */
[----:B0-----:R-:W0:Y:S02]  /*5dd70*/  @!P4 LDC.64 R20, c[0x0][0x5c0] ;  /* 0x00017000ff14cb82 */ /* 0x001e240000000a00 */
[----:B0-----:R-:W-:Y:S02]  /*5dd80*/  @!P4 IADD3 R20, P2, R232, R20, RZ ;  /* 0x00000014e814c210 */ /* 0x001fe40007f5e0ff */
[----:B------:R-:W2:Y:S03]  /*5dd90*/  LDL.LU R232, [R1+0x105c] ;  /* 0x00105c0001e87983 */ /* 0x000ea60000300800 */
[----:B------:R-:W-:Y:S02]  /*5dda0*/  @!P4 IMAD.X R21, R233, 0x1, R21, P2 ;  /* 0x00000001e915c824 */ /* 0x000fe400010e0615 */
[----:B------:R-:W2:Y:S01]  /*5ddb0*/  LDL.LU R233, [R1+0x1058] ;  /* 0x0010580001e97983 */ /* 0x000ea20000300800 */
[----:B------:R-:W-:-:S03]  /*5ddc0*/  FMUL R17, R218, UR21 ;  /* 0x00000015da117c20 */ /* 0x000fc60008400000 */
[----:B------:R-:W3:Y:S01]  /*5ddd0*/  LDL.LU R218, [R1+0xc2c] ;  /* 0x000c2c0001da7983 */ /* 0x000ee20000300800 */
[----:B------:R-:W-:Y:S02]  /*5dde0*/  LOP3.LUT P0, RZ, R5, 0x400, RZ, 0xc0, !PT ;  /* 0x0000040005ff7812 */ /* 0x000fe4000780c0ff */
[----:B------:R-:W-:Y:S01]  /*5ddf0*/  F2FP.SATFINITE.E4M3.F32.PACK_AB_MERGE_C R17, RZ, R17, RZ ;  /* 0x00000011ff11723e */ /* 0x000fe200048070ff */
[----:B------:R-:W3:Y:S01]  /*5de00*/  LDL.LU R191, [R1+0xc30] ;  /* 0x000c300001bf7983 */ /* 0x000ee20000300800 */
[----:B------:R-:W-:-:S03]  /*5de10*/  LOP3.LUT P5, RZ, R12, 0x8000, RZ, 0xc0, !PT ;  /* 0x000080000cff7812 */ /* 0x000fc600078ac0ff */
[----:B------:R4:W-:Y:S01]  /*5de20*/  @!P4 STG.E.U8 desc[UR22][R20.64+0x101], R17 ;  /* 0x000101111400c986 */ /* 0x0009e2000c101116 */
[----:B------:R-:W-:Y:S01]  /*5de30*/  LOP3.LUT P3, RZ, R12, 0x1000, RZ, 0xc0, !PT ;  /* 0x000010000cff7812 */ /* 0x000fe2000786c0ff */
[----:B----4-:R-:W-:-:S04]  /*5de40*/  FMUL R17, R168, UR21 ;  /* 0x00000015a8117c20 */ /* 0x010fc80008400000 */
[----:B------:R-:W0:Y:S01]  /*5de50*/  @!P0 LDC.64 R20, c[0x0][0x5c0] ;  /* 0x00017000ff148b82 */ /* 0x000e220000000a00 */
[----:B------:R-:W-:Y:S02]  /*5de60*/  F2FP.SATFINITE.E4M3.F32.PACK_AB_MERGE_C R17, RZ, R17, RZ ;  /* 0x00000011ff11723e */ /* 0x000fe400048070ff */
[----:B------:R-:W-:-:S03]  /*5de70*/  LOP3.LUT P1, RZ, R12, 0x4000, RZ, 0xc0, !PT ;  /* 0x000040000cff7812 */ /* 0x000fc6000782c0ff */
[----:B------:R1:W-:Y:S01]  /*5de80*/  @!P5 STG.E.U8 desc[UR22][R186.64+0x108], R17 ;  /* 0x00010811ba00d986 */ /* 0x0003e2000c101116 */
[----:B------:R-:W-:Y:S01]  /*5de90*/  LOP3.LUT R18, R18, 0xfffffeff, RZ, 0xc0, !PT ;  /* 0xfffffeff12127812 */ /* 0x000fe200078ec0ff */
[----:B-1----:R-:W-:Y:S02]  /*5dea0*/  FMUL R17, R219, UR21 ;  /* 0x00000015db117c20 */ /* 0x002fe40008400000 */
[----:B------:R-:W4:Y:S04]  /*5deb0*/  LDL.LU.64 R186, [R1] ;  /* 0x0000000001ba7983 */ /* 0x000f280000300a00 */
[----:B------:R-:W4:Y:S01]  /*5dec0*/  LDL.LU R219, [R1+0xc34] ;  /* 0x000c340001db7983 */ /* 0x000f220000300800 */
[----:B------:R-:W-:Y:S02]  /*5ded0*/  F2FP.SATFINITE.E4M3.F32.PACK_AB_MERGE_C R17, RZ, R17, RZ ;  /* 0x00000011ff11723e */ /* 0x000fe400048070ff */
[----:B------:R-:W-:-:S02]  /*5dee0*/  @P3 LOP3.LUT R18, R18, 0x100, RZ, 0xfc, !PT ;  /* 0x0000010012123812 */ /* 0x000fc400078efcff */
[----:B------:R-:W-:Y:S02]  /*5def0*/  LOP3.LUT P3, RZ, R5, 0x200, RZ, 0xc0, !PT ;  /* 0x0000020005ff7812 */ /* 0x000fe4000786c0ff */
[----:B0-----:R-:W-:Y:S02]  /*5df00*/  @!P0 IADD3 R20, P2, R35, R20, RZ ;  /* 0x0000001423148210 */ /* 0x001fe40007f5e0ff */
[----:B------:R-:W4:Y:S03]  /*5df10*/  LDL.LU R35, [R1+0x1054] ;  /* 0x0010540001237983 */ /* 0x000f260000300800 */
[----:B------:R-:W-:Y:S02]  /*5df20*/  @!P0 IMAD.X R21, R10, 0x1, R21, P2 ;  /* 0x000000010a158824 */ /* 0x000fe400010e0615 */
[----:B------:R-:W4:Y:S04]  /*5df30*/  LDL.LU R10, [R1+0x1050] ;  /* 0x00105000010a7983 */ /* 0x000f280000300800 */
[----:B------:R-:W4:Y:S04]  /*5df40*/  LDL.LU R168, [R1+0xc38] ;  /* 0x000c380001a87983 */ /* 0x000f280000300800 */
[----:B--2---:R0:W-:Y:S02]  /*5df50*/  @!P1 STG.E.U8 desc[UR22][R232.64+0x109], R17 ;  /* 0x00010911e8009986 */ /* 0x0041e4000c101116 */
[----:B0-----:R-:W-:-:S05]  /*5df60*/  FMUL R17, R169, UR21 ;  /* 0x00000015a9117c20 */ /* 0x001fca0008400000 */
[----:B------:R-:W-:-:S05]  /*5df70*/  F2FP.SATFINITE.E4M3.F32.PACK_AB_MERGE_C R17, RZ, R17, RZ ;  /* 0x00000011ff11723e */ /* 0x000fca00048070ff */
[----:B------:R0:W-:Y:S02]  /*5df80*/  @!P0 STG.E.U8 desc[UR22][R20.64+0x108], R17 ;  /* 0x0001081114008986 */ /* 0x0001e4000c101116 */
[----:B0-----:R-:W0:Y:S02]  /*5df90*/  @!P3 LDC.64 R20, c[0x0][0x5c0] ;  /* 0x00017000ff14bb82 */ /* 0x001e240000000a00 */
[----:B0-----:R-:W-:Y:S02]  /*5dfa0*/  @!P3 IADD3 R20, P2, R134, R20, RZ ;  /* 0x000000148614b210 */ /* 0x001fe40007f5e0ff */
[----:B------:R-:W2:Y:S03]  /*5dfb0*/  LDL.LU R134, [R1+0x104c] ;  /* 0x00104c0001867983 */ /* 0x000ea60000300800 */
[----:B------:R-:W-:Y:S02]  /*5dfc0*/  @!P3 IMAD.X R21, R135, 0x1, R21, P2 ;  /* 0x000000018715b824 */ /* 0x000fe400010e0615 */
[----:B------:R-:W2:Y:S04]  /*5dfd0*/  LDL.LU R135, [R1+0x1048] ;  /* 0x0010480001877983 */ /* 0x000ea80000300800 */
[----:B------:R-:W2:Y:S01]  /*5dfe0*/  LDL.LU R169, [R1+0xc3c] ;  /* 0x000c3c0001a97983 */ /* 0x000ea20000300800 */
[----:B---3--:R-:W-:-:S03]  /*5dff0*/  FMUL R17, R218, UR21 ;  /* 0x00000015da117c20 */ /* 0x008fc60008400000 */
[----:B------:R-:W3:Y:S01]  /*5e000*/  LDL.LU R218, [R1+0xc40] ;  /* 0x000c400001da7983 */ /* 0x000ee20000300800 */
[----:B------:R-:W-:Y:S02]  /*5e010*/  LOP3.LUT P5, RZ, R12, 0x200, RZ, 0xc0, !PT ;  /* 0x000002000cff7812 */ /* 0x000fe400078ac0ff */
[----:B------:R-:W-:Y:S01]  /*5e020*/  LOP3.LUT P2, RZ, R5, 0x200, RZ, 0xc0, !PT ;  /* 0x0000020005ff7812 */ /* 0x000fe2000784c0ff */
[----:B------:R-:W3:Y:S01]  /*5e030*/  LDL.LU.64 R172, [R1+0x58] ;  /* 0x0000580001ac7983 */ /* 0x000ee20000300a00 */
[----:B------:R-:W-:Y:S02]  /*5e040*/  LOP3.LUT R18, R18, 0xffffff7f, RZ, 0xc0, !PT ;  /* 0xffffff7f12127812 */ /* 0x000fe400078ec0ff */
[----:B------:R-:W-:Y:S01]  /*5e050*/  F2FP.SATFINITE.E4M3.F32.PACK_AB_MERGE_C R17, RZ, R17, RZ ;  /* 0x00000011ff11723e */ /* 0x000fe200048070ff */
[----:B------:R-:W3:Y:S06]  /*5e060*/  LDL.LU R229, [R1+0xc44] ;  /* 0x000c440001e57983 */ /* 0x000eec0000300800 */
[----:B------:R-:W-:-:S02]  /*5e070*/  @P5 LOP3.LUT R18, R18, 0x80, RZ, 0xfc, !PT ;  /* 0x0000008012125812 */ /* 0x000fc400078efcff */
[----:B------:R0:W-:Y:S02]  /*5e080*/  @!P2 STG.E.U8 desc[UR22][R20.64+0x109], R17 ;  /* 0x000109111400a986 */ /* 0x0001e4000c101116 */
[----:B------:R-:W-:Y:S01]  /*5e090*/  LOP3.LUT P3, RZ, R18, 0x100, RZ, 0xc0, !PT ;  /* 0x0000010012ff7812 */ /* 0x000fe2000786c0ff */
[----:B0-----:R-:W-:Y:S02]  /*5e0a0*/  FMUL R17, R191, UR21 ;  /* 0x00000015bf117c20 */ /* 0x001fe40008400000 */
[----:B------:R-:W3:Y:S03]  /*5e0b0*/  LDL.LU.64 R190, [R1+0x18] ;  /* 0x0000180001be7983 */ /* 0x000ee60000300a00 */
[----:B------:R-:W-:-:S07]  /*5e0c0*/  F2FP.SATFINITE.E4M3.F32.PACK_AB_MERGE_C R17, RZ, R17, RZ ;  /* 0x00000011ff11723e */ /* 0x000fce00048070ff */
[----:B----4-:R0:W-:Y:S02]  /*5e0d0*/  @!P3 STG.E.U8 desc[UR22][R186.64+0x110], R17 ;  /* 0x00011011ba00b986 */ /* 0x0101e4000c101116 */
[----:B0-----:R-:W-:Y:S02]  /*5e0e0*/  FMUL R17, R219, UR21 ;  /* 0x00000015db117c20 */ /* 0x001fe40008400000 */
[----:B------:R-:W4:Y:S01]  /*5e0f0*/  LDL.LU R219, [R1+0xc48] ;  /* 0x000c480001db7983 */ /* 0x000f220000300800 */
[----:B------:R-:W-:Y:S02]  /*5e100*/  LOP3.LUT P4, RZ, R5, 0x100, RZ, 0xc0, !PT ;  /* 0x0000010005ff7812 */ /* 0x000fe4000788c0ff */
[----:B------:R-:W-:-:S11]  /*5e110*/  LOP3.LUT P6, RZ, R12, 0x400, RZ, 0xc0, !PT ;  /* 0x000004000cff7812 */ /* 0x000fd600078cc0ff */
[----:B------:R-:W0:Y:S01]  /*5e120*/  @!P4 LDC.64 R20, c[0x0][0x5c0] ;  /* 0x00017000ff14cb82 */ /* 0x000e220000000a00 */
[----:B------:R-:W-:Y:S02]  /*5e130*/  F2FP.SATFINITE.E4M3.F32.PACK_AB_MERGE_C R17, RZ, R17, RZ ;  /* 0x00000011ff11723e */ /* 0x000fe400048070ff */
[----:B------:R-:W-:Y:S02]  /*5e140*/  LOP3.LUT P5, RZ, R5, 0x80, RZ, 0xc0, !PT ;  /* 0x0000008005ff7812 */ /* 0x000fe400078ac0ff */
[----:B0-----:R-:W-:Y:S02]  /*5e150*/  @!P4 IADD3 R20, P2, R36, R20, RZ ;  /* 0x000000142414c210 */ /* 0x001fe40007f5e0ff */
[----:B------:R-:W4:Y:S03]  /*5e160*/  LDL.LU R36, [R1+0x1044] ;  /* 0x0010440001247983 */ /* 0x000f260000300800 */
[----:B------:R-:W-:-:S02]  /*5e170*/  @!P4 IMAD.X R21, R37, 0x1, R21, P2 ;  /* 0x000000012515c824 */ /* 0x000fc400010e0615 */
[----:B------:R-:W4:Y:S04]  /*5e180*/  LDL.LU R37, [R1+0x1040] ;  /* 0x0010400001257983 */ /* 0x000f280000300800 */
[----:B------:R-:W4:Y:S04]  /*5e190*/  LDL.LU R186, [R1+0xc4c] ;  /* 0x000c4c0001ba7983 */ /* 0x000f280000300800 */
[----:B--2---:R0:W-:Y:S02]  /*5e1a0*/  @!P6 STG.E.U8 desc[UR22][R134.64+0x111], R17 ;  /* 0x000111118600e986 */ /* 0x0041e4000c101116 */
[----:B0-----:R-:W-:-:S05]  /*5e1b0*/  FMUL R17, R168, UR21 ;  /* 0x00000015a8117c20 */ /* 0x001fca0008400000 */
[----:B------:R-:W-:-:S05]  /*5e1c0*/  F2FP.SATFINITE.E4M3.F32.PACK_AB_MERGE_C R17, RZ, R17, RZ ;  /* 0x00000011ff11723e */ /* 0x000fca00048070ff */
[----:B------:R0:W-:Y:S02]  /*5e1d0*/  @!P4 STG.E.U8 desc[UR22][R20.64+0x110], R17 ;  /* 0x000110111400c986 */ /* 0x0001e4000c101116 */
[----:B0-----:R-:W0:Y:S01]  /*5e1e0*/  @!P5 LDC.64 R20, c[0x0][0x5c0] ;  /* 0x00017000ff14db82 */ /* 0x001e220000000a00 */
[----:B------:R-:W-:-:S05]  /*5e1f0*/  FMUL R17, R169, UR21 ;  /* 0x00000015a9117c20 */ /* 0x000fca0008400000 */
[----:B------:R-:W-:Y:S02]  /*5e200*/  F2FP.SATFINITE.E4M3.F32.PACK_AB_MERGE_C R17, RZ, R17, RZ ;  /* 0x00000011ff11723e */ /* 0x000fe400048070ff */
[----:B0-----:R-:W-:Y:S02]  /*5e210*/  @!P5 IADD3 R20, P2, R38, R20, RZ ;  /* 0x000000142614d210 */ /* 0x001fe40007f5e0ff */
[----:B------:R-:W2:Y:S03]  /*5e220*/  LDL.LU R38, [R1+0x103c] ;  /* 0x00103c0001267983 */ /* 0x000ea60000300800 */
[----:B------:R-:W-:Y:S01]  /*5e230*/  @!P5 IMAD.X R21, R39, 0x1, R21, P2 ;  /* 0x000000012715d824 */ /* 0x000fe200010e0615 */
[----:B------:R-:W-:Y:S01]  /*5e240*/  LOP3.LUT P2, RZ, R5, 0x80, RZ, 0xc0, !PT ;  /* 0x0000008005ff7812 */ /* 0x000fe2000784c0ff */
[----:B------:R-:W2:Y:S04]  /*5e250*/  LDL.LU R39, [R1+0x1038] ;  /* 0x0010380001277983 */ /* 0x000ea80000300800 */
[----:B------:R-:W2:Y:S04]  /*5e260*/  LDL.LU R187, [R1+0xc50] ;  /* 0x000c500001bb7983 */ /* 0x000ea80000300800 */
[----:B------:R-:W2:Y:S04]  /*5e270*/  LDL.LU.64 R168, [R1+0x20] ;  /* 0x0000200001a87983 */ /* 0x000ea80000300a00 */
[----:B------:R3:W-:Y:S02]  /*5e280*/  @!P2 STG.E.U8 desc[UR22][R20.64+0x111], R17 ;  /* 0x000111111400a986 */ /* 0x0007e4000c101116 */
[----:B---3--:R-:W-:-:S02]  /*5e290*/  FMUL R17, R218, UR21 ;  /* 0x00000015da117c20 */ /* 0x008fc40008400000 */
[----:B------:R-:W3:Y:S01]  /*5e2a0*/  LDL.LU R218, [R1+0xc54] ;  /* 0x000c540001da7983 */ /* 0x000ee20000300800 */
[----:B------:R-:W-:Y:S02]  /*5e2b0*/  LOP3.LUT P1, RZ, R5, 0x40, RZ, 0xc0, !PT ;  /* 0x0000004005ff7812 */ /* 0x000fe4000782c0ff */
[----:B------:R-:W-:Y:S02]  /*5e2c0*/  LOP3.LUT P5, RZ, R18, 0x80, RZ, 0xc0, !PT ;  /* 0x0000008012ff7812 */ /* 0x000fe400078ac0ff */
[----:B------:R-:W-:-:S09]  /*5e2d0*/  F2FP.SATFINITE.E4M3.F32.PACK_AB_MERGE_C R17, RZ, R17, RZ ;  /* 0x00000011ff11723e */ /* 0x000fd200048070ff */
[----:B------:R-:W0:Y:S01]  /*5e2e0*/  @!P1 LDC.64 R20, c[0x0][0x5c0] ;  /* 0x00017000ff149b82 */ /* 0x000e220000000a00 */
[----:B------:R-:W-:Y:S01]  /*5e2f0*/  LOP3.LUT P0, RZ, R12, 0x100, RZ, 0xc0, !PT ;  /* 0x000001000cff7812 */ /* 0x000fe2000780c0ff */
[----:B------:R1:W-:Y:S01]  /*5e300*/  @!P5 STG.E.U8 desc[UR22][R172.64+0x118], R17 ;  /* 0x00011811ac00d986 */ /* 0x0003e2000c101116 */
[----:B------:R-:W-:Y:S01]  /*5e310*/  LOP3.LUT P3, RZ, R5, 0x20, RZ, 0xc0, !PT ;  /* 0x0000002005ff7812 */ /* 0x000fe2000786c0ff */
[----:B-1----:R-:W-:-:S05]  /*5e320*/  FMUL R17, R229, UR21 ;  /* 0x00000015e5117c20 */ /* 0x002fca0008400000 */
[----:B------:R-:W-:-:S05]  /*5e330*/  F2FP.SATFINITE.E4M3.F32.PACK_AB_MERGE_C R17, RZ, R17, RZ ;  /* 0x00000011ff11723e */ /* 0x000fca00048070ff */
[----:B------:R4:W-:Y:S01]  /*5e340*/  @!P0 STG.E.U8 desc[UR22][R190.64+0x119], R17 ;  /* 0x00011911be008986 */ /* 0x0009e2000c101116 */
[----:B0-----:R-:W-:-:S05]  /*5e350*/  @!P1 IADD3 R20, P2, R40, R20, RZ ;  /* 0x0000001428149210 */ /* 0x001fca0007f5e0ff */
[----:B------:R-:W-:Y:S02]  /*5e360*/  @!P1 IMAD.X R21, R41, 0x1, R21, P2 ;  /* 0x0000000129159824 */ /* 0x000fe400010e0615 */
[----:B----4-:R-:W-:Y:S01]  /*5e370*/  FMUL R17, R219, UR21 ;  /* 0x00000015db117c20 */ /* 0x010fe20008400000 */
[----:B------:R-:W4:Y:S04]  /*5e380*/  LDL.LU R191, [R1+0xc58] ;  /* 0x000c580001bf7983 */ /* 0x000f280000300800 */
[----:B------:R-:W-:Y:S01]  /*5e390*/  F2FP.SATFINITE.E4M3.F32.PACK_AB_MERGE_C R17, RZ, R17, RZ ;  /* 0x00000011ff11723e */ /* 0x000fe200048070ff */
[----:B------:R-:W4:Y:S04]  /*5e3a0*/  LDL.LU R40, [R1+0x1034] ;  /* 0x0010340001287983 */ /* 0x000f280000300800 */
[----:B------:R0:W-:Y:S04]  /*5e3b0*/  @!P1 STG.E.U8 desc[UR22][R20.64+0x118], R17 ;  /* 0x0001181114009986 */ /* 0x0001e8000c101116 */
[----:B------:R-:W4:Y:S01]  /*5e3c0*/  LDL.LU R41, [R1+0x1030] ;  /* 0x0010300001297983 */ /* 0x000f220000300800 */
[----:B0-----:R-:W0:Y:S02]  /*5e3d0*/  @!P3 LDC.64 R20, c[0x0][0x5c0] ;  /* 0x00017000ff14bb82 */ /* 0x001e240000000a00 */
[----:B0-----:R-:W-:-:S02]  /*5e3e0*/  @!P3 IADD3 R20, P2, R136, R20, RZ ;  /* 0x000000148814b210 */ /* 0x001fc40007f5e0ff */
[----:B------:R-:W4:Y:S03]  /*5e3f0*/  LDL.LU R136, [R1+0x102c] ;  /* 0x00102c0001887983 */ /* 0x000f260000300800 */
[----:B------:R-:W-:Y:S02]  /*5e400*/  @!P3 IMAD.X R21, R137, 0x1, R21, P2 ;  /* 0x000000018915b824 */ /* 0x000fe400010e0615 */
[----:B------:R-:W4:Y:S04]  /*5e410*/  LDL.LU R137, [R1+0x1028] ;  /* 0x0010280001897983 */ /* 0x000f280000300800 */
[----:B------:R-:W4:Y:S01]  /*5e420*/  LDL.LU R219, [R1+0xc5c] ;  /* 0x000c5c0001db7983 */ /* 0x000f220000300800 */
[----:B------:R-:W-:-:S03]  /*5e430*/  FMUL R17, R186, UR21 ;  /* 0x00000015ba117c20 */ /* 0x000fc60008400000 */
[----:B------:R-:W4:Y:S02]  /*5e440*/  LDL.LU R186, [R1+0xc60] ;  /* 0x000c600001ba7983 */ /* 0x000f240000300800 */
[----:B------:R-:W-:Y:S02]  /*5e450*/  F2FP.SATFINITE.E4M3.F32.PACK_AB_MERGE_C R17, RZ, R17, RZ ;  /* 0x00000011ff11723e */ /* 0x000fe400048070ff */
[----:B------:R-:W-:Y:S01]  /*5e460*/  LOP3.LUT P2, RZ, R12, 0x40, RZ, 0xc0, !PT ;  /* 0x000000400cff7812 */ /* 0x000fe2000784c0ff */
[----:B------:R-:W4:Y:S04]  /*5e470*/  LDL.LU.64 R228, [R1+0x98] ;  /* 0x0000980001e47983 */ /* 0x000f280000300a00 */
[----:B------:R2:W-:Y:S02]  /*5e480*/  @!P3 STG.E.U8 desc[UR22][R20.64+0x119], R17 ;  /* 0x000119111400b986 */ /* 0x0005e4000c101116 */
[----:B--2---:R-:W-:-:S02]  /*5e490*/  FMUL R17, R187, UR21 ;  /* 0x00000015bb117c20 */ /* 0x004fc40008400000 */
[----:B------:R-:W2:Y:S03]  /*5e4a0*/  LDL.LU R187, [R1+0xc64] ;  /* 0x000c640001bb7983 */ /* 0x000ea60000300800 */
[----:B------:R-:W-:-:S05]  /*5e4b0*/  F2FP.SATFINITE.E4M3.F32.PACK_AB_MERGE_C R17, RZ, R17, RZ ;  /* 0x00000011ff11723e */ /* 0x000fca00048070ff */
[----:B------:R0:W-:Y:S04]  /*5e4c0*/  @!P2 STG.E.U8 desc[UR22][R168.64+0x120], R17 ;  /* 0x00012011a800a986 */ /* 0x0001e8000c101116 */
[----:B0-----:R-:W2:Y:S01]  /*5e4d0*/  LDL.LU.64 R168, [R1+0x40] ;  /* 0x0000400001a87983 */ /* 0x001ea20000300a00 */
[----:B---3--:R-:W-:-:S03]  /*5e4e0*/  FMUL R17, R218, UR21 ;  /* 0x00000015da117c20 */ /* 0x008fc60008400000 */
[----:B------:R-:W3:Y:S01]  /*5e4f0*/  LDL.LU R218, [R1+0xc68] ;  /* 0x000c680001da7983 */ /* 0x000ee20000300800 */
[----:B------:R-:W-:Y:S02]  /*5e500*/  LOP3.LUT P4, RZ, R5, 0x10, RZ, 0xc0, !PT ;  /* 0x0000001005ff7812 */ /* 0x000fe4000788c0ff */
[----:B------:R-:W-:-:S11]  /*5e510*/  LOP3.LUT P6, RZ, R12, 0x10, RZ, 0xc0, !PT ;  /* 0x000000100cff7812 */ /* 0x000fd600078cc0ff */
[----:B------:R-:W0:Y:S01]  /*5e520*/  @!P4 LDC.64 R20, c[0x0][0x5c0] ;  /* 0x00017000ff14cb82 */ /* 0x000e220000000a00 */
[----:B------:R-:W-:Y:S02]  /*5e530*/  F2FP.SATFINITE.E4M3.F32.PACK_AB_MERGE_C R17, RZ, R17, RZ ;  /* 0x00000011ff11723e */ /* 0x000fe400048070ff */
[C---:B------:R-:W-:Y:S02]  /*5e540*/  LOP3.LUT P0, RZ, R5.reuse, 0x8, RZ, 0xc0, !PT ;  /* 0x0000000805ff7812 */ /* 0x040fe4000780c0ff */
[----:B0-----:R-:W-:Y:S02]  /*5e550*/  @!P4 IADD3 R20, P2, R42, R20, RZ ;  /* 0x000000142a14c210 */ /* 0x001fe40007f5e0ff */
[----:B------:R-:W-:Y:S01]  /*5e560*/  LOP3.LUT P3, RZ, R5, 0x4, RZ, 0xc0, !PT ;  /* 0x0000000405ff7812 */ /* 0x000fe2000786c0ff */
[----:B------:R-:W3:Y:S02]  /*5e570*/  LDL.LU R42, [R1+0x1024] ;  /* 0x00102400012a7983 */ /* 0x000ee40000300800 */
[----:B------:R-:W-:Y:S01]  /*5e580*/  @!P4 IMAD.X R21, R43, 0x1, R21, P2 ;  /* 0x000000012b15c824 */ /* 0x000fe200010e0615 */
[----:B------:R-:W-:Y:S01]  /*5e590*/  LOP3.LUT P5, RZ, R12, 0x8, RZ, 0xc0, !PT ;  /* 0x000000080cff7812 */ /* 0x000fe200078ac0ff */
[----:B------:R-:W3:Y:S04]  /*5e5a0*/  LDL.LU R43, [R1+0x1020] ;  /* 0x00102000012b7983 */ /* 0x000ee80000300800 */
[----:B----4-:R0:W-:Y:S02]  /*5e5b0*/  @!P6 STG.E.U8 desc[UR22][R136.64+0x121], R17 ;  /* 0x000121118800e986 */ /* 0x0101e4000c101116 */
[----:B0-----:R-:W-:-:S05]  /*5e5c0*/  FMUL R17, R191, UR21 ;  /* 0x00000015bf117c20 */ /* 0x001fca0008400000 */
[----:B------:R-:W-:-:S05]  /*5e5d0*/  F2FP.SATFINITE.E4M3.F32.PACK_AB_MERGE_C R17, RZ, R17, RZ ;  /* 0x00000011ff11723e */ /* 0x000fca00048070ff */
[----:B------:R0:W-:Y:S02]  /*5e5e0*/  @!P4 STG.E.U8 desc[UR22][R20.64+0x120], R17 ;  /* 0x000120111400c986 */ /* 0x0001e4000c101116 */
[----:B0-----:R-:W0:Y:S01]  /*5e5f0*/  @!P0 LDC.64 R20, c[0x0][0x5c0] ;  /* 0x00017000ff148b82 */ /* 0x001e220000000a00 */
[----:B------:R-:W-:-:S05]  /*5e600*/  FMUL R17, R219, UR21 ;  /* 0x00000015db117c20 */ /* 0x000fca0008400000 */
[----:B------:R-:W-:Y:S02]  /*5e610*/  F2FP.SATFINITE.E4M3.F32.PACK_AB_MERGE_C R17, RZ, R17, RZ ;  /* 0x00000011ff11723e */ /* 0x000fe400048070ff */
[----:B0-----:R-:W-:Y:S02]  /*5e620*/  @!P0 IADD3 R20, P2, R44, R20, RZ ;  /* 0x000000142c148210 */ /* 0x001fe40007f5e0ff */
[----:B------:R-:W4:Y:S03]  /*5e630*/  LDL.LU R44, [R1+0x101c] ;  /* 0x00101c00012c7983 */ /* 0x000f260000300800 */
[----:B------:R-:W-:Y:S01]  /*5e640*/  @!P0 IMAD.X R21, R45, 0x1, R21, P2 ;  /* 0x000000012d158824 */ /* 0x000fe200010e0615 */
[C---:B------:R-:W-:Y:S01]  /*5e650*/  LOP3.LUT P4, RZ, R12.reuse, 0x1, RZ, 0xc0, !PT ;  /* 0x000000010cff7812 */ /* 0x040fe2000788c0ff */
[----:B------:R-:W4:Y:S04]  /*5e660*/  LDL.LU R45, [R1+0x1018] ;  /* 0x00101800012d7983 */ /* 0x000f280000300800 */
[----:B------:R0:W-:Y:S01]  /*5e670*/  @!P0 STG.E.U8 desc[UR22][R20.64+0x121], R17 ;  /* 0x0001211114008986 */ /* 0x0001e2000c101116 */
[----:B------:R-:W-:-:S03]  /*5e680*/  LOP3.LUT P1, RZ, R12, 0x4, RZ, 0xc0, !PT ;  /* 0x000000040cff7812 */ /* 0x000fc6000782c0ff */
[----:B------:R-:W4:Y:S01]  /*5e690*/  LDL.LU R219, [R1+0xc6c] ;  /* 0x000c6c0001db7983 */ /* 0x000f220000300800 */
[----:B------:R-:W-:-:S03]  /*5e6a0*/  LOP3.LUT R18, R18, 0xffffffbf, RZ, 0xc0, !PT ;  /* 0xffffffbf12127812 */ /* 0x000fc600078ec0ff */
[----:B------:R-:W4:Y:S01]  /*5e6b0*/  LDL.LU R191, [R1+0xc70] ;  /* 0x000c700001bf7983 */ /* 0x000f220000300800 */
[----:B0-----:R-:W0:Y:S01]  /*5e6c0*/  @!P3 LDC.64 R20, c[0x0][0x5c0] ;  /* 0x00017000ff14bb82 */ /* 0x001e220000000a00 */
[----:B------:R-:W-:-:S05]  /*5e6d0*/  FMUL R17, R186, UR21 ;  /* 0x00000015ba117c20 */ /* 0x000fca0008400000 */
[----:B------:R-:W-:-:S05]  /*5e6e0*/  F2FP.SATFINITE.E4M3.F32.PACK_AB_MERGE_C R17, RZ, R17, RZ ;  /* 0x00000011ff11723e */ /* 0x000fca00048070ff */
[----:B------:R2:W-:Y:S01]  /*5e6f0*/  @!P5 STG.E.U8 desc[UR22][R228.64+0x128], R17 ;  /* 0x00012811e400d986 */ /* 0x0005e2000c101116 */
[----:B------:R-:W-:Y:S02]  /*5e700*/  @P4 LOP3.LUT R18, R18, 0x40, RZ, 0xfc, !PT ;  /* 0x0000004012124812 */ /* 0x000fe400078efcff */
[----:B------:R-:W-:Y:S02]  /*5e710*/  LOP3.LUT P4, RZ, R5, 0x2, RZ, 0xc0, !PT ;  /* 0x0000000205ff7812 */ /* 0x000fe4000788c0ff */
[----:B0-----:R-:W-:-:S05]  /*5e720*/  @!P3 IADD3 R20, P2, R46, R20, RZ ;  /* 0x000000142e14b210 */ /* 0x001fca0007f5e0ff */
[----:B------:R-:W-:Y:S02]  /*5e730*/  @!P3 IMAD.X R21, R47, 0x1, R21, P2 ;  /* 0x000000012f15b824 */ /* 0x000fe400010e0615 */
[----:B--2---:R-:W-:Y:S02]  /*5e740*/  FMUL R17, R187, UR21 ;  /* 0x00000015bb117c20 */ /* 0x004fe40008400000 */
[----:B------:R-:W2:Y:S03]  /*5e750*/  LDL.LU.64 R186, [R1+0x50] ;  /* 0x0000500001ba7983 */ /* 0x000ea60000300a00 */
[----:B------:R-:W-:-:S05]  /*5e760*/  F2FP.SATFINITE.E4M3.F32.PACK_AB_MERGE_C R17, RZ, R17, RZ ;  /* 0x00000011ff11723e */ /* 0x000fca00048070ff */
[----:B------:R3:W-:Y:S02]  /*5e770*/  @!P1 STG.E.U8 desc[UR22][R168.64+0x129], R17 ;  /* 0x00012911a8009986 */ /* 0x0007e4000c101116 */
[----:B---3--:R-:W-:Y:S02]  /*5e780*/  FMUL R17, R218, UR21 ;  /* 0x00000015da117c20 */ /* 0x008fe40008400000 */
[----:B------:R-:W3:Y:S03]  /*5e790*/  LDL.LU R168, [R1+0xc74] ;  /* 0x000c740001a87983 */ /* 0x000ee60000300800 */
[----:B------:R-:W-:Y:S01]  /*5e7a0*/  F2FP.SATFINITE.E4M3.F32.PACK_AB_MERGE_C R17, RZ, R17, RZ ;  /* 0x00000011ff11723e */ /* 0x000fe200048070ff */
[----:B------:R-:W3:Y:S04]  /*5e7b0*/  LDL.LU R46, [R1+0x1014] ;  /* 0x00101400012e7983 */ /* 0x000ee80000300800 */
[----:B------:R0:W-:Y:S04]  /*5e7c0*/  @!P3 STG.E.U8 desc[UR22][R20.64+0x128], R17 ;  /* 0x000128111400b986 */ /* 0x0001e8000c101116 */
[----:B------:R-:W3:Y:S04]  /*5e7d0*/  LDL.LU R47, [R1+0x1010] ;  /* 0x00101000012f7983 */ /* 0x000ee80000300800 */
[----:B------:R-:W3:Y:S01]  /*5e7e0*/  LDL.LU R169, [R1+0xc78] ;  /* 0x000c780001a97983 */ /* 0x000ee20000300800 */
[----:B0-----:R-:W0:Y:S02]  /*5e7f0*/  @!P4 LDC.64 R20, c[0x0][0x5c0] ;  /* 0x00017000ff14cb82 */ /* 0x001e240000000a00 */
[----:B0-----:R-:W-:-:S02]  /*5e800*/  @!P4 IADD3 R20, P2, R138, R20, RZ ;  /* 0x000000148a14c210 */ /* 0x001fc40007f5e0ff */
[----:B------:R-:W3:Y:S03]  /*5e810*/  LDL.LU R138, [R1+0x100c] ;  /* 0x00100c00018a7983 */ /* 0x000ee60000300800 */
[----:B------:R-:W-:Y:S02]  /*5e820*/  @!P4 IMAD.X R21, R139, 0x1, R21, P2 ;  /* 0x000000018b15c824 */ /* 0x000fe400010e0615 */
[----:B------:R-:W3:Y:S04]  /*5e830*/  LDL.LU R139, [R1+0x1008] ;  /* 0x00100800018b7983 */ /* 0x000ee80000300800 */
[----:B------:R-:W3:Y:S01]  /*5e840*/  LDL.LU R218, [R1+0xc7c] ;  /* 0x000c7c0001da7983 */ /* 0x000ee20000300800 */
[----:B------:R-:W-:-:S02]  /*5e850*/  LOP3.LUT P2, RZ, R5, 0x2, RZ, 0xc0, !PT ;  /* 0x0000000205ff7812 */ /* 0x000fc4000784c0ff */
[----:B------:R-:W-:Y:S02]  /*5e860*/  LOP3.LUT P0, RZ, R5, 0x1, RZ, 0xc0, !PT ;  /* 0x0000000105ff7812 */ /* 0x000fe4000780c0ff */
[----:B------:R-:W-:Y:S02]  /*5e870*/  LOP3.LUT P5, RZ, R11, 0x20000000, RZ, 0xc0, !PT ;  /* 0x200000000bff7812 */ /* 0x000fe400078ac0ff */
[----:B------:R-:W-:-:S11]  /*5e880*/  LOP3.LUT R18, R18, 0xffffffdf, RZ, 0xc0, !PT ;  /* 0xffffffdf12127812 */ /* 0x000fd600078ec0ff */
[----:B------:R-:W-:-:S04]  /*5e890*/  @P5 LOP3.LUT R18, R18, 0x20, RZ, 0xfc, !PT ;  /* 0x0000002012125812 */ /* 0x000fc800078efcff */
[----:B------:R-:W-:Y:S02]  /*5e8a0*/  LOP3.LUT P4, RZ, R18, 0x40, RZ, 0xc0, !PT ;  /* 0x0000004012ff7812 */ /* 0x000fe4000788c0ff */
[----:B------:R-:W-:Y:S02]  /*5e8b0*/  LOP3.LUT P6, RZ, R11, 0x40000000, RZ, 0xc0, !PT ;  /* 0x400000000bff7812 */ /* 0x000fe400078cc0ff */
[----:B------:R-:W-:Y:S01]  /*5e8c0*/  LOP3.LUT P5, RZ, R2, 0x80000000, RZ, 0xc0, !PT ;  /* 0x8000000002ff7812 */ /* 0x000fe200078ac0ff */
[----:B----4-:R-:W-:Y:S02]  /*5e8d0*/  FMUL R17, R219, UR21 ;  /* 0x00000015db117c20 */ /* 0x010fe40008400000 */
[----:B------:R-:W4:Y:S03]  /*5e8e0*/  LDL.LU R219, [R1+0xc80] ;  /* 0x000c800001db7983 */ /* 0x000f260000300800 */
[----:B------:R-:W-:Y:S01]  /*5e8f0*/  F2FP.SATFINITE.E4M3.F32.PACK_AB_MERGE_C R17, RZ, R17, RZ ;  /* 0x00000011ff11723e */ /* 0x000fe200048070ff */
[----:B------:R-:W4:Y:S04]  /*5e900*/  LDL.LU.64 R172, [R1+0xa8] ;  /* 0x0000a80001ac7983 */ /* 0x000f280000300a00 */
[----:B------:R0:W-:Y:S04]  /*5e910*/  @!P2 STG.E.U8 desc[UR22][R20.64+0x129], R17 ;  /* 0x000129111400a986 */ /* 0x0001e8000c101116 */
[----:B------:R-:W4:Y:S01]  /*5e920*/  LDL.LU R229, [R1+0xc84] ;  /* 0x000c840001e57983 */ /* 0x000f220000300800 */
[----:B0-----:R-:W0:Y:S01]  /*5e930*/  @!P0 LDC.64 R20, c[0x0][0x5c0] ;  /* 0x00017000ff148b82 */ /* 0x001e220000000a00 */
[----:B------:R-:W-:-:S05]  /*5e940*/  FMUL R17, R191, UR21 ;  /* 0x00000015bf117c20 */ /* 0x000fca0008400000 */
[----:B------:R-:W-:Y:S02]  /*5e950*/  F2FP.SATFINITE.E4M3.F32.PACK_AB_MERGE_C R17, RZ, R17, RZ ;  /* 0x00000011ff11723e */ /* 0x000fe400048070ff */
[----:B0-----:R-:W-:-:S05]  /*5e960*/  @!P0 IADD3 R20, P2, R48, R20, RZ ;  /* 0x0000001430148210 */ /* 0x001fca0007f5e0ff */
[----:B------:R-:W-:Y:S01]  /*5e970*/  @!P0 IMAD.X R21, R49, 0x1, R21, P2 ;  /* 0x0000000131158824 */ /* 0x000fe200010e0615 */
[----:B--2---:R0:W-:Y:S04]  /*5e980*/  @!P4 STG.E.U8 desc[UR22][R186.64+0x130], R17 ;  /* 0x00013011ba00c986 */ /* 0x0041e8000c101116 */
[----:B0-----:R-:W2:Y:S04]  /*5e990*/  LDL.LU.64 R186, [R1+0x48] ;  /* 0x0000480001ba7983 */ /* 0x001ea80000300a00 */
[----:B------:R-:W2:Y:S01]  /*5e9a0*/  LDL.LU R48, [R1+0x1004] ;  /* 0x0010040001307983 */ /* 0x000ea20000300800 */
[----:B---3--:R-:W-:-:S03]  /*5e9b0*/  FMUL R17, R168, UR21 ;  /* 0x00000015a8117c20 */ /* 0x008fc60008400000 */
[----:B------:R-:W3:Y:S02]  /*5e9c0*/  LDL.LU R168, [R1+0xc88] ;  /* 0x000c880001a87983 */ /* 0x000ee40000300800 */
[----:B------:R-:W-:Y:S02]  /*5e9d0*/  F2FP.SATFINITE.E4M3.F32.PACK_AB_MERGE_C R17, RZ, R17, RZ ;  /* 0x00000011ff11723e */ /* 0x000fe400048070ff */
[----:B------:R-:W3:Y:S04]  /*5e9e0*/  LDL.LU R49, [R1+0x1000] ;  /* 0x0010000001317983 */ /* 0x000ee80000300800 */
[----:B------:R0:W-:Y:S02]  /*5e9f0*/  @!P6 STG.E.U8 desc[UR22][R138.64+0x131], R17 ;  /* 0x000131118a00e986 */ /* 0x0001e4000c101116 */
[----:B0-----:R-:W-:-:S05]  /*5ea00*/  FMUL R17, R169, UR21 ;  /* 0x00000015a9117c20 */ /* 0x001fca0008400000 */
[----:B------:R-:W-:-:S05]  /*5ea10*/  F2FP.SATFINITE.E4M3.F32.PACK_AB_MERGE_C R17, RZ, R17, RZ ;  /* 0x00000011ff11723e */ /* 0x000fca00048070ff */
[----:B------:R0:W-:Y:S02]  /*5ea20*/  @!P0 STG.E.U8 desc[UR22][R20.64+0x130], R17 ;  /* 0x0001301114008986 */ /* 0x0001e4000c101116 */
[----:B0-----:R-:W0:Y:S01]  /*5ea30*/  @!P5 LDC.64 R20, c[0x0][0x5c0] ;  /* 0x00017000ff14db82 */ /* 0x001e220000000a00 */
[----:B------:R-:W-:Y:S01]  /*5ea40*/  FMUL R17, R218, UR21 ;  /* 0x00000015da117c20 */ /* 0x000fe20008400000 */
[----:B0-----:R-:W-:Y:S02]  /*5ea50*/  @!P5 IADD3 R20, P2, R50, R20, RZ ;  /* 0x000000143214d210 */ /* 0x001fe40007f5e0ff */
[----:B------:R-:W3:Y:S04]  /*5ea60*/  LDL.LU R50, [R1+0xffc] ;  /* 0x000ffc0001327983 */ /* 0x000ee80000300800 */
[----:B------:R-:W3:Y:S01]  /*5ea70*/  LDL.LU R169, [R1+0xc8c] ;  /* 0x000c8c0001a97983 */ /* 0x000ee20000300800 */
[----:B------:R-:W-:-:S03]  /*5ea80*/  @!P5 IMAD.X R21, R51, 0x1, R21, P2 ;  /* 0x000000013315d824 */ /* 0x000fc600010e0615 */
[----:B------:R-:W3:Y:S04]  /*5ea90*/  LDL.LU R51, [R1+0xff8] ;  /* 0x000ff80001337983 */ /* 0x000ee80000300800 */
[----:B------:R-:W3:Y:S04]  /*5eaa0*/  LDL.LU R218, [R1+0xc90] ;  /* 0x000c900001da7983 */ /* 0x000ee80000300800 */
[----:B------:R-:W3:Y:S01]  /*5eab0*/  LDL.LU.64 R190, [R1+0x78] ;  /* 0x0000780001be7983 */ /* 0x000ee20000300a00 */
[C---:B------:R-:W-:Y:S02]  /*5eac0*/  LOP3.LUT P2, RZ, R2.reuse, 0x80000000, RZ, 0xc0, !PT ;  /* 0x8000000002ff7812 */ /* 0x040fe4000784c0ff */
[----:B------:R-:W-:-:S02]  /*5ead0*/  LOP3.LUT P1, RZ, R2, 0x40000000, RZ, 0xc0, !PT ;  /* 0x4000000002ff7812 */ /* 0x000fc4000782c0ff */
[----:B------:R-:W-:Y:S02]  /*5eae0*/  F2FP.SATFINITE.E4M3.F32.PACK_AB_MERGE_C R17, RZ, R17, RZ ;  /* 0x00000011ff11723e */ /* 0x000fe400048070ff */
[----:B------:R-:W-:-:S07]  /*5eaf0*/  LOP3.LUT P5, RZ, R18, 0x20, RZ, 0xc0, !PT ;  /* 0x0000002012ff7812 */ /* 0x000fce00078ac0ff */
[----:B------:R0:W-:Y:S01]  /*5eb00*/  @!P2 STG.E.U8 desc[UR22][R20.64+0x131], R17 ;  /* 0x000131111400a986 */ /* 0x0001e2000c101116 */
[----:B------:R-:W-:Y:S01]  /*5eb10*/  LOP3.LUT P3, RZ, R11, 0x10000000, RZ, 0xc0, !PT ;  /* 0x100000000bff7812 */ /* 0x000fe2000786c0ff */
[----:B0-----:R-:W0:Y:S01]  /*5eb20*/  @!P1 LDC.64 R20, c[0x0][0x5c0] ;  /* 0x00017000ff149b82 */ /* 0x001e220000000a00 */
[----:B----4-:R-:W-:Y:S02]  /*5eb30*/  FMUL R17, R219, UR21 ;  /* 0x00000015db117c20 */ /* 0x010fe40008400000 */
[----:B------:R-:W4:Y:S03]  /*5eb40*/  LDL.LU R219, [R1+0xc94] ;  /* 0x000c940001db7983 */ /* 0x000f260000300800 */
[----:B------:R-:W-:-:S05]  /*5eb50*/  F2FP.SATFINITE.E4M3.F32.PACK_AB_MERGE_C R17, RZ, R17, RZ ;  /* 0x00000011ff11723e */ /* 0x000fca00048070ff */
[----:B------:R1:W-:Y:S01]  /*5eb60*/  @!P5 STG.E.U8 desc[UR22][R172.64+0x138], R17 ;  /* 0x00013811ac00d986 */ /* 0x0003e2000c101116 */
[----:B------:R-:W-:Y:S01]  /*5eb70*/  LOP3.LUT P4, RZ, R2, 0x20000000, RZ, 0xc0, !PT ;  /* 0x2000000002ff7812 */ /* 0x000fe2000788c0ff */
[----:B-1----:R-:W-:Y:S01]  /*5eb80*/  FMUL R17, R229, UR21 ;  /* 0x00000015e5117c20 */ /* 0x002fe20008400000 */
[----:B0-----:R-:W-:Y:S01]  /*5eb90*/  @!P1 IADD3 R20, P2, R52, R20, RZ ;  /* 0x0000001434149210 */ /* 0x001fe20007f5e0ff */
[----:B------:R-:W4:Y:S03]  /*5eba0*/  LDL.LU.64 R172, [R1+0x38] ;  /* 0x0000380001ac7983 */ /* 0x000f260000300a00 */
[----:B------:R-:W-:Y:S01]  /*5ebb0*/  F2FP.SATFINITE.E4M3.F32.PACK_AB_MERGE_C R17, RZ, R17, RZ ;  /* 0x00000011ff11723e */ /* 0x000fe200048070ff */
[----:B------:R-:W-:-:S04]  /*5ebc0*/  @!P1 IMAD.X R21, R53, 0x1, R21, P2 ;  /* 0x0000000135159824 */ /* 0x000fc800010e0615 */
[----:B--2---:R0:W-:Y:S04]  /*5ebd0*/  @!P3 STG.E.U8 desc[UR22][R186.64+0x139], R17 ;  /* 0x00013911ba00b986 */ /* 0x0041e8000c101116 */
[----:B0-----:R-:W2:Y:S04]  /*5ebe0*/  LDL.LU R187, [R1+0xc98] ;  /* 0x000c980001bb7983 */ /* 0x001ea80000300800 */
[----:B------:R-:W2:Y:S04]  /*5ebf0*/  LDL.LU R52, [R1+0xff4] ;  /* 0x000ff40001347983 */ /* 0x000ea80000300800 */
[----:B------:R-:W2:Y:S01]  /*5ec00*/  LDL.LU R53, [R1+0xff0] ;  /* 0x000ff00001357983 */ /* 0x000ea20000300800 */
[----:B---3--:R-:W-:-:S05]  /*5ec10*/  FMUL R17, R168, UR21 ;  /* 0x00000015a8117c20 */ /* 0x008fca0008400000 */
[----:B------:R-:W-:-:S05]  /*5ec20*/  F2FP.SATFINITE.E4M3.F32.PACK_AB_MERGE_C R17, RZ, R17, RZ ;  /* 0x00000011ff11723e */ /* 0x000fca00048070ff */
[----:B------:R0:W-:Y:S02]  /*5ec30*/  @!P1 STG.E.U8 desc[UR22][R20.64+0x138], R17 ;  /* 0x0001381114009986 */ /* 0x0001e4000c101116 */
[----:B0-----:R-:W0:Y:S02]  /*5ec40*/  @!P4 LDC.64 R20, c[0x0][0x5c0] ;  /* 0x00017000ff14cb82 */ /* 0x001e240000000a00 */
[----:B0-----:R-:W-:Y:S02]  /*5ec50*/  @!P4 IADD3 R20, P2, R54, R20, RZ ;  /* 0x000000143614c210 */ /* 0x001fe40007f5e0ff */
[----:B------:R-:W3:Y:S03]  /*5ec60*/  LDL.LU R54, [R1+0xfec] ;  /* 0x000fec0001367983 */ /* 0x000ee60000300800 */
[----:B------:R-:W-:Y:S02]  /*5ec70*/  @!P4 IMAD.X R21, R55, 0x1, R21, P2 ;  /* 0x000000013715c824 */ /* 0x000fe400010e0615 */
[----:B------:R-:W3:Y:S04]  /*5ec80*/  LDL.LU R55, [R1+0xfe8] ;  /* 0x000fe80001377983 */ /* 0x000ee80000300800 */
[----:B------:R-:W3:Y:S01]  /*5ec90*/  LDL.LU R168, [R1+0xc9c] ;  /* 0x000c9c0001a87983 */ /* 0x000ee20000300800 */
[----:B------:R-:W-:Y:S01]  /*5eca0*/  LOP3.LUT P2, RZ, R11, 0x4000000, RZ, 0xc0, !PT ;  /* 0x040000000bff7812 */ /* 0x000fe2000784c0ff */
[----:B------:R-:W-:-:S02]  /*5ecb0*/  FMUL R17, R169, UR21 ;  /* 0x00000015a9117c20 */ /* 0x000fc40008400000 */
[----:B------:R-:W3:Y:S03]  /*5ecc0*/  LDL.LU R169, [R1+0xca0] ;  /* 0x000ca00001a97983 */ /* 0x000ee60000300800 */
[----:B------:R-:W-:Y:S01]  /*5ecd0*/  F2FP.SATFINITE.E4M3.F32.PACK_AB_MERGE_C R17, RZ, R17, RZ ;  /* 0x00000011ff11723e */ /* 0x000fe200048070ff */
[----:B------:R-:W3:Y:S04]  /*5ece0*/  LDL.LU.64 R228, [R1+0xc8] ;  /* 0x0000c80001e47983 */ /* 0x000ee80000300a00 */
[----:B------:R0:W-:Y:S02]  /*5ecf0*/  @!P4 STG.E.U8 desc[UR22][R20.64+0x139], R17 ;  /* 0x000139111400c986 */ /* 0x0001e4000c101116 */
[----:B0-----:R-:W-:-:S02]  /*5ed00*/  FMUL R17, R218, UR21 ;  /* 0x00000015da117c20 */ /* 0x001fc40008400000 */
[----:B------:R-:W3:Y:S03]  /*5ed10*/  LDL.LU R218, [R1+0xca4] ;  /* 0x000ca40001da7983 */ /* 0x000ee60000300800 */
[----:B------:R-:W-:-:S05]  /*5ed20*/  F2FP.SATFINITE.E4M3.F32.PACK_AB_MERGE_C R17, RZ, R17, RZ ;  /* 0x00000011ff11723e */ /* 0x000fca00048070ff */
[----:B------:R0:W-:Y:S04]  /*5ed30*/  @!P2 STG.E.U8 desc[UR22][R190.64+0x140], R17 ;  /* 0x00014011be00a986 */ /* 0x0001e8000c101116 */
[----:B0-----:R-:W3:Y:S01]  /*5ed40*/  LDL.LU.64 R190, [R1+0x90] ;  /* 0x0000900001be7983 */ /* 0x001ee20000300a00 */
[----:B------:R-:W-:-:S13]  /*5ed50*/  LOP3.LUT P0, RZ, R2, 0x10000000, RZ, 0xc0, !PT ;  /* 0x1000000002ff7812 */ /* 0x000fda000780c0ff */
[----:B------:R-:W0:Y:S01]  /*5ed60*/  @!P0 LDC.64 R20, c[0x0][0x5c0] ;  /* 0x00017000ff148b82 */ /* 0x000e220000000a00 */
[----:B------:R-:W-:Y:S01]  /*5ed70*/  LOP3.LUT P6, RZ, R11, 0x1000000, RZ, 0xc0, !PT ;  /* 0x010000000bff7812 */ /* 0x000fe200078cc0ff */
[----:B----4-:R-:W-:Y:S01]  /*5ed80*/  FMUL R17, R219, UR21 ;  /* 0x00000015db117c20 */ /* 0x010fe20008400000 */
[----:B------:R-:W-:-:S04]  /*5ed90*/  LOP3.LUT P3, RZ, R2, 0x8000000, RZ, 0xc0, !PT ;  /* 0x0800000002ff7812 */ /* 0x000fc8000786c0ff */
[----:B------:R-:W-:-:S07]  /*5eda0*/  F2FP.SATFINITE.E4M3.F32.PACK_AB_MERGE_C R17, RZ, R17, RZ ;  /* 0x00000011ff11723e */ /* 0x000fce00048070ff */
[----:B------:R2:W-:Y:S01]  /*5edb0*/  @!P6 STG.E.U8 desc[UR22][R172.64+0x141], R17 ;  /* 0x00014111ac00e986 */ /* 0x0005e2000c101116 */
[----:B0-----:R-:W-:-:S03]  /*5edc0*/  @!P0 IADD3 R20, P2, R56, R20, RZ ;  /* 0x0000001438148210 */ /* 0x001fc60007f5e0ff */
[----:B------:R-:W4:Y:S04]  /*5edd0*/  LDL.LU R56, [R1+0xfe4] ;  /* 0x000fe40001387983 */ /* 0x000f280000300800 */
[----:B------:R-:W4:Y:S01]  /*5ede0*/  LDL.LU R219, [R1+0xca8] ;  /* 0x000ca80001db7983 */ /* 0x000f220000300800 */
[----:B------:R-:W-:Y:S01]  /*5edf0*/  @!P0 IMAD.X R21, R57, 0x1, R21, P2 ;  /* 0x0000000139158824 */ /* 0x000fe200010e0615 */
[----:B------:R-:W-:Y:S02]  /*5ee00*/  LOP3.LUT P4, RZ, R2, 0x4000000, RZ, 0xc0, !PT ;  /* 0x0400000002ff7812 */ /* 0x000fe4000788c0ff */
[----:B------:R-:W4:Y:S01]  /*5ee10*/  LDL.LU R57, [R1+0xfe0] ;  /* 0x000fe00001397983 */ /* 0x000f220000300800 */
[C---:B------:R-:W-:Y:S02]  /*5ee20*/  LOP3.LUT P5, RZ, R11.reuse, 0x800000, RZ, 0xc0, !PT ;  /* 0x008000000bff7812 */ /* 0x040fe400078ac0ff */
[----:B------:R-:W-:Y:S01]  /*5ee30*/  LOP3.LUT P1, RZ, R11, 0x400000, RZ, 0xc0, !PT ;  /* 0x004000000bff7812 */ /* 0x000fe2000782c0ff */
[----:B--2---:R-:W-:-:S05]  /*5ee40*/  FMUL R17, R187, UR21 ;  /* 0x00000015bb117c20 */ /* 0x004fca0008400000 */
        /* <DEDUP_REMOVED lines=9> */
[----:B------:R-:W3:Y:S02]  /*5eee0*/  LDL.LU R168, [R1+0xcb0] ;  /* 0x000cb00001a87983 */ /* 0x000ee40000300800 */
[----:B------:R-:W-:Y:S02]  /*5eef0*/  F2FP.SATFINITE.E4M3.F32.PACK_AB_MERGE_C R17, RZ, R17, RZ ;  /* 0x00000011ff11723e */ /* 0x000fe400048070ff */
[----:B------:R-:W3:Y:S04]  /*5ef00*/  LDL.LU.64 R172, [R1+0xa0] ;  /* 0x0000a00001ac7983 */ /* 0x000ee80000300a00 */
[----:B------:R0:W-:Y:S02]  /*5ef10*/  @!P3 STG.E.U8 desc[UR22][R20.64+0x141], R17 ;  /* 0x000141111400b986 */ /* 0x0001e4000c101116 */
[----:B0-----:R-:W0:Y:S01]  /*5ef20*/  @!P4 LDC.64 R20, c[0x0][0x5c0] ;  /* 0x00017000ff14cb82 */ /* 0x001e220000000a00 */
[----:B------:R-:W-:-:S02]  /*5ef30*/  FMUL R17, R169, UR21 ;  /* 0x00000015a9117c20 */ /* 0x000fc40008400000 */
[----:B------:R-:W3:Y:S03]  /*5ef40*/  LDL.LU R169, [R1+0xcb4] ;  /* 0x000cb40001a97983 */ /* 0x000ee60000300800 */
[----:B------:R-:W-:-:S05]  /*5ef50*/  F2FP.SATFINITE.E4M3.F32.PACK_AB_MERGE_C R17, RZ, R17, RZ ;  /* 0x00000011ff11723e */ /* 0x000fca00048070ff */
[----:B------:R1:W-:Y:S01]  /*5ef60*/  @!P5 STG.E.U8 desc[UR22][R228.64+0x148], R17 ;  /* 0x00014811e400d986 */ /* 0x0003e2000c101116 */
[----:B0-----:R-:W-:Y:S01]  /*5ef70*/  @!P4 IADD3 R20, P2, R60, R20, RZ ;  /* 0x000000143c14c210 */ /* 0x001fe20007f5e0ff */
[----:B-1----:R-:W-:-:S05]  /*5ef80*/  FMUL R17, R218, UR21 ;  /* 0x00000015da117c20 */ /* 0x002fca0008400000 */
[----:B------:R-:W-:Y:S01]  /*5ef90*/  F2FP.SATFINITE.E4M3.F32.PACK_AB_MERGE_C R17, RZ, R17, RZ ;  /* 0x00000011ff11723e */ /* 0x000fe200048070ff */
[----:B------:R-:W-:-:S04]  /*5efa0*/  @!P4 IMAD.X R21, R61, 0x1, R21, P2 ;  /* 0x000000013d15c824 */ /* 0x000fc800010e0615 */
[----:B------:R0:W-:Y:S04]  /*5efb0*/  @!P1 STG.E.U8 desc[UR22][R190.64+0x149], R17 ;  /* 0x00014911be009986 */ /* 0x0001e8000c101116 */
[----:B0-----:R-:W3:Y:S04]  /*5efc0*/  LDL.LU.64 R190, [R1+0x70] ;  /* 0x0000700001be7983 */ /* 0x001ee80000300a00 */
[----:B------:R-:W3:Y:S04]  /*5efd0*/  LDL.LU R60, [R1+0xfd4] ;  /* 0x000fd400013c7983 */ /* 0x000ee80000300800 */
[----:B------:R-:W3:Y:S04]  /*5efe0*/  LDL.LU R61, [R1+0xfd0] ;  /* 0x000fd000013d7983 */ /* 0x000ee80000300800 */
[----:B------:R-:W3:Y:S01]  /*5eff0*/  LDL.LU R218, [R1+0xcb8] ;  /* 0x000cb80001da7983 */ /* 0x000ee20000300800 */
[----:B------:R-:W-:-:S02]  /*5f000*/  LOP3.LUT P0, RZ, R11, 0x200000, RZ, 0xc0, !PT ;  /* 0x002000000bff7812 */ /* 0x000fc4000780c0ff */
[----:B------:R-:W-:-:S11]  /*5f010*/  LOP3.LUT R18, R18, 0xffffffef, RZ, 0xc0, !PT ;  /* 0xffffffef12127812 */ /* 0x000fd600078ec0ff */
[----:B------:R-:W-:Y:S02]  /*5f020*/  @P0 LOP3.LUT R18, R18, 0x10, RZ, 0xfc, !PT ;  /* 0x0000001012120812 */ /* 0x000fe400078efcff */
[----:B------:R-:W-:Y:S01]  /*5f030*/  LOP3.LUT P0, RZ, R2, 0x2000000, RZ, 0xc0, !PT ;  /* 0x0200000002ff7812 */ /* 0x000fe2000780c0ff */
[----:B----4-:R-:W-:-:S05]  /*5f040*/  FMUL R17, R219, UR21 ;  /* 0x00000015db117c20 */ /* 0x010fca0008400000 */
[----:B------:R-:W-:-:S05]  /*5f050*/  F2FP.SATFINITE.E4M3.F32.PACK_AB_MERGE_C R17, RZ, R17, RZ ;  /* 0x00000011ff11723e */ /* 0x000fca00048070ff */
[----:B------:R0:W-:Y:S02]  /*5f060*/  @!P4 STG.E.U8 desc[UR22][R20.64+0x148], R17 ;  /* 0x000148111400c986 */ /* 0x0001e4000c101116 */
[----:B0-----:R-:W0:Y:S01]  /*5f070*/  @!P0 LDC.64 R20, c[0x0][0x5c0] ;  /* 0x00017000ff148b82 */ /* 0x001e220000000a00 */
[----:B------:R-:W-:Y:S02]  /*5f080*/  LOP3.LUT P5, RZ, R11, 0x80000, RZ, 0xc0, !PT ;  /* 0x000800000bff7812 */ /* 0x000fe400078ac0ff */
[----:B------:R-:W-:Y:S02]  /*5f090*/  LOP3.LUT P3, RZ, R2, 0x1000000, RZ, 0xc0, !PT ;  /* 0x0100000002ff7812 */ /* 0x000fe4000786c0ff */
[----:B------:R-:W-:Y:S02]  /*5f0a0*/  LOP3.LUT R18, R18, 0xfffffff7, RZ, 0xc0, !PT ;  /* 0xfffffff712127812 */ /* 0x000fe400078ec0ff */
[----:B0-----:R-:W-:-:S07]  /*5f0b0*/  @!P0 IADD3 R20, P2, R62, R20, RZ ;  /* 0x000000143e148210 */ /* 0x001fce0007f5e0ff */
[----:B------:R-:W-:Y:S01]  /*5f0c0*/  @P5 LOP3.LUT R18, R18, 0x8, RZ, 0xfc, !PT ;  /* 0x0000000812125812 */ /* 0x000fe200078efcff */
[----:B------:R-:W4:Y:S01]  /*5f0d0*/  LDL.LU R62, [R1+0xfcc] ;  /* 0x000fcc00013e7983 */ /* 0x000f220000300800 */
[----:B------:R-:W-:Y:S01]  /*5f0e0*/  @!P0 IMAD.X R21, R63, 0x1, R21, P2 ;  /* 0x000000013f158824 */ /* 0x000fe200010e0615 */
[----:B------:R-:W-:Y:S02]  /*5f0f0*/  LOP3.LUT P2, RZ, R2, 0x2000000, RZ, 0xc0, !PT ;  /* 0x0200000002ff7812 */ /* 0x000fe4000784c0ff */
[----:B------:R-:W4:Y:S01]  /*5f100*/  LDL.LU R63, [R1+0xfc8] ;  /* 0x000fc800013f7983 */ /* 0x000f220000300800 */
[----:B------:R-:W-:Y:S02]  /*5f110*/  LOP3.LUT P0, RZ, R18, 0x10, RZ, 0xc0, !PT ;  /* 0x0000001012ff7812 */ /* 0x000fe4000780c0ff */
[----:B------:R-:W-:Y:S01]  /*5f120*/  LOP3.LUT P6, RZ, R11, 0x100000, RZ, 0xc0, !PT ;  /* 0x001000000bff7812 */ /* 0x000fe200078cc0ff */
[----:B------:R-:W4:Y:S01]  /*5f130*/  LDL.LU R219, [R1+0xcbc] ;  /* 0x000cbc0001db7983 */ /* 0x000f220000300800 */
[----:B------:R-:W-:Y:S01]  /*5f140*/  LOP3.LUT P5, RZ, R2, 0x800000, RZ, 0xc0, !PT ;  /* 0x0080000002ff7812 */ /* 0x000fe200078ac0ff */
[----:B--2---:R-:W-:-:S02]  /*5f150*/  FMUL R17, R187, UR21 ;  /* 0x00000015bb117c20 */ /* 0x004fc40008400000 */
[----:B------:R-:W2:Y:S03]  /*5f160*/  LDL.LU R187, [R1+0xcc0] ;  /* 0x000cc00001bb7983 */ /* 0x000ea60000300800 */
[----:B------:R-:W-:Y:S01]  /*5f170*/  F2FP.SATFINITE.E4M3.F32.PACK_AB_MERGE_C R17, RZ, R17, RZ ;  /* 0x00000011ff11723e */ /* 0x000fe200048070ff */
[----:B------:R-:W2:Y:S04]  /*5f180*/  LDL.LU.64 R228, [R1+0xf0] ;  /* 0x0000f00001e47983 */ /* 0x000ea80000300a00 */
[----:B------:R0:W-:Y:S02]  /*5f190*/  @!P2 STG.E.U8 desc[UR22][R20.64+0x149], R17 ;  /* 0x000149111400a986 */ /* 0x0001e4000c101116 */
[----:B0-----:R-:W0:Y:S01]  /*5f1a0*/  @!P3 LDC.64 R20, c[0x0][0x5c0] ;  /* 0x00017000ff14bb82 */ /* 0x001e220000000a00 */
[----:B---3--:R-:W-:-:S02]  /*5f1b0*/  FMUL R17, R168, UR21 ;  /* 0x00000015a8117c20 */ /* 0x008fc40008400000 */
[----:B------:R-:W3:Y:S03]  /*5f1c0*/  LDL.LU R168, [R1+0xcc4] ;  /* 0x000cc40001a87983 */ /* 0x000ee60000300800 */
[----:B------:R-:W-:-:S05]  /*5f1d0*/  F2FP.SATFINITE.E4M3.F32.PACK_AB_MERGE_C R17, RZ, R17, RZ ;  /* 0x00000011ff11723e */ /* 0x000fca00048070ff */
[----:B------:R1:W-:Y:S01]  /*5f1e0*/  @!P0 STG.E.U8 desc[UR22][R172.64+0x150], R17 ;  /* 0x00015011ac008986 */ /* 0x0003e2000c101116 */
[----:B0-----:R-:W-:-:S05]  /*5f1f0*/  @!P3 IADD3 R20, P2, R64, R20, RZ ;  /* 0x000000144014b210 */ /* 0x001fca0007f5e0ff */
[----:B------:R-:W-:Y:S02]  /*5f200*/  @!P3 IMAD.X R21, R65, 0x1, R21, P2 ;  /* 0x000000014115b824 */ /* 0x000fe400010e0615 */
[----:B-1----:R-:W-:Y:S02]  /*5f210*/  FMUL R17, R169, UR21 ;  /* 0x00000015a9117c20 */ /* 0x002fe40008400000 */
[----:B------:R-:W3:Y:S03]  /*5f220*/  LDL.LU R169, [R1+0xcc8] ;  /* 0x000cc80001a97983 */ /* 0x000ee60000300800 */
[----:B------:R-:W-:Y:S01]  /*5f230*/  F2FP.SATFINITE.E4M3.F32.PACK_AB_MERGE_C R17, RZ, R17, RZ ;  /* 0x00000011ff11723e */ /* 0x000fe200048070ff */
[----:B------:R-:W3:Y:S04]  /*5f240*/  LDL.LU R64, [R1+0xfc4] ;  /* 0x000fc40001407983 */ /* 0x000ee80000300800 */
[----:B------:R-:W3:Y:S04]  /*5f250*/  LDL.LU R65, [R1+0xfc0] ;  /* 0x000fc00001417983 */ /* 0x000ee80000300800 */
[----:B------:R0:W-:Y:S02]  /*5f260*/  @!P6 STG.E.U8 desc[UR22][R190.64+0x151], R17 ;  /* 0x00015111be00e986 */ /* 0x0001e4000c101116 */
        /* <DEDUP_REMOVED lines=11> */
[----:B------:R-:W3:Y:S01]  /*5f320*/  LDL.LU R186, [R1+0xcd0] ;  /* 0x000cd00001ba7983 */ /* 0x000ee20000300800 */
[----:B------:R-:W-:Y:S02]  /*5f330*/  LOP3.LUT P5, RZ, R18, 0x8, RZ, 0xc0, !PT ;  /* 0x0000000812ff7812 */ /* 0x000fe400078ac0ff */
[----:B------:R-:W-:Y:S01]  /*5f340*/  LOP3.LUT P4, RZ, R11, 0x40000, RZ, 0xc0, !PT ;  /* 0x000400000bff7812 */ /* 0x000fe2000788c0ff */
[----:B------:R-:W3:Y:S01]  /*5f350*/  LDL.LU.64 R190, [R1+0xc0] ;  /* 0x0000c00001be7983 */ /* 0x000ee20000300a00 */
[----:B----4-:R-:W-:Y:S01]  /*5f360*/  FMUL R17, R219, UR21 ;  /* 0x00000015db117c20 */ /* 0x010fe20008400000 */
[----:B------:R-:W-:Y:S02]  /*5f370*/  LOP3.LUT P0, RZ, R2, 0x200000, RZ, 0xc0, !PT ;  /* 0x0020000002ff7812 */ /* 0x000fe4000780c0ff */
[----:B------:R-:W4:Y:S02]  /*5f380*/  LDL.LU R219, [R1+0xcd4] ;  /* 0x000cd40001db7983 */ /* 0x000f240000300800 */
[----:B------:R-:W-:-:S05]  /*5f390*/  F2FP.SATFINITE.E4M3.F32.PACK_AB_MERGE_C R17, RZ, R17, RZ ;  /* 0x00000011ff11723e */ /* 0x000fca00048070ff */
[----:B------:R0:W-:Y:S02]  /*5f3a0*/  @!P2 STG.E.U8 desc[UR22][R20.64+0x151], R17 ;  /* 0x000151111400a986 */ /* 0x0001e4000c101116 */
[----:B0-----:R-:W0:Y:S02]  /*5f3b0*/  @!P1 LDC.64 R20, c[0x0][0x5c0] ;  /* 0x00017000ff149b82 */ /* 0x001e240000000a00 */
[----:B0-----:R-:W-:-:S05]  /*5f3c0*/  @!P1 IADD3 R20, P2, R66, R20, RZ ;  /* 0x0000001442149210 */ /* 0x001fca0007f5e0ff */
[----:B------:R-:W-:Y:S02]  /*5f3d0*/  @!P1 IMAD.X R21, R67, 0x1, R21, P2 ;  /* 0x0000000143159824 */ /* 0x000fe400010e0615 */
[----:B--2---:R-:W-:Y:S02]  /*5f3e0*/  FMUL R17, R187, UR21 ;  /* 0x00000015bb117c20 */ /* 0x004fe40008400000 */
[----:B------:R-:W2:Y:S03]  /*5f3f0*/  LDL.LU R187, [R1+0xcd8] ;  /* 0x000cd80001bb7983 */ /* 0x000ea60000300800 */
[----:B------:R-:W-:Y:S01]  /*5f400*/  F2FP.SATFINITE.E4M3.F32.PACK_AB_MERGE_C R17, RZ, R17, RZ ;  /* 0x00000011ff11723e */ /* 0x000fe200048070ff */
[----:B------:R-:W2:Y:S04]  /*5f410*/  LDL.LU R66, [R1+0xfb4] ;  /* 0x000fb40001427983 */ /* 0x000ea80000300800 */
[----:B------:R3:W-:Y:S04]  /*5f420*/  @!P5 STG.E.U8 desc[UR22][R228.64+0x158], R17 ;  /* 0x00015811e400d986 */ /* 0x0007e8000c101116 */
[----:B------:R-:W2:Y:S01]  /*5f430*/  LDL.LU R67, [R1+0xfb0] ;  /* 0x000fb00001437983 */ /* 0x000ea20000300800 */
[----:B---3--:R-:W-:-:S03]  /*5f440*/  FMUL R17, R168, UR21 ;  /* 0x00000015a8117c20 */ /* 0x008fc60008400000 */
[----:B------:R-:W3:Y:S02]  /*5f450*/  LDL.LU R168, [R1+0xcdc] ;  /* 0x000cdc0001a87983 */ /* 0x000ee40000300800 */
[----:B------:R-:W-:-:S05]  /*5f460*/  F2FP.SATFINITE.E4M3.F32.PACK_AB_MERGE_C R17, RZ, R17, RZ ;  /* 0x00000011ff11723e */ /* 0x000fca00048070ff */
[----:B------:R0:W-:Y:S02]  /*5f470*/  @!P4 STG.E.U8 desc[UR22][R144.64+0x159], R17 ;  /* 0x000159119000c986 */ /* 0x0001e4000c101116 */
        /* <DEDUP_REMOVED lines=8> */
[----:B------:R-:W-:Y:S01]  /*5f500*/  LOP3.LUT P3, RZ, R2, 0x100000, RZ, 0xc0, !PT ;  /* 0x0010000002ff7812 */ /* 0x000fe2000786c0ff */
[----:B------:R-:W-:Y:S01]  /*5f510*/  FMUL R17, R218, UR21 ;  /* 0x00000015da117c20 */ /* 0x000fe20008400000 */
[C---:B------:R-:W-:Y:S01]  /*5f520*/  LOP3.LUT P2, RZ, R11.reuse, 0x20000, RZ, 0xc0, !PT ;  /* 0x000200000bff7812 */ /* 0x040fe2000784c0ff */
[----:B------:R-:W3:Y:S03]  /*5f530*/  LDL.LU R169, [R1+0xce0] ;  /* 0x000ce00001a97983 */ /* 0x000ee60000300800 */
[----:B------:R-:W-:Y:S01]  /*5f540*/  F2FP.SATFINITE.E4M3.F32.PACK_AB_MERGE_C R17, RZ, R17, RZ ;  /* 0x00000011ff11723e */ /* 0x000fe200048070ff */
[----:B------:R-:W3:Y:S04]  /*5f550*/  LDL.LU R218, [R1+0xce4] ;  /* 0x000ce40001da7983 */ /* 0x000ee80000300800 */
[----:B------:R0:W-:Y:S01]  /*5f560*/  @!P0 STG.E.U8 desc[UR22][R20.64+0x159], R17 ;  /* 0x0001591114008986 */ /* 0x0001e2000c101116 */
[----:B------:R-:W-:Y:S01]  /*5f570*/  LOP3.LUT P6, RZ, R11, 0x10000, RZ, 0xc0, !PT ;  /* 0x000100000bff7812 */ /* 0x000fe200078cc0ff */
[----:B0-----:R-:W0:Y:S01]  /*5f580*/  @!P3 LDC.64 R20, c[0x0][0x5c0] ;  /* 0x00017000ff14bb82 */ /* 0x001e220000000a00 */
[----:B------:R-:W-:-:S05]  /*5f590*/  FMUL R17, R186, UR21 ;  /* 0x00000015ba117c20 */ /* 0x000fca0008400000 */
[----:B------:R-:W-:-:S05]  /*5f5a0*/  F2FP.SATFINITE.E4M3.F32.PACK_AB_MERGE_C R17, RZ, R17, RZ ;  /* 0x00000011ff11723e */ /* 0x000fca00048070ff */
[----:B------:R4:W-:Y:S01]  /*5f5b0*/  @!P2 STG.E.U8 desc[UR22][R190.64+0x160], R17 ;  /* 0x00016011be00a986 */ /* 0x0009e2000c101116 */
[----:B------:R-:W-:Y:S01]  /*5f5c0*/  LOP3.LUT P4, RZ, R2, 0x80000, RZ, 0xc0, !PT ;  /* 0x0008000002ff7812 */ /* 0x000fe2000788c0ff */
[----:B----4-:R-:W-:Y:S01]  /*5f5d0*/  FMUL R17, R219, UR21 ;  /* 0x00000015db117c20 */ /* 0x010fe20008400000 */
[----:B0-----:R-:W-:Y:S01]  /*5f5e0*/  @!P3 IADD3 R20, P2, R130, R20, RZ ;  /* 0x000000148214b210 */ /* 0x001fe20007f5e0ff */
[----:B------:R-:W4:Y:S03]  /*5f5f0*/  LDL.LU R219, [R1+0xce8] ;  /* 0x000ce80001db7983 */ /* 0x000f260000300800 */
[----:B------:R-:W-:Y:S01]  /*5f600*/  F2FP.SATFINITE.E4M3.F32.PACK_AB_MERGE_C R17, RZ, R17, RZ ;  /* 0x00000011ff11723e */ /* 0x000fe200048070ff */
[----:B------:R-:W-:Y:S01]  /*5f610*/  @!P3 IMAD.X R21, R140, 0x1, R21, P2 ;  /* 0x000000018c15b824 */ /* 0x000fe200010e0615 */
        /* <DEDUP_REMOVED lines=8> */
[----:B------:R-:W4:Y:S03]  /*5f6a0*/  LDL.LU R141, [R1+0xf9c] ;  /* 0x000f9c00018d7983 */ /* 0x000f260000300800 */
[----:B------:R-:W-:Y:S02]  /*5f6b0*/  @!P4 IMAD.X R21, R131, 0x1, R21, P2 ;  /* 0x000000018315c824 */ /* 0x000fe400010e0615 */
[----:B------:R-:W2:Y:S01]  /*5f6c0*/  LDL.LU R131, [R1+0xf98] ;  /* 0x000f980001837983 */ /* 0x000ea20000300800 */
        /* <DEDUP_REMOVED lines=17> */
[----:B----4-:R0:W-:Y:S02]  /*5f7e0*/  @!P5 STG.E.U8 desc[UR22][R140.64+0x168], R17 ;  /* 0x000168118c00d986 */ /* 0x0101e4000c101116 */
[----:B0-----:R-:W-:Y:S02]  /*5f7f0*/  FMUL R17, R218, UR21 ;  /* 0x00000015da117c20 */ /* 0x001fe40008400000 */
[----:B------:R-:W4:Y:S03]  /*5f800*/  LDL.LU R218, [R1+0xcf4] ;  /* 0x000cf40001da7983 */ /* 0x000f260000300800 */
[----:B------:R-:W-:Y:S01]  /*5f810*/  F2FP.SATFINITE.E4M3.F32.PACK_AB_MERGE_C R17, RZ, R17, RZ ;  /* 0x00000011ff11723e */ /* 0x000fe200048070ff */
[----:B------:R-:W4:Y:S04]  /*5f820*/  LDL.LU R124, [R1+0xf94] ;  /* 0x000f9400017c7983 */ /* 0x000f280000300800 */
[----:B--2---:R0:W-:Y:S04]  /*5f830*/  @!P1 STG.E.U8 desc[UR22][R130.64+0x169], R17 ;  /* 0x0001691182009986 */ /* 0x0041e8000c101116 */
[----:B------:R-:W2:Y:S04]  /*5f840*/  LDL.LU R126, [R1+0xf90] ;  /* 0x000f9000017e7983 */ /* 0x000ea80000300800 */
[----:B------:R-:W4:Y:S01]  /*5f850*/  LDL.LU R169, [R1+0xcf8] ;  /* 0x000cf80001a97983 */ /* 0x000f220000300800 */
[----:B0-----:R-:W-:-:S05]  /*5f860*/  FMUL R17, R219, UR21 ;  /* 0x00000015db117c20 */ /* 0x001fca0008400000 */
[----:B------:R-:W-:-:S05]  /*5f870*/  F2FP.SATFINITE.E4M3.F32.PACK_AB_MERGE_C R17, RZ, R17, RZ ;  /* 0x00000011ff11723e */ /* 0x000fca00048070ff */
[----:B------:R0:W-:Y:S02]  /*5f880*/  @!P0 STG.E.U8 desc[UR22][R20.64+0x168], R17 ;  /* 0x0001681114008986 */ /* 0x0001e4000c101116 */
[----:B0-----:R-:W0:Y:S02]  /*5f890*/  @!P3 LDC.64 R20, c[0x0][0x5c0] ;  /* 0x00017000ff14bb82 */ /* 0x001e240000000a00 */
[----:B0-----:R-:W-:Y:S02]  /*5f8a0*/  @!P3 IADD3 R20, P2, R127, R20, RZ ;  /* 0x000000147f14b210 */ /* 0x001fe40007f5e0ff */
[----:B------:R-:W2:Y:S03]  /*5f8b0*/  LDL.LU R127, [R1+0xf8c] ;  /* 0x000f8c00017f7983 */ /* 0x000ea60000300800 */
[----:B------:R-:W-:Y:S01]  /*5f8c0*/  @!P3 IMAD.X R21, R125, 0x1, R21, P2 ;  /* 0x000000017d15b824 */ /* 0x000fe200010e0615 */
[----:B------:R-:W4:Y:S04]  /*5f8d0*/  LDL.LU R219, [R1+0xcfc] ;  /* 0x000cfc0001db7983 */ /* 0x000f280000300800 */
[----:B------:R-:W4:Y:S01]  /*5f8e0*/  LDL.LU R125, [R1+0xf88] ;  /* 0x000f8800017d7983 */ /* 0x000f220000300800 */
        /* <DEDUP_REMOVED lines=10> */
[----:B------:R-:W-:Y:S01]  /*5f990*/  LOP3.LUT P3, RZ, R18, 0x4, RZ, 0xc0, !PT ;  /* 0x0000000412ff7812 */ /* 0x000fe2000786c0ff */
[----:B0-----:R-:W0:Y:S01]  /*5f9a0*/  @!P4 LDC.64 R20, c[0x0][0x5c0] ;  /* 0x00017000ff14cb82 */ /* 0x001e220000000a00 */
[----:B------:R-:W-:Y:S01]  /*5f9b0*/  FMUL R17, R186, UR21 ;  /* 0x00000015ba117c20 */ /* 0x000fe20008400000 */
[----:B------:R-:W-:-:S04]  /*5f9c0*/  LOP3.LUT P6, RZ, R11, 0x1000, RZ, 0xc0, !PT ;  /* 0x000010000bff7812 */ /* 0x000fc800078cc0ff */
[----:B------:R-:W-:Y:S02]  /*5f9d0*/  F2FP.SATFINITE.E4M3.F32.PACK_AB_MERGE_C R17, RZ, R17, RZ ;  /* 0x00000011ff11723e */ /* 0x000fe400048070ff */
[----:B------:R-:W-:Y:S02]  /*5f9e0*/  LOP3.LUT P5, RZ, R2, 0x8000, RZ, 0xc0, !PT ;  /* 0x0000800002ff7812 */ /* 0x000fe400078ac0ff */
[----:B0-----:R-:W-:-:S05]  /*5f9f0*/  @!P4 IADD3 R20, P2, R120, R20, RZ ;  /* 0x000000147814c210 */ /* 0x001fca0007f5e0ff */
[----:B------:R-:W-:Y:S01]  /*5fa00*/  @!P4 IMAD.X R21, R122, 0x1, R21, P2 ;  /* 0x000000017a15c824 */ /* 0x000fe200010e0615 */
[----:B--2---:R4:W-:Y:S02]  /*5fa10*/  @!P3 STG.E.U8 desc[UR22][R126.64+0x170], R17 ;  /* 0x000170117e00b986 */ /* 0x0049e4000c101116 */
[----:B----4-:R-:W-:Y:S02]  /*5fa20*/  FMUL R17, R218, UR21 ;  /* 0x00000015da117c20 */ /* 0x010fe40008400000 */
[----:B------:R-:W2:Y:S03]  /*5fa30*/  LDL.LU R218, [R1+0xd08] ;  /* 0x000d080001da7983 */ /* 0x000ea60000300800 */
[----:B------:R-:W-:Y:S01]  /*5fa40*/  F2FP.SATFINITE.E4M3.F32.PACK_AB_MERGE_C R17, RZ, R17, RZ ;  /* 0x00000011ff11723e */ /* 0x000fe200048070ff */
[----:B------:R-:W4:Y:S04]  /*5fa50*/  LDL.LU R120, [R1+0xf84] ;  /* 0x000f840001787983 */ /* 0x000f280000300800 */
[----:B------:R0:W-:Y:S04]  /*5fa60*/  @!P6 STG.E.U8 desc[UR22][R124.64+0x171], R17 ;  /* 0x000171117c00e986 */ /* 0x0001e8000c101116 */
[----:B------:R-:W2:Y:S01]  /*5fa70*/  LDL.LU R122, [R1+0xf80] ;  /* 0x000f8000017a7983 */ /* 0x000ea20000300800 */
        /* <DEDUP_REMOVED lines=8> */
[----:B------:R-:W4:Y:S01]  /*5fb00*/  LDL.LU R121, [R1+0xf78] ;  /* 0x000f780001797983 */ /* 0x000f220000300800 */
[----:B------:R-:W-:-:S02]  /*5fb10*/  LOP3.LUT P2, RZ, R2, 0x8000, RZ, 0xc0, !PT ;  /* 0x0000800002ff7812 */ /* 0x000fc4000784c0ff */
[----:B------:R-:W-:Y:S01]  /*5fb20*/  LOP3.LUT P0, RZ, R2, 0x4000, RZ, 0xc0, !PT ;  /* 0x0000400002ff7812 */ /* 0x000fe2000780c0ff */
[----:B------:R-:W-:Y:S01]  /*5fb30*/  FMUL R17, R219, UR21 ;  /* 0x00000015db117c20 */ /* 0x000fe20008400000 */
[----:B------:R-:W-:Y:S01]  /*5fb40*/  LOP3.LUT P5, RZ, R18, 0x2, RZ, 0xc0, !PT ;  /* 0x0000000212ff7812 */ /* 0x000fe200078ac0ff */
[----:B------:R-:W4:Y:S03]  /*5fb50*/  LDL.LU R186, [R1+0xd10] ;  /* 0x000d100001ba7983 */ /* 0x000f260000300800 */
[----:B------:R-:W-:Y:S01]  /*5fb60*/  F2FP.SATFINITE.E4M3.F32.PACK_AB_MERGE_C R17, RZ, R17, RZ ;  /* 0x00000011ff11723e */ /* 0x000fe200048070ff */
[----:B------:R-:W4:Y:S04]  /*5fb70*/  LDL.LU R219, [R1+0xd14] ;  /* 0x000d140001db7983 */ /* 0x000f280000300800 */
[----:B------:R0:W-:Y:S01]  /*5fb80*/  @!P2 STG.E.U8 desc[UR22][R20.64+0x171], R17 ;  /* 0x000171111400a986 */ /* 0x0001e2000c101116 */
[----:B------:R-:W-:Y:S01]  /*5fb90*/  LOP3.LUT P1, RZ, R11, 0x400, RZ, 0xc0, !PT ;  /* 0x000004000bff7812 */ /* 0x000fe2000782c0ff */
[----:B0-----:R-:W0:Y:S01]  /*5fba0*/  @!P0 LDC.64 R20, c[0x0][0x5c0] ;  /* 0x00017000ff148b82 */ /* 0x001e220000000a00 */
[----:B---3--:R-:W-:Y:S01]  /*5fbb0*/  FMUL R17, R187, UR21 ;  /* 0x00000015bb117c20 */ /* 0x008fe20008400000 */
[----:B------:R-:W-:Y:S01]  /*5fbc0*/  LOP3.LUT P3, RZ, R0, 0x8, RZ, 0xc0, !PT ;  /* 0x0000000800ff7812 */ /* 0x000fe2000786c0ff */
[----:B------:R-:W3:Y:S03]  /*5fbd0*/  LDL.LU R187, [R1+0xd18] ;  /* 0x000d180001bb7983 */ /* 0x000ee60000300800 */
[----:B------:R-:W-:-:S02]  /*5fbe0*/  F2FP.SATFINITE.E4M3.F32.PACK_AB_MERGE_C R17, RZ, R17, RZ ;  /* 0x00000011ff11723e */ /* 0x000fc400048070ff */
[----:B0-----:R-:W-:Y:S02]  /*5fbf0*/  @!P0 IADD3 R20, P2, R116, R20, RZ ;  /* 0x0000001474148210 */ /* 0x001fe40007f5e0ff */
[----:B------:R-:W3:Y:S03]  /*5fc00*/  LDL.LU R116, [R1+0xf74] ;  /* 0x000f740001747983 */ /* 0x000ee60000300800 */
[----:B------:R-:W-:Y:S02]  /*5fc10*/  @!P0 IMAD.X R21, R117, 0x1, R21, P2 ;  /* 0x0000000175158824 */ /* 0x000fe400010e0615 */
[----:B------:R-:W3:Y:S04]  /*5fc20*/  LDL.LU R117, [R1+0xf70] ;  /* 0x000f700001757983 */ /* 0x000ee80000300800 */
[----:B--2---:R0:W-:Y:S02]  /*5fc30*/  @!P5 STG.E.U8 desc[UR22][R122.64+0x178], R17 ;  /* 0x000178117a00d986 */ /* 0x0041e4000c101116 */
[----:B0-----:R-:W-:-:S05]  /*5fc40*/  FMUL R17, R168, UR21 ;  /* 0x00000015a8117c20 */ /* 0x001fca0008400000 */
[----:B------:R-:W-:-:S05]  /*5fc50*/  F2FP.SATFINITE.E4M3.F32.PACK_AB_MERGE_C R17, RZ, R17, RZ ;  /* 0x00000011ff11723e */ /* 0x000fca00048070ff */
[----:B----4-:R0:W-:Y:S02]  /*5fc60*/  @!P1 STG.E.U8 desc[UR22][R120.64+0x179], R17 ;  /* 0x0001791178009986 */ /* 0x0101e4000c101116 */
[----:B0-----:R-:W-:Y:S02]  /*5fc70*/  FMUL R17, R218, UR21 ;  /* 0x00000015da117c20 */ /* 0x001fe40008400000 */
[----:B------:R-:W2:Y:S03]  /*5fc80*/  LDL.LU R218, [R1+0xd1c] ;  /* 0x000d1c0001da7983 */ /* 0x000ea60000300800 */
        /* <DEDUP_REMOVED lines=9> */
[C---:B------:R-:W-:Y:S01]  /*5fd20*/  LOP3.LUT P2, RZ, R11.reuse, 0x200, RZ, 0xc0, !PT ;  /* 0x000002000bff7812 */ /* 0x040fe2000784c0ff */
[----:B------:R-:W2:Y:S03]  /*5fd30*/  LDL.LU R168, [R1+0xd20] ;  /* 0x000d200001a87983 */ /* 0x000ea60000300800 */
[----:B------:R-:W-:Y:S01]  /*5fd40*/  F2FP.SATFINITE.E4M3.F32.PACK_AB_MERGE_C R17, RZ, R17, RZ ;  /* 0x00000011ff11723e */ /* 0x000fe200048070ff */
[----:B------:R-:W2:Y:S04]  /*5fd50*/  LDL.LU R169, [R1+0xd24] ;  /* 0x000d240001a97983 */ /* 0x000ea80000300800 */
[----:B------:R0:W-:Y:S01]  /*5fd60*/  @!P3 STG.E.U8 desc[UR22][R20.64+0x179], R17 ;  /* 0x000179111400b986 */ /* 0x0001e2000c101116 */
[----:B------:R-:W-:Y:S01]  /*5fd70*/  LOP3.LUT P6, RZ, R11, 0x100, RZ, 0xc0, !PT ;  /* 0x000001000bff7812 */ /* 0x000fe200078cc0ff */
[----:B0-----:R-:W0:Y:S01]  /*5fd80*/  @!P4 LDC.64 R20, c[0x0][0x5c0] ;  /* 0x00017000ff14cb82 */ /* 0x001e220000000a00 */
[----:B------:R-:W-:-:S05]  /*5fd90*/  FMUL R17, R186, UR21 ;  /* 0x00000015ba117c20 */ /* 0x000fca0008400000 */
[----:B------:R-:W-:Y:S02]  /*5fda0*/  F2FP.SATFINITE.E4M3.F32.PACK_AB_MERGE_C R17, RZ, R17, RZ ;  /* 0x00000011ff11723e */ /* 0x000fe400048070ff */
[----:B------:R-:W-:-:S03]  /*5fdb0*/  LOP3.LUT P5, RZ, R2, 0x1000, RZ, 0xc0, !PT ;  /* 0x0000100002ff7812 */ /* 0x000fc600078ac0ff */
[----:B----4-:R1:W-:Y:S01]  /*5fdc0*/  @!P2 STG.E.U8 desc[UR22][R118.64+0xc0], R17 ;  /* 0x0000c0117600a986 */ /* 0x0103e2000c101116 */
[----:B0-----:R-:W-:Y:S01]  /*5fdd0*/  @!P4 IADD3 R20, P2, R112, R20, RZ ;  /* 0x000000147014c210 */ /* 0x001fe20007f5e0ff */
[----:B-1----:R-:W-:-:S04]  /*5fde0*/  FMUL R17, R219, UR21 ;  /* 0x00000015db117c20 */ /* 0x002fc80008400000 */
[----:B------:R-:W-:Y:S01]  /*5fdf0*/  @!P4 IMAD.X R21, R114, 0x1, R21, P2 ;  /* 0x000000017215c824 */ /* 0x000fe200010e0615 */
[----:B------:R-:W4:Y:S01]  /*5fe00*/  LDL.LU R219, [R1+0xd28] ;  /* 0x000d280001db7983 */ /* 0x000f220000300800 */
[----:B------:R-:W-:-:S03]  /*5fe10*/  F2FP.SATFINITE.E4M3.F32.PACK_AB_MERGE_C R17, RZ, R17, RZ ;  /* 0x00000011ff11723e */ /* 0x000fc600048070ff */
[----:B------:R-:W4:Y:S04]  /*5fe20*/  LDL.LU R112, [R1+0xf64] ;  /* 0x000f640001707983 */ /* 0x000f280000300800 */
[----:B---3--:R0:W-:Y:S04]  /*5fe30*/  @!P6 STG.E.U8 desc[UR22][R116.64+0xc1], R17 ;  /* 0x0000c1117400e986 */ /* 0x0081e8000c101116 */
[----:B------:R-:W3:Y:S01]  /*5fe40*/  LDL.LU R114, [R1+0xf60] ;  /* 0x000f600001727983 */ /* 0x000ee20000300800 */
[----:B0-----:R-:W-:-:S05]  /*5fe50*/  FMUL R17, R187, UR21 ;  /* 0x00000015bb117c20 */ /* 0x001fca0008400000 */
[----:B------:R-:W-:-:S05]  /*5fe60*/  F2FP.SATFINITE.E4M3.F32.PACK_AB_MERGE_C R17, RZ, R17, RZ ;  /* 0x00000011ff11723e */ /* 0x000fca00048070ff */
[----:B------:R0:W-:Y:S02]  /*5fe70*/  @!P4 STG.E.U8 desc[UR22][R20.64+0xc0], R17 ;  /* 0x0000c0111400c986 */ /* 0x0001e4000c101116 */
[----:B0-----:R-:W0:Y:S02]  /*5fe80*/  @!P5 LDC.64 R20, c[0x0][0x5c0] ;  /* 0x00017000ff14db82 */ /* 0x001e240000000a00 */
[----:B0-----:R-:W-:Y:S02]  /*5fe90*/  @!P5 IADD3 R20, P2, R115, R20, RZ ;  /* 0x000000147314d210 */ /* 0x001fe40007f5e0ff */
[----:B------:R-:W3:Y:S03]  /*5fea0*/  LDL.LU R115, [R1+0xf5c] ;  /* 0x000f5c0001737983 */ /* 0x000ee60000300800 */
[----:B------:R-:W-:Y:S02]  /*5feb0*/  @!P5 IMAD.X R21, R113, 0x1, R21, P2 ;  /* 0x000000017115d824 */ /* 0x000fe400010e0615 */
[----:B------:R-:W4:Y:S01]  /*5fec0*/  LDL.LU R113, [R1+0xf58] ;  /* 0x000f580001717983 */ /* 0x000f220000300800 */
[----:B------:R-:W-:Y:S01]  /*5fed0*/  LOP3.LUT P3, RZ, R2, 0x800, RZ, 0xc0, !PT ;  /* 0x0000080002ff7812 */ /* 0x000fe2000786c0ff */
[----:B--2---:R-:W-:Y:S01]  /*5fee0*/  FMUL R17, R218, UR21 ;  /* 0x00000015da117c20 */ /* 0x004fe20008400000 */
[C---:B------:R-:W-:Y:S01]  /*5fef0*/  LOP3.LUT P1, RZ, R11.reuse, 0x80, RZ, 0xc0, !PT ;  /* 0x000000800bff7812 */ /* 0x040fe2000782c0ff */
[----:B------:R-:W2:Y:S03]  /*5ff00*/  LDL.LU R218, [R1+0xd2c] ;  /* 0x000d2c0001da7983 */ /* 0x000ea60000300800 */
[----:B------:R-:W-:Y:S01]  /*5ff10*/  F2FP.SATFINITE.E4M3.F32.PACK_AB_MERGE_C R17, RZ, R17, RZ ;  /* 0x00000011ff11723e */ /* 0x000fe200048070ff */
[----:B------:R-:W2:Y:S04]  /*5ff20*/  LDL.LU R186, [R1+0xd30] ;  /* 0x000d300001ba7983 */ /* 0x000ea80000300800 */
[----:B------:R0:W-:Y:S01]  /*5ff30*/  @!P5 STG.E.U8 desc[UR22][R20.64+0xc1], R17 ;  /* 0x0000c1111400d986 */ /* 0x0001e2000c101116 */
[C---:B------:R-:W-:Y:S01]  /*5ff40*/  LOP3.LUT P4, RZ, R11.reuse, 0x20, RZ, 0xc0, !PT ;  /* 0x000000200bff7812 */ /* 0x040fe2000788c0ff */
[----:B0-----:R-:W0:Y:S01]  /*5ff50*/  @!P3 LDC.64 R20, c[0x0][0x5c0] ;  /* 0x00017000ff14bb82 */ /* 0x001e220000000a00 */
[----:B------:R-:W-:Y:S01]  /*5ff60*/  FMUL R17, R168, UR21 ;  /* 0x00000015a8117c20 */ /* 0x000fe20008400000 */
[----:B------:R-:W-:Y:S01]  /*5ff70*/  LOP3.LUT P0, RZ, R11, 0x40, RZ, 0xc0, !PT ;  /* 0x000000400bff7812 */ /* 0x000fe2000780c0ff */
[----:B------:R-:W2:Y:S03]  /*5ff80*/  LDL.LU R168, [R1+0xd34] ;  /* 0x000d340001a87983 */ /* 0x000ea60000300800 */
[----:B------:R-:W-:-:S02]  /*5ff90*/  F2FP.SATFINITE.E4M3.F32.PACK_AB_MERGE_C R17, RZ, R17, RZ ;  /* 0x00000011ff11723e */ /* 0x000fc400048070ff */
[----:B------:R-:W-:-:S04]  /*5ffa0*/  LOP3.LUT R18, R18, 0xfffffffe, RZ, 0xc0, !PT ;  /* 0xfffffffe12127812 */ /* 0x000fc800078ec0ff */
[----:B------:R-:W-:Y:S02]  /*5ffb0*/  @P4 LOP3.LUT R18, R18, 0x1, RZ, 0xfc, !PT ;  /* 0x0000000112124812 */ /* 0x000fe400078efcff */
[----:B------:R-:W-:Y:S02]  /*5ffc0*/  LOP3.LUT P4, RZ, R2, 0x400, RZ, 0xc0, !PT ;  /* 0x0000040002ff7812 */ /* 0x000fe4000788c0ff */
[----:B0-----:R-:W-:Y:S02]  /*5ffd0*/  @!P3 IADD3 R20, P2, R106, R20, RZ ;  /* 0x000000146a14b210 */ /* 0x001fe40007f5e0ff */
[----:B------:R-:W2:Y:S03]  /*5ffe0*/  LDL.LU R106, [R1+0xf54] ;  /* 0x000f5400016a7983 */ /* 0x000ea60000300800 */
[----:B------:R-:W-:Y:S02]  /*5fff0*/  @!P3 IMAD.X R21, R110, 0x1, R21, P2 ;  /* 0x000000016e15b824 */ /* 0x000fe400010e0615 */
[----:B------:R-:W2:Y:S04]  /*60000*/  LDL.LU R110, [R1+0xf50] ;  /* 0x000f5000016e7983 */ /* 0x000ea80000300800 */
[----:B---3--:R0:W-:Y:S02]  /*60010*/  @!P1 STG.E.U8 desc[UR22][R114.64+0xc8], R17 ;  /* 0x0000c81172009986 */ /* 0x0081e4000c101116 */
[----:B0-----:R-:W-:-:S05]  /*60020*/  FMUL R17, R169, UR21 ;  /* 0x00000015a9117c20 */ /* 0x001fca0008400000 */
[----:B------:R-:W-:-:S05]  /*60030*/  F2FP.SATFINITE.E4M3.F32.PACK_AB_MERGE_C R17, RZ, R17, RZ ;  /* 0x00000011ff11723e */ /* 0x000fca00048070ff */
[----:B----4-:R0:W-:Y:S02]  /*60040*/  @!P0 STG.E.U8 desc[UR22][R112.64+0xc9], R17 ;  /* 0x0000c91170008986 */ /* 0x0101e4000c101116 */
[----:B0-----:R-:W-:Y:S02]  /*60050*/  FMUL R17, R219, UR21 ;  /* 0x00000015db117c20 */ /* 0x001fe40008400000 */
[----:B------:R-:W3:Y:S03]  /*60060*/  LDL.LU R219, [R1+0xd38] ;  /* 0x000d380001db7983 */ /* 0x000ee60000300800 */
[----:B------:R-:W-:-:S05]  /*60070*/  F2FP.SATFINITE.E4M3.F32.PACK_AB_MERGE_C R17, RZ, R17, RZ ;  /* 0x00000011ff11723e */ /* 0x000fca00048070ff */
[----:B------:R0:W-:Y:S02]  /*60080*/  @!P3 STG.E.U8 desc[UR22][R20.64+0xc8], R17 ;  /* 0x0000c8111400b986 */ /* 0x0001e4000c101116 */
[----:B0-----:R-:W0:Y:S02]  /*60090*/  @!P4 LDC.64 R20, c[0x0][0x5c0] ;  /* 0x00017000ff14cb82 */ /* 0x001e240000000a00 */
[----:B0-----:R-:W-:Y:S02]  /*600a0*/  @!P4 IADD3 R20, P2, R111, R20, RZ ;  /* 0x000000146f14c210 */ /* 0x001fe40007f5e0ff */
[----:B------:R-:W4:Y:S03]  /*600b0*/  LDL.LU R111, [R1+0xf4c] ;  /* 0x000f4c00016f7983 */ /* 0x000f260000300800 */
[----:B------:R-:W-:Y:S01]  /*600c0*/  @!P4 IMAD.X R21, R107, 0x1, R21, P2 ;  /* 0x000000016b15c824 */ /* 0x000fe200010e0615 */
[----:B------:R-:W3:Y:S04]  /*600d0*/  LDL.LU R169, [R1+0xd3c] ;  /* 0x000d3c0001a97983 */ /* 0x000ee80000300800 */
        /* <DEDUP_REMOVED lines=8> */
[----:B------:R-:W0:Y:S02]  /*60160*/  @!P5 LDC.64 R18, c[0x0][0x5c0] ;  /* 0x00017000ff12db82 */ /* 0x000e240000000a00 */
[----:B------:R1:W-:Y:S01]  /*60170*/  @!P2 STG.E.U8 desc[UR22][R20.64+0xc9], R17 ;  /* 0x0000c9111400a986 */ /* 0x0003e2000c101116 */
[----:B------:R-:W-:-:S02]  /*60180*/  LOP3.LUT P1, RZ, R11, 0x8, RZ, 0xc0, !PT ;  /* 0x000000080bff7812 */ /* 0x000fc4000782c0ff */
[----:B------:R-:W-:Y:S01]  /*60190*/  LOP3.LUT P6, RZ, R11, 0x10, RZ, 0xc0, !PT ;  /* 0x000000100bff7812 */ /* 0x000fe200078cc0ff */
[----:B-1----:R-:W-:-:S05]  /*601a0*/  FMUL R17, R186, UR21 ;  /* 0x00000015ba117c20 */ /* 0x002fca0008400000 */
        /* <DEDUP_REMOVED lines=11> */
[----:B---3--:R0:W-:Y:S04]  /*60260*/  @!P6 STG.E.U8 desc[UR22][R106.64+0xd1], R17 ;  /* 0x0000d1116a00e986 */ /* 0x0081e8000c101116 */
[----:B------:R-:W3:Y:S01]  /*60270*/  LDL.LU R108, [R1+0xf40] ;  /* 0x000f4000016c7983 */ /* 0x000ee20000300800 */
[----:B0-----:R-:W-:-:S03]  /*60280*/  FMUL R17, R219, UR21 ;  /* 0x00000015db117c20 */ /* 0x001fc60008400000 */
[----:B------:R-:W4:Y:S02]  /*60290*/  LDL.LU R219, [R1+0xd4c] ;  /* 0x000d4c0001db7983 */ /* 0x000f240000300800 */
[----:B------:R-:W-:-:S05]  /*602a0*/  F2FP.SATFINITE.E4M3.F32.PACK_AB_MERGE_C R17, RZ, R17, RZ ;  /* 0x00000011ff11723e */ /* 0x000fca00048070ff */
[----:B------:R0:W-:Y:S02]  /*602b0*/  @!P5 STG.E.U8 desc[UR22][R18.64+0xd0], R17 ;  /* 0x0000d0111200d986 */ /* 0x0001e4000c101116 */
[----:B0-----:R-:W0:Y:S02]  /*602c0*/  @!P1 LDC.64 R18, c[0x0][0x5c0] ;  /* 0x00017000ff129b82 */ /* 0x001e240000000a00 */
[----:B0-----:R-:W-:Y:S02]  /*602d0*/  @!P1 IADD3 R18, P2, R109, R18, RZ ;  /* 0x000000126d129210 */ /* 0x001fe40007f5e0ff */
[----:B------:R-:W3:Y:S03]  /*602e0*/  LDL.LU R109, [R1+0xf3c] ;  /* 0x000f3c00016d7983 */ /* 0x000ee60000300800 */
        /* <DEDUP_REMOVED lines=12> */
[----:B--2---:R-:W-:-:S05]  /*603b0*/  FMUL R17, R187, UR21 ;  /* 0x00000015bb117c20 */ /* 0x004fca0008400000 */
[----:B------:R-:W-:Y:S02]  /*603c0*/  F2FP.SATFINITE.E4M3.F32.PACK_AB_MERGE_C R17, RZ, R17, RZ ;  /* 0x00000011ff11723e */ /* 0x000fe400048070ff */
[----:B------:R-:W-:Y:S02]  /*603d0*/  LOP3.LUT P4, RZ, R2, 0x40, RZ, 0xc0, !PT ;  /* 0x0000004002ff7812 */ /* 0x000fe4000788c0ff */
[----:B0-----:R-:W-:-:S05]  /*603e0*/  @!P3 IADD3 R18, P2, R98, R18, RZ ;  /* 0x000000126212b210 */ /* 0x001fca0007f5e0ff */
[----:B------:R-:W-:Y:S01]  /*603f0*/  @!P3 IMAD.X R19, R102, 0x1, R19, P2 ;  /* 0x000000016613b824 */ /* 0x000fe200010e0613 */
[----:B---3--:R0:W-:Y:S02]  /*60400*/  @!P1 STG.E.U8 desc[UR22][R108.64+0xd8], R17 ;  /* 0x0000d8116c009986 */ /* 0x0081e4000c101116 */
[----:B0-----:R-:W-:Y:S02]  /*60410*/  FMUL R17, R218, UR21 ;  /* 0x00000015da117c20 */ /* 0x001fe40008400000 */
[----:B------:R-:W2:Y:S03]  /*60420*/  LDL.LU R218, [R1+0xd58] ;  /* 0x000d580001da7983 */ /* 0x000ea60000300800 */
[----:B------:R-:W-:Y:S01]  /*60430*/  F2FP.SATFINITE.E4M3.F32.PACK_AB_MERGE_C R17, RZ, R17, RZ ;  /* 0x00000011ff11723e */ /* 0x000fe200048070ff */
[----:B------:R-:W3:Y:S04]  /*60440*/  LDL.LU R98, [R1+0xf34] ;  /* 0x000f340001627983 */ /* 0x000ee80000300800 */
[----:B----4-:R0:W-:Y:S04]  /*60450*/  @!P0 STG.E.U8 desc[UR22][R104.64+0xd9], R17 ;  /* 0x0000d91168008986 */ /* 0x0101e8000c101116 */
[----:B------:R-:W4:Y:S01]  /*60460*/  LDL.LU R102, [R1+0xf30] ;  /* 0x000f300001667983 */ /* 0x000f220000300800 */
[----:B0-----:R-:W-:-:S05]  /*60470*/  FMUL R17, R168, UR21 ;  /* 0x00000015a8117c20 */ /* 0x001fca0008400000 */
[----:B------:R-:W-:-:S05]  /*60480*/  F2FP.SATFINITE.E4M3.F32.PACK_AB_MERGE_C R17, RZ, R17, RZ ;  /* 0x00000011ff11723e */ /* 0x000fca00048070ff */
[----:B------:R0:W-:Y:S02]  /*60490*/  @!P3 STG.E.U8 desc[UR22][R18.64+0xd8], R17 ;  /* 0x0000d8111200b986 */ /* 0x0001e4000c101116 */
[----:B0-----:R-:W0:Y:S02]  /*604a0*/  @!P4 LDC.64 R18, c[0x0][0x5c0] ;  /* 0x00017000ff12cb82 */ /* 0x001e240000000a00 */
[----:B0-----:R-:W-:Y:S02]  /*604b0*/  @!P4 IADD3 R18, P2, R103, R18, RZ ;  /* 0x000000126712c210 */ /* 0x001fe40007f5e0ff */
[----:B------:R-:W4:Y:S03]  /*604c0*/  LDL.LU R103, [R1+0xf2c] ;  /* 0x000f2c0001677983 */ /* 0x000f260000300800 */
[----:B------:R-:W-:Y:S01]  /*604d0*/  @!P4 IMAD.X R19, R99, 0x1, R19, P2 ;  /* 0x000000016313c824 */ /* 0x000fe200010e0613 */
[----:B------:R-:W2:Y:S04]  /*604e0*/  LDL.LU R187, [R1+0xd5c] ;  /* 0x000d5c0001bb7983 */ /* 0x000ea80000300800 */
[----:B------:R-:W3:Y:S01]  /*604f0*/  LDL.LU R99, [R1+0xf28] ;  /* 0x000f280001637983 */ /* 0x000ee20000300800 */
        /* <DEDUP_REMOVED lines=20> */
[----:B------:R-:W4:Y:S01]  /*60640*/  LDL.LU R101, [R1+0xf20] ;  /* 0x000f200001657983 */ /* 0x000f220000300800 */
[----:B--2---:R-:W-:-:S03]  /*60650*/  FMUL R17, R218, UR21 ;  /* 0x00000015da117c20 */ /* 0x004fc60008400000 */
[----:B------:R-:W2:Y:S02]  /*60660*/  LDL.LU R218, [R1+0xd6c] ;  /* 0x000d6c0001da7983 */ /* 0x000ea40000300800 */
[----:B------:R-:W-:-:S05]  /*60670*/  F2FP.SATFINITE.E4M3.F32.PACK_AB_MERGE_C R17, RZ, R17, RZ ;  /* 0x00000011ff11723e */ /* 0x000fca00048070ff */
[----:B------:R0:W-:Y:S02]  /*60680*/  @!P5 STG.E.U8 desc[UR22][R18.64+0xe0], R17 ;  /* 0x0000e0111200d986 */ /* 0x0001e4000c101116 */
[----:B0-----:R-:W0:Y:S02]  /*60690*/  @!P1 LDC.64 R18, c[0x0][0x5c0] ;  /* 0x00017000ff129b82 */ /* 0x001e240000000a00 */
[----:B0-----:R-:W-:Y:S02]  /*606a0*/  @!P1 IADD3 R18, P2, R96, R18, RZ ;  /* 0x0000001260129210 */ /* 0x001fe40007f5e0ff */
[----:B------:R-:W3:Y:S03]  /*606b0*/  LDL.LU R96, [R1+0xf1c] ;  /* 0x000f1c0001607983 */ /* 0x000ee60000300800 */
[----:B------:R-:W-:Y:S02]  /*606c0*/  @!P1 IMAD.X R19, R97, 0x1, R19, P2 ;  /* 0x0000000161139824 */ /* 0x000fe400010e0613 */
[----:B------:R-:W3:Y:S01]  /*606d0*/  LDL.LU R97, [R1+0xf18] ;  /* 0x000f180001617983 */ /* 0x000ee20000300800 */
[----:B------:R-:W-:Y:S01]  /*606e0*/  LOP3.LUT P4, RZ, R2, 0x8, RZ, 0xc0, !PT ;  /* 0x0000000802ff7812 */ /* 0x000fe2000788c0ff */
[----:B------:R-:W-:Y:S01]  /*606f0*/  FMUL R17, R187, UR21 ;  /* 0x00000015bb117c20 */ /* 0x000fe20008400000 */
[----:B------:R-:W-:Y:S01]  /*60700*/  LOP3.LUT P0, RZ, R10, 0x80000000, RZ, 0xc0, !PT ;  /* 0x800000000aff7812 */ /* 0x000fe2000780c0ff */
[----:B------:R-:W2:Y:S03]  /*60710*/  LDL.LU R186, [R1+0xd70] ;  /* 0x000d700001ba7983 */ /* 0x000ea60000300800 */
[----:B------:R-:W-:-:S05]  /*60720*/  F2FP.SATFINITE.E4M3.F32.PACK_AB_MERGE_C R17, RZ, R17, RZ ;  /* 0x00000011ff11723e */ /* 0x000fca00048070ff */
[----:B------:R0:W-:Y:S01]  /*60730*/  @!P1 STG.E.U8 desc[UR22][R18.64+0xe1], R17 ;  /* 0x0000e11112009986 */ /* 0x0001e2000c101116 */
[C---:B------:R-:W-:Y:S01]  /*60740*/  LOP3.LUT P6, RZ, R10.reuse, 0x10000000, RZ, 0xc0, !PT ;  /* 0x100000000aff7812 */ /* 0x040fe200078cc0ff */
[----:B0-----:R-:W0:Y:S01]  /*60750*/  @!P4 LDC.64 R18, c[0x0][0x5c0] ;  /* 0x00017000ff12cb82 */ /* 0x001e220000000a00 */
[----:B------:R-:W-:Y:S01]  /*60760*/  FMUL R17, R219, UR21 ;  /* 0x00000015db117c20 */ /* 0x000fe20008400000 */
[----:B------:R-:W-:Y:S01]  /*60770*/  LOP3.LUT P3, RZ, R10, 0x40000000, RZ, 0xc0, !PT ;  /* 0x400000000aff7812 */ /* 0x000fe2000786c0ff */
[----:B------:R-:W2:Y:S03]  /*60780*/  LDL.LU R219, [R1+0xd74] ;  /* 0x000d740001db7983 */ /* 0x000ea60000300800 */
        /* <DEDUP_REMOVED lines=11> */
[----:B------:R-:W4:Y:S04]  /*60840*/  LDL.LU R94, [R1+0xf10] ;  /* 0x000f1000015e7983 */ /* 0x000f280000300800 */
[----:B------:R-:W4:Y:S04]  /*60850*/  LDL.LU R187, [R1+0xd7c] ;  /* 0x000d7c0001bb7983 */ /* 0x000f280000300800 */
[----:B---3--:R0:W-:Y:S02]  /*60860*/  @!P3 STG.E.U8 desc[UR22][R96.64+0xe9], R17 ;  /* 0x0000e9116000b986 */ /* 0x0081e4000c101116 */
[----:B0-----:R-:W-:-:S05]  /*60870*/  FMUL R17, R169, UR21 ;  /* 0x00000015a9117c20 */ /* 0x001fca0008400000 */
        /* <DEDUP_REMOVED lines=8> */
[----:B--2---:R-:W-:Y:S01]  /*60900*/  FMUL R20, R218, UR21 ;  /* 0x00000015da147c20 */ /* 0x004fe20008400000 */
[----:B------:R-:W-:Y:S01]  /*60910*/  LOP3.LUT P2, RZ, R10, 0x20000000, RZ, 0xc0, !PT ;  /* 0x200000000aff7812 */ /* 0x000fe2000784c0ff */
[----:B------:R-:W2:Y:S03]  /*60920*/  LDL.LU R169, [R1+0xd80] ;  /* 0x000d800001a97983 */ /* 0x000ea60000300800 */
[----:B------:R-:W-:Y:S01]  /*60930*/  F2FP.SATFINITE.E4M3.F32.PACK_AB_MERGE_C R21, RZ, R20, RZ ;  /* 0x00000014ff15723e */ /* 0x000fe200048070ff */
[----:B------:R-:W2:Y:S04]  /*60940*/  LDL.LU R218, [R1+0xd84] ;  /* 0x000d840001da7983 */ /* 0x000ea80000300800 */
[----:B------:R0:W-:Y:S02]  /*60950*/  @!P6 STG.E.U8 desc[UR22][R18.64+0xe9], R21 ;  /* 0x0000e9151200e986 */ /* 0x0001e4000c101116 */
[----:B0-----:R-:W0:Y:S01]  /*60960*/  @!P5 LDC.64 R18, c[0x0][0x5c0] ;  /* 0x00017000ff12db82 */ /* 0x001e220000000a00 */
[----:B------:R-:W-:Y:S01]  /*60970*/  FMUL R20, R186, UR21 ;  /* 0x00000015ba147c20 */ /* 0x000fe20008400000 */
[----:B------:R-:W-:-:S04]  /*60980*/  LOP3.LUT P6, RZ, R13, 0x40000000, RZ, 0xc0, !PT ;  /* 0x400000000dff7812 */ /* 0x000fc800078cc0ff */
[----:B------:R-:W-:Y:S01]  /*60990*/  F2FP.SATFINITE.E4M3.F32.PACK_AB_MERGE_C R97, RZ, R20, RZ ;  /* 0x00000014ff61723e */ /* 0x000fe200048070ff */
[----:B------:R-:W-:Y:S01]  /*609a0*/  FMUL R20, R219, UR21 ;  /* 0x00000015db147c20 */ /* 0x000fe20008400000 */
[----:B------:R-:W-:Y:S01]  /*609b0*/  LOP3.LUT P1, RZ, R2, 0x1, RZ, 0xc0, !PT ;  /* 0x0000000102ff7812 */ /* 0x000fe2000782c0ff */
[----:B------:R-:W2:Y:S03]  /*609c0*/  LDL.LU R219, [R1+0xd88] ;  /* 0x000d880001db7983 */ /* 0x000ea60000300800 */
[----:B------:R-:W-:Y:S01]  /*609d0*/  F2FP.SATFINITE.E4M3.F32.PACK_AB_MERGE_C R99, RZ, R20, RZ ;  /* 0x00000014ff63723e */ /* 0x000fe200048070ff */
[----:B----4-:R-:W-:-:S05]  /*609e0*/  FMUL R17, R168, UR21 ;  /* 0x00000015a8117c20 */ /* 0x010fca0008400000 */
[----:B------:R-:W-:Y:S01]  /*609f0*/  F2FP.SATFINITE.E4M3.F32.PACK_AB_MERGE_C R21, RZ, R17, RZ ;  /* 0x00000011ff15723e */ /* 0x000fe200048070ff */
[----:B---3--:R-:W-:Y:S01]  /*60a00*/  @!P2 STG.E.U8 desc[UR22][R94.64+0xf0], R97 ;  /* 0x0000f0615e00a986 */ /* 0x008fe2000c101116 */
[----:B0-----:R-:W-:-:S03]  /*60a10*/  @!P5 IADD3 R18, P2, R92, R18, RZ ;  /* 0x000000125c12d210 */ /* 0x001fc60007f5e0ff */
[----:B------:R-:W3:Y:S02]  /*60a20*/  LDL.LU R92, [R1+0xf04] ;  /* 0x000f0400015c7983 */ /* 0x000ee40000300800 */
[----:B------:R-:W-:Y:S02]  /*60a30*/  @!P5 IMAD.X R19, R93, 0x1, R19, P2 ;  /* 0x000000015d13d824 */ /* 0x000fe400010e0613 */
[----:B------:R-:W-:Y:S04]  /*60a40*/  @!P6 STG.E.U8 desc[UR22][R90.64+0xf1], R99 ;  /* 0x0000f1635a00e986 */ /* 0x000fe8000c101116 */
[----:B------:R0:W-:Y:S04]  /*60a50*/  @!P5 STG.E.U8 desc[UR22][R18.64+0xf0], R21 ;  /* 0x0000f0151200d986 */ /* 0x0001e8000c101116 */
[----:B------:R-:W3:Y:S04]  /*60a60*/  LDL.LU R93, [R1+0xf00] ;  /* 0x000f0000015d7983 */ /* 0x000ee80000300800 */
[----:B------:R-:W4:Y:S01]  /*60a70*/  LDL.LU R168, [R1+0xd8c] ;  /* 0x000d8c0001a87983 */ /* 0x000f220000300800 */
[----:B0-----:R-:W0:Y:S02]  /*60a80*/  @!P1 LDC.64 R18, c[0x0][0x5c0] ;  /* 0x00017000ff129b82 */ /* 0x001e240000000a00 */
[----:B0-----:R-:W-:-:S02]  /*60a90*/  @!P1 IADD3 R18, P2, R88, R18, RZ ;  /* 0x0000001258129210 */ /* 0x001fc40007f5e0ff */
[----:B------:R-:W4:Y:S03]  /*60aa0*/  LDL.LU R88, [R1+0xefc] ;  /* 0x000efc0001587983 */ /* 0x000f260000300800 */
[----:B------:R-:W-:Y:S02]  /*60ab0*/  @!P1 IMAD.X R19, R89, 0x1, R19, P2 ;  /* 0x0000000159139824 */ /* 0x000fe400010e0613 */
[----:B------:R-:W4:Y:S01]  /*60ac0*/  LDL.LU R89, [R1+0xef8] ;  /* 0x000ef80001597983 */ /* 0x000f220000300800 */
[----:B------:R-:W-:Y:S01]  /*60ad0*/  LOP3.LUT P4, RZ, R0, 0x80000000, RZ, 0xc0, !PT ;  /* 0x8000000000ff7812 */ /* 0x000fe2000788c0ff */
[----:B------:R-:W-:Y:S01]  /*60ae0*/  FMUL R17, R187, UR21 ;  /* 0x00000015bb117c20 */ /* 0x000fe20008400000 */
[----:B------:R-:W-:Y:S01]  /*60af0*/  LOP3.LUT P6, RZ, R10, 0x1000000, RZ, 0xc0, !PT ;  /* 0x010000000aff7812 */ /* 0x000fe200078cc0ff */
[----:B------:R-:W4:Y:S03]  /*60b00*/  LDL.LU R186, [R1+0xd90] ;  /* 0x000d900001ba7983 */ /* 0x000f260000300800 */
[----:B------:R-:W-:-:S05]  /*60b10*/  F2FP.SATFINITE.E4M3.F32.PACK_AB_MERGE_C R91, RZ, R17, RZ ;  /* 0x00000011ff5b723e */ /* 0x000fca00048070ff */
[----:B------:R0:W-:Y:S02]  /*60b20*/  @!P1 STG.E.U8 desc[UR22][R18.64+0xf1], R91 ;  /* 0x0000f15b12009986 */ /* 0x0001e4000c101116 */
[----:B0-----:R-:W0:Y:S01]  /*60b30*/  @!P4 LDC.64 R18, c[0x0][0x5c0] ;  /* 0x00017000ff12cb82 */ /* 0x001e220000000a00 */
[----:B--2---:R-:W-:Y:S01]  /*60b40*/  FMUL R17, R169, UR21 ;  /* 0x00000015a9117c20 */ /* 0x004fe20008400000 */
[----:B------:R-:W-:Y:S01]  /*60b50*/  LOP3.LUT P0, RZ, R10, 0x8000000, RZ, 0xc0, !PT ;  /* 0x080000000aff7812 */ /* 0x000fe2000780c0ff */
[----:B------:R-:W2:Y:S03]  /*60b60*/  LDL.LU R169, [R1+0xd94] ;  /* 0x000d940001a97983 */ /* 0x000ea60000300800 */
[----:B------:R-:W-:Y:S01]  /*60b70*/  F2FP.SATFINITE.E4M3.F32.PACK_AB_MERGE_C R95, RZ, R17, RZ ;  /* 0x00000011ff5f723e */ /* 0x000fe200048070ff */
[----:B------:R-:W-:Y:S01]  /*60b80*/  FMUL R17, R218, UR21 ;  /* 0x00000015da117c20 */ /* 0x000fe20008400000 */
[----:B------:R-:W-:Y:S01]  /*60b90*/  LOP3.LUT P3, RZ, R10, 0x4000000, RZ, 0xc0, !PT ;  /* 0x040000000aff7812 */ /* 0x000fe2000786c0ff */
[----:B------:R-:W2:Y:S01]  /*60ba0*/  LDL.LU R218, [R1+0xd98] ;  /* 0x000d980001da7983 */ /* 0x000ea20000300800 */
[----:B------:R-:W-:-:S02]  /*60bb0*/  P2R R20, PR, RZ, 0x40 ;  /* 0x00000040ff147803 */ /* 0x000fc40000000000 */
[----:B------:R-:W-:Y:S02]  /*60bc0*/  LOP3.LUT P6, RZ, R0, 0x40000000, RZ, 0xc0, !PT ;  /* 0x4000000000ff7812 */ /* 0x000fe400078cc0ff */
[----:B------:R-:W-:Y:S01]  /*60bd0*/  F2FP.SATFINITE.E4M3.F32.PACK_AB_MERGE_C R21, RZ, R17, RZ ;  /* 0x00000011ff15723e */ /* 0x000fe200048070ff */
[----:B------:R-:W-:Y:S01]  /*60be0*/  FMUL R17, R219, UR21 ;  /* 0x00000015db117c20 */ /* 0x000fe20008400000 */
[----:B0-----:R-:W-:-:S04]  /*60bf0*/  @!P4 IADD3 R18, P2, R84, R18, RZ ;  /* 0x000000125412c210 */ /* 0x001fc80007f5e0ff */
[----:B------:R-:W-:Y:S01]  /*60c00*/  F2FP.SATFINITE.E4M3.F32.PACK_AB_MERGE_C R91, RZ, R17, RZ ;  /* 0x00000011ff5b723e */ /* 0x000fe200048070ff */
[----:B------:R-:W2:Y:S01]  /*60c10*/  LDL.LU R84, [R1+0xef4] ;  /* 0x000ef40001547983 */ /* 0x000ea20000300800 */
[----:B------:R-:W-:-:S03]  /*60c20*/  @!P4 IMAD.X R19, R86, 0x1, R19, P2 ;  /* 0x000000015613c824 */ /* 0x000fc600010e0613 */
[----:B------:R-:W2:Y:S04]  /*60c30*/  LDL.LU R86, [R1+0xef0] ;  /* 0x000ef00001567983 */ /* 0x000ea80000300800 */
[----:B------:R-:W2:Y:S04]  /*60c40*/  LDL.LU R187, [R1+0xd9c] ;  /* 0x000d9c0001bb7983 */ /* 0x000ea80000300800 */
[----:B---3--:R-:W-:Y:S04]  /*60c50*/  @!P0 STG.E.U8 desc[UR22][R92.64+0xf8], R95 ;  /* 0x0000f85f5c008986 */ /* 0x008fe8000c101116 */
[----:B----4-:R-:W-:Y:S04]  /*60c60*/  @!P3 STG.E.U8 desc[UR22][R88.64+0xf9], R21 ;  /* 0x0000f9155800b986 */ /* 0x010fe8000c101116 */
[----:B------:R0:W-:Y:S02]  /*60c70*/  @!P4 STG.E.U8 desc[UR22][R18.64+0xf8], R91 ;  /* 0x0000f85b1200c986 */ /* 0x0001e4000c101116 */
[----:B0-----:R-:W0:Y:S02]  /*60c80*/  @!P6 LDC.64 R18, c[0x0][0x5c0] ;  /* 0x00017000ff12eb82 */ /* 0x001e240000000a00 */
[----:B0-----:R-:W-:-:S02]  /*60c90*/  @!P6 IADD3 R18, P2, R87, R18, RZ ;  /* 0x000000125712e210 */ /* 0x001fc40007f5e0ff */
[----:B------:R-:W3:Y:S03]  /*60ca0*/  LDL.LU R87, [R1+0xeec] ;  /* 0x000eec0001577983 */ /* 0x000ee60000300800 */
[----:B------:R-:W-:Y:S02]  /*60cb0*/  @!P6 IMAD.X R19, R85, 0x1, R19, P2 ;  /* 0x000000015513e824 */ /* 0x000fe400010e0613 */
[----:B------:R-:W4:Y:S01]  /*60cc0*/  LDL.LU R85, [R1+0xee8] ;  /* 0x000ee80001557983 */ /* 0x000f220000300800 */
[----:B------:R-:W-:Y:S01]  /*60cd0*/  LOP3.LUT P5, RZ, R0, 0x20000000, RZ, 0xc0, !PT ;  /* 0x2000000000ff7812 */ /* 0x000fe200078ac0ff */
[----:B------:R-:W-:Y:S01]  /*60ce0*/  FMUL R17, R168, UR21 ;  /* 0x00000015a8117c20 */ /* 0x000fe20008400000 */
[----:B------:R-:W-:Y:S01]  /*60cf0*/  LOP3.LUT P2, RZ, R10, 0x2000000, RZ, 0xc0, !PT ;  /* 0x020000000aff7812 */ /* 0x000fe2000784c0ff */
[----:B------:R-:W4:Y:S03]  /*60d00*/  LDL.LU R219, [R1+0xda0] ;  /* 0x000da00001db7983 */ /* 0x000f260000300800 */
[----:B------:R-:W-:Y:S01]  /*60d10*/  F2FP.SATFINITE.E4M3.F32.PACK_AB_MERGE_C R21, RZ, R17, RZ ;  /* 0x00000011ff15723e */ /* 0x000fe200048070ff */
[----:B------:R-:W4:Y:S04]  /*60d20*/  LDL.LU R168, [R1+0xda4] ;  /* 0x000da40001a87983 */ /* 0x000f280000300800 */
[----:B------:R0:W-:Y:S02]  /*60d30*/  @!P6 STG.E.U8 desc[UR22][R18.64+0xf9], R21 ;  /* 0x0000f9151200e986 */ /* 0x0001e4000c101116 */
[----:B0-----:R-:W0:Y:S01]  /*60d40*/  @!P5 LDC.64 R18, c[0x0][0x5c0] ;  /* 0x00017000ff12db82 */ /* 0x001e220000000a00 */
[----:B------:R-:W-:Y:S01]  /*60d50*/  FMUL R17, R186, UR21 ;  /* 0x00000015ba117c20 */ /* 0x000fe20008400000 */
[----:B------:R-:W-:-:S04]  /*60d60*/  ISETP.NE.AND P6, PT, R20, RZ, PT ;  /* 0x000000ff1400720c */ /* 0x000fc80003fc5270 */
[----:B------:R-:W-:Y:S01]  /*60d70*/  F2FP.SATFINITE.E4M3.F32.PACK_AB_MERGE_C R89, RZ, R17, RZ ;  /* 0x00000011ff59723e */ /* 0x000fe200048070ff */
[----:B--2---:R-:W-:Y:S01]  /*60d80*/  FMUL R17, R169, UR21 ;  /* 0x00000015a9117c20 */ /* 0x004fe20008400000 */
[----:B------:R-:W-:Y:S01]  /*60d90*/  LOP3.LUT P1, RZ, R0, 0x10000000, RZ, 0xc0, !PT ;  /* 0x1000000000ff7812 */ /* 0x000fe2000782c0ff */
[----:B------:R-:W2:Y:S03]  /*60da0*/  LDL.LU R169, [R1+0xda8] ;  /* 0x000da80001a97983 */ /* 0x000ea60000300800 */
[----:B------:R-:W-:Y:S01]  /*60db0*/  F2FP.SATFINITE.E4M3.F32.PACK_AB_MERGE_C R91, RZ, R17, RZ ;  /* 0x00000011ff5b723e */ /* 0x000fe200048070ff */
[----:B------:R-:W-:-:S05]  /*60dc0*/  FMUL R17, R218, UR21 ;  /* 0x00000015da117c20 */ /* 0x000fca0008400000 */
[----:B------:R-:W-:Y:S01]  /*60dd0*/  F2FP.SATFINITE.E4M3.F32.PACK_AB_MERGE_C R21, RZ, R17, RZ ;  /* 0x00000011ff15723e */ /* 0x000fe200048070ff */
[----:B---3--:R-:W-:Y:S01]  /*60de0*/  @!P2 STG.E.U8 desc[UR22][R86.64+0x100], R89 ;  /* 0x000100595600a986 */ /* 0x008fe2000c101116 */
[----:B0-----:R-:W-:-:S03]  /*60df0*/  @!P5 IADD3 R18, P2, R82, R18, RZ ;  /* 0x000000125212d210 */ /* 0x001fc60007f5e0ff */
[----:B------:R-:W3:Y:S02]  /*60e00*/  LDL.LU R82, [R1+0xee4] ;  /* 0x000ee40001527983 */ /* 0x000ee40000300800 */
[----:B------:R-:W-:Y:S02]  /*60e10*/  @!P5 IMAD.X R19, R83, 0x1, R19, P2 ;  /* 0x000000015313d824 */ /* 0x000fe400010e0613 */
[----:B----4-:R-:W-:Y:S04]  /*60e20*/  @!P6 STG.E.U8 desc[UR22][R84.64+0x101], R91 ;  /* 0x0001015b5400e986 */ /* 0x010fe8000c101116 */
        /* <DEDUP_REMOVED lines=15> */
[----:B------:R-:W-:Y:S01]  /*60f20*/  FMUL R17, R219, UR21 ;  /* 0x00000015db117c20 */ /* 0x000fe20008400000 */
[----:B------:R-:W-:Y:S01]  /*60f30*/  LOP3.LUT P0, RZ, R10, 0x800000, RZ, 0xc0, !PT ;  /* 0x008000000aff7812 */ /* 0x000fe2000780c0ff */
[----:B------:R-:W4:Y:S03]  /*60f40*/  LDL.LU R219, [R1+0xdb4] ;  /* 0x000db40001db7983 */ /* 0x000f260000300800 */
[----:B------:R-:W-:Y:S01]  /*60f50*/  F2FP.SATFINITE.E4M3.F32.PACK_AB_MERGE_C R87, RZ, R17, RZ ;  /* 0x00000011ff57723e */ /* 0x000fe200048070ff */
[----:B------:R-:W-:Y:S01]  /*60f60*/  FMUL R17, R168, UR21 ;  /* 0x00000015a8117c20 */ /* 0x000fe20008400000 */
[----:B------:R-:W-:Y:S01]  /*60f70*/  LOP3.LUT P3, RZ, R10, 0x400000, RZ, 0xc0, !PT ;  /* 0x004000000aff7812 */ /* 0x000fe2000786c0ff */
[----:B------:R-:W4:Y:S01]  /*60f80*/  LDL.LU R168, [R1+0xdb8] ;  /* 0x000db80001a87983 */ /* 0x000f220000300800 */
[----:B------:R-:W-:-:S02]  /*60f90*/  P2R R20, PR, RZ, 0x40 ;  /* 0x00000040ff147803 */ /* 0x000fc40000000000 */
[----:B------:R-:W-:Y:S02]  /*60fa0*/  LOP3.LUT P6, RZ, R0, 0x4000000, RZ, 0xc0, !PT ;  /* 0x0400000000ff7812 */ /* 0x000fe400078cc0ff */
[----:B------:R-:W-:Y:S01]  /*60fb0*/  F2FP.SATFINITE.E4M3.F32.PACK_AB_MERGE_C R21, RZ, R17, RZ ;  /* 0x00000011ff15723e */ /* 0x000fe200048070ff */
[----:B--2---:R-:W-:Y:S01]  /*60fc0*/  FMUL R17, R169, UR21 ;  /* 0x00000015a9117c20 */ /* 0x004fe20008400000 */
        /* <DEDUP_REMOVED lines=11> */
[----:B------:R-:W2:Y:S03]  /*61080*/  LDL.LU R79, [R1+0xecc] ;  /* 0x000ecc00014f7983 */ /* 0x000ea60000300800 */
[----:B------:R-:W-:Y:S02]  /*61090*/  @!P6 IMAD.X R19, R77, 0x1, R19, P2 ;  /* 0x000000014d13e824 */ /* 0x000fe400010e0613 */
[----:B------:R-:W3:Y:S01]  /*610a0*/  LDL.LU R77, [R1+0xec8] ;  /* 0x000ec800014d7983 */ /* 0x000ee20000300800 */
        /* <DEDUP_REMOVED lines=11> */
[----:B------:R-:W-:Y:S01]  /*61160*/  FMUL R17, R219, UR21 ;  /* 0x00000015db117c20 */ /* 0x000fe20008400000 */
[----:B------:R-:W-:Y:S01]  /*61170*/  LOP3.LUT P1, RZ, R0, 0x1000000, RZ, 0xc0, !PT ;  /* 0x0100000000ff7812 */ /* 0x000fe2000782c0ff */
[----:B------:R-:W4:Y:S03]  /*61180*/  LDL.LU R219, [R1+0xdc8] ;  /* 0x000dc80001db7983 */ /* 0x000f260000300800 */
[----:B------:R-:W-:Y:S01]  /*61190*/  F2FP.SATFINITE.E4M3.F32.PACK_AB_MERGE_C R83, RZ, R17, RZ ;  /* 0x00000011ff53723e */ /* 0x000fe200048070ff */
[----:B------:R-:W-:-:S05]  /*611a0*/  FMUL R17, R168, UR21 ;  /* 0x00000015a8117c20 */ /* 0x000fca0008400000 */
[----:B------:R-:W-:Y:S01]  /*611b0*/  F2FP.SATFINITE.E4M3.F32.PACK_AB_MERGE_C R21, RZ, R17, RZ ;  /* 0x00000011ff15723e */ /* 0x000fe200048070ff */
[----:B--2---:R-:W-:Y:S01]  /*611c0*/  @!P2 STG.E.U8 desc[UR22][R78.64+0x110], R81 ;  /* 0x000110514e00a986 */ /* 0x004fe2000c101116 */
[----:B0-----:R-:W-:-:S03]  /*611d0*/  @!P5 IADD3 R18, P2, R74, R18, RZ ;  /* 0x000000124a12d210 */ /* 0x001fc60007f5e0ff */
[----:B------:R-:W2:Y:S02]  /*611e0*/  LDL.LU R74, [R1+0xec4] ;  /* 0x000ec400014a7983 */ /* 0x000ea40000300800 */
[----:B------:R-:W-:Y:S02]  /*611f0*/  @!P5 IMAD.X R19, R75, 0x1, R19, P2 ;  /* 0x000000014b13d824 */ /* 0x000fe400010e0613 */
[----:B---3--:R-:W-:Y:S04]  /*61200*/  @!P6 STG.E.U8 desc[UR22][R76.64+0x111], R83 ;  /* 0x000111534c00e986 */ /* 0x008fe8000c101116 */
[----:B------:R0:W-:Y:S04]  /*61210*/  @!P5 STG.E.U8 desc[UR22][R18.64+0x110], R21 ;  /* 0x000110151200d986 */ /* 0x0001e8000c101116 */
[----:B------:R-:W2:Y:S04]  /*61220*/  LDL.LU R75, [R1+0xec0] ;  /* 0x000ec000014b7983 */ /* 0x000ea80000300800 */
[----:B------:R-:W3:Y:S01]  /*61230*/  LDL.LU R168, [R1+0xdcc] ;  /* 0x000dcc0001a87983 */ /* 0x000ee20000300800 */
[----:B0-----:R-:W0:Y:S02]  /*61240*/  @!P1 LDC.64 R18, c[0x0][0x5c0] ;  /* 0x00017000ff129b82 */ /* 0x001e240000000a00 */
[----:B0-----:R-:W-:-:S02]  /*61250*/  @!P1 IADD3 R18, P2, R72, R18, RZ ;  /* 0x0000001248129210 */ /* 0x001fc40007f5e0ff */
[----:B------:R-:W3:Y:S03]  /*61260*/  LDL.LU R72, [R1+0xebc] ;  /* 0x000ebc0001487983 */ /* 0x000ee60000300800 */
[----:B------:R-:W-:Y:S02]  /*61270*/  @!P1 IMAD.X R19, R73, 0x1, R19, P2 ;  /* 0x0000000149139824 */ /* 0x000fe400010e0613 */
[----:B------:R-:W3:Y:S01]  /*61280*/  LDL.LU R73, [R1+0xeb8] ;  /* 0x000eb80001497983 */ /* 0x000ee20000300800 */
[----:B------:R-:W-:Y:S01]  /*61290*/  LOP3.LUT P4, RZ, R0, 0x800000, RZ, 0xc0, !PT ;  /* 0x0080000000ff7812 */ /* 0x000fe2000788c0ff */
[----:B------:R-:W-:Y:S01]  /*612a0*/  FMUL R17, R187, UR21 ;  /* 0x00000015bb117c20 */ /* 0x000fe20008400000 */
[----:B------:R-:W-:Y:S01]  /*612b0*/  LOP3.LUT P6, RZ, R10, 0x8000, RZ, 0xc0, !PT ;  /* 0x000080000aff7812 */ /* 0x000fe200078cc0ff */
[----:B------:R-:W3:Y:S03]  /*612c0*/  LDL.LU R186, [R1+0xdd0] ;  /* 0x000dd00001ba7983 */ /* 0x000ee60000300800 */
[----:B------:R-:W-:-:S05]  /*612d0*/  F2FP.SATFINITE.E4M3.F32.PACK_AB_MERGE_C R77, RZ, R17, RZ ;  /* 0x00000011ff4d723e */ /* 0x000fca00048070ff */
[----:B------:R0:W-:Y:S02]  /*612e0*/  @!P1 STG.E.U8 desc[UR22][R18.64+0x111], R77 ;  /* 0x0001114d12009986 */ /* 0x0001e4000c101116 */
[----:B0-----:R-:W0:Y:S01]  /*612f0*/  @!P4 LDC.64 R18, c[0x0][0x5c0] ;  /* 0x00017000ff12cb82 */ /* 0x001e220000000a00 */
[----:B----4-:R-:W-:Y:S01]  /*61300*/  FMUL R17, R169, UR21 ;  /* 0x00000015a9117c20 */ /* 0x010fe20008400000 */
        /* <DEDUP_REMOVED lines=9> */
[----:B------:R-:W-:Y:S01]  /*613a0*/  FMUL R17, R219, UR21 ;  /* 0x00000015db117c20 */ /* 0x000fe20008400000 */
[----:B0-----:R-:W-:-:S04]  /*613b0*/  @!P4 IADD3 R18, P2, R68, R18, RZ ;  /* 0x000000124412c210 */ /* 0x001fc80007f5e0ff */
[----:B------:R-:W-:Y:S01]  /*613c0*/  F2FP.SATFINITE.E4M3.F32.PACK_AB_MERGE_C R77, RZ, R17, RZ ;  /* 0x00000011ff4d723e */ /* 0x000fe200048070ff */
[----:B------:R-:W4:Y:S01]  /*613d0*/  LDL.LU R68, [R1+0xeb4] ;  /* 0x000eb40001447983 */ /* 0x000f220000300800 */
[----:B------:R-:W-:-:S03]  /*613e0*/  @!P4 IMAD.X R19, R70, 0x1, R19, P2 ;  /* 0x000000014613c824 */ /* 0x000fc600010e0613 */
[----:B------:R-:W4:Y:S04]  /*613f0*/  LDL.LU R70, [R1+0xeb0] ;  /* 0x000eb00001467983 */ /* 0x000f280000300800 */
[----:B------:R-:W4:Y:S04]  /*61400*/  LDL.LU R187, [R1+0xddc] ;  /* 0x000ddc0001bb7983 */ /* 0x000f280000300800 */
[----:B--2---:R-:W-:Y:S04]  /*61410*/  @!P0 STG.E.U8 desc[UR22][R74.64+0x118], R79 ;  /* 0x0001184f4a008986 */ /* 0x004fe8000c101116 */
[----:B---3--:R-:W-:Y:S04]  /*61420*/  @!P3 STG.E.U8 desc[UR22][R72.64+0x119], R21 ;  /* 0x000119154800b986 */ /* 0x008fe8000c101116 */
[----:B------:R0:W-:Y:S02]  /*61430*/  @!P4 STG.E.U8 desc[UR22][R18.64+0x118], R77 ;  /* 0x0001184d1200c986 */ /* 0x0001e4000c101116 */
[----:B0-----:R-:W0:Y:S02]  /*61440*/  @!P6 LDC.64 R18, c[0x0][0x5c0] ;  /* 0x00017000ff12eb82 */ /* 0x001e240000000a00 */
[----:B0-----:R-:W-:-:S02]  /*61450*/  @!P6 IADD3 R18, P2, R71, R18, RZ ;  /* 0x000000124712e210 */ /* 0x001fc40007f5e0ff */
[----:B------:R-:W2:Y:S03]  /*61460*/  LDL.LU R71, [R1+0xeac] ;  /* 0x000eac0001477983 */ /* 0x000ea60000300800 */
[----:B------:R-:W-:Y:S02]  /*61470*/  @!P6 IMAD.X R19, R69, 0x1, R19, P2 ;  /* 0x000000014513e824 */ /* 0x000fe400010e0613 */
[----:B------:R-:W3:Y:S04]  /*61480*/  LDL.LU R69, [R1+0xea8] ;  /* 0x000ea80001457983 */ /* 0x000ee80000300800 */
[----:B------:R-:W3:Y:S01]  /*61490*/  LDL.LU R219, [R1+0xde0] ;  /* 0x000de00001db7983 */ /* 0x000ee20000300800 */
[----:B------:R-:W-:-:S03]  /*614a0*/  FMUL R17, R168, UR21 ;  /* 0x00000015a8117c20 */ /* 0x000fc60008400000 */
[----:B------:R-:W3:Y:S02]  /*614b0*/  LDL.LU R168, [R1+0xde4] ;  /* 0x000de40001a87983 */ /* 0x000ee40000300800 */
[----:B------:R-:W-:Y:S01]  /*614c0*/  F2FP.SATFINITE.E4M3.F32.PACK_AB_MERGE_C R21, RZ, R17, RZ ;  /* 0x00000011ff15723e */ /* 0x000fe200048070ff */
[----:B------:R-:W-:Y:S01]  /*614d0*/  FMUL R17, R186, UR21 ;  /* 0x00000015ba117c20 */ /* 0x000fe20008400000 */
[----:B------:R-:W-:-:S04]  /*614e0*/  LOP3.LUT P2, RZ, R10, 0x20000, RZ, 0xc0, !PT ;  /* 0x000200000aff7812 */ /* 0x000fc8000784c0ff */
[----:B------:R-:W-:Y:S01]  /*614f0*/  F2FP.SATFINITE.E4M3.F32.PACK_AB_MERGE_C R73, RZ, R17, RZ ;  /* 0x00000011ff49723e */ /* 0x000fe200048070ff */
[----:B----4-:R-:W-:Y:S01]  /*61500*/  FMUL R17, R169, UR21 ;  /* 0x00000015a9117c20 */ /* 0x010fe20008400000 */
[----:B------:R0:W-:Y:S01]  /*61510*/  @!P6 STG.E.U8 desc[UR22][R18.64+0x119], R21 ;  /* 0x000119151200e986 */ /* 0x0001e2000c101116 */
[----:B------:R-:W-:-:S03]  /*61520*/  ISETP.NE.AND P6, PT, R20, RZ, PT ;  /* 0x000000ff1400720c */ /* 0x000fc60003fc5270 */
[----:B------:R-:W4:Y:S01]  /*61530*/  LDL.LU R169, [R1+0xde8] ;  /* 0x000de80001a97983 */ /* 0x000f220000300800 */
[----:B------:R-:W-:Y:S01]  /*61540*/  F2FP.SATFINITE.E4M3.F32.PACK_AB_MERGE_C R75, RZ, R17, RZ ;  /* 0x00000011ff4b723e */ /* 0x000fe200048070ff */
[----:B------:R-:W-:Y:S02]  /*61550*/  FMUL R17, R218, UR21 ;  /* 0x00000015da117c20 */ /* 0x000fe40008400000 */
[----:B------:R-:W4:Y:S03]  /*61560*/  LDL.LU R218, [R1+0xdec] ;  /* 0x000dec0001da7983 */ /* 0x000f260000300800 */
[----:B0-----:R-:W-:Y:S01]  /*61570*/  F2FP.SATFINITE.E4M3.F32.PACK_AB_MERGE_C R21, RZ, R17, RZ ;  /* 0x00000011ff15723e */ /* 0x001fe200048070ff */
[----:B------:R-:W-:Y:S01]  /*61580*/  FMUL R17, R187, UR21 ;  /* 0x00000015bb117c20 */ /* 0x000fe20008400000 */
[----:B------:R-:W4:Y:S01]  /*61590*/  LDL.LU R186, [R1+0xdf0] ;  /* 0x000df00001ba7983 */ /* 0x000f220000300800 */
[----:B------:R-:W-:-:S13]  /*615a0*/  LOP3.LUT P5, RZ, R0, 0x200000, RZ, 0xc0, !PT ;  /* 0x0020000000ff7812 */ /* 0x000fda00078ac0ff */
[----:B------:R-:W0:Y:S01]  /*615b0*/  @!P5 LDC.64 R18, c[0x0][0x5c0] ;  /* 0x00017000ff12db82 */ /* 0x000e220000000a00 */
[C---:B------:R-:W-:Y:S02]  /*615c0*/  LOP3.LUT P1, RZ, R0.reuse, 0x100000, RZ, 0xc0, !PT ;  /* 0x0010000000ff7812 */ /* 0x040fe4000782c0ff */
[----:B------:R-:W-:Y:S01]  /*615d0*/  LOP3.LUT P4, RZ, R0, 0x80000, RZ, 0xc0, !PT ;  /* 0x0008000000ff7812 */ /* 0x000fe2000788c0ff */
[----:B--2---:R-:W-:Y:S04]  /*615e0*/  @!P2 STG.E.U8 desc[UR22][R70.64+0x120], R73 ;  /* 0x000120494600a986 */ /* 0x004fe8000c101116 */
[----:B---3--:R1:W-:Y:S02]  /*615f0*/  @!P6 STG.E.U8 desc[UR22][R68.64+0x121], R75 ;  /* 0x0001214b4400e986 */ /* 0x0083e4000c101116 */
[----:B-1----:R-:W-:Y:S01]  /*61600*/  F2FP.SATFINITE.E4M3.F32.PACK_AB_MERGE_C R69, RZ, R17, RZ ;  /* 0x00000011ff45723e */ /* 0x002fe200048070ff */
[----:B------:R-:W-:-:S02]  /*61610*/  FMUL R17, R219, UR21 ;  /* 0x00000015db117c20 */ /* 0x000fc40008400000 */
[----:B------:R-:W2:Y:S01]  /*61620*/  LDL.LU R219, [R1+0xdf4] ;  /* 0x000df40001db7983 */ /* 0x000ea20000300800 */
[----:B0-----:R-:W-:-:S03]  /*61630*/  @!P5 IADD3 R18, P2, R234, R18, RZ ;  /* 0x00000012ea12d210 */ /* 0x001fc60007f5e0ff */
[----:B------:R-:W3:Y:S02]  /*61640*/  LDL.LU R187, [R1+0xdf8] ;  /* 0x000df80001bb7983 */ /* 0x000ee40000300800 */
[----:B------:R-:W-:-:S05]  /*61650*/  @!P5 IMAD.X R19, R237, 0x1, R19, P2 ;  /* 0x00000001ed13d824 */ /* 0x000fca00010e0613 */
[----:B------:R0:W-:Y:S02]  /*61660*/  @!P5 STG.E.U8 desc[UR22][R18.64+0x120], R21 ;  /* 0x000120151200d986 */ /* 0x0001e4000c101116 */
[----:B0-----:R-:W0:Y:S02]  /*61670*/  @!P1 LDC.64 R18, c[0x0][0x5c0] ;  /* 0x00017000ff129b82 */ /* 0x001e240000000a00 */
[----:B0-----:R-:W-:-:S05]  /*61680*/  @!P1 IADD3 R18, P2, R231, R18, RZ ;  /* 0x00000012e7129210 */ /* 0x001fca0007f5e0ff */
[----:B------:R-:W-:-:S05]  /*61690*/  @!P1 IMAD.X R19, R236, 0x1, R19, P2 ;  /* 0x00000001ec139824 */ /* 0x000fca00010e0613 */
[----:B------:R0:W-:Y:S02]  /*616a0*/  @!P1 STG.E.U8 desc[UR22][R18.64+0x121], R69 ;  /* 0x0001214512009986 */ /* 0x0001e4000c101116 */
[----:B0-----:R-:W0:Y:S01]  /*616b0*/  @!P4 LDC.64 R18, c[0x0][0x5c0] ;  /* 0x00017000ff12cb82 */ /* 0x001e220000000a00 */
[----:B------:R-:W-:Y:S01]  /*616c0*/  F2FP.SATFINITE.E4M3.F32.PACK_AB_MERGE_C R71, RZ, R17, RZ ;  /* 0x00000011ff47723e */ /* 0x000fe200048070ff */
[----:B------:R-:W-:Y:S01]  /*616d0*/  FMUL R17, R168, UR21 ;  /* 0x00000015a8117c20 */ /* 0x000fe20008400000 */
[C---:B------:R-:W-:Y:S02]  /*616e0*/  LOP3.LUT P0, RZ, R10.reuse, 0x10000, RZ, 0xc0, !PT ;  /* 0x000100000aff7812 */ /* 0x040fe4000780c0ff */
[----:B------:R-:W-:Y:S02]  /*616f0*/  LOP3.LUT P3, RZ, R10, 0x4000, RZ, 0xc0, !PT ;  /* 0x000040000aff7812 */ /* 0x000fe4000786c0ff */
[----:B------:R-:W-:Y:S01]  /*61700*/  F2FP.SATFINITE.E4M3.F32.PACK_AB_MERGE_C R21, RZ, R17, RZ ;  /* 0x00000011ff15723e */ /* 0x000fe200048070ff */
[----:B----4-:R-:W-:Y:S01]  /*61710*/  FMUL R17, R169, UR21 ;  /* 0x00000015a9117c20 */ /* 0x010fe20008400000 */
[----:B0-----:R-:W-:-:S05]  /*61720*/  @!P4 IADD3 R18, P2, R235, R18, RZ ;  /* 0x00000012eb12c210 */ /* 0x001fca0007f5e0ff */
[----:B------:R-:W-:Y:S02]  /*61730*/  @!P4 IMAD.X R19, R14, 0x1, R19, P2 ;  /* 0x000000010e13c824 */ /* 0x000fe400010e0613 */
[----:B------:R4:W5:Y:S04]  /*61740*/  LDL.LU R14, [R1+0xea4] ;  /* 0x000ea400010e7983 */ /* 0x0009680000300800 */
[----:B------:R-:W4:Y:S04]  /*61750*/  LDL.LU R168, [R1+0xdfc] ;  /* 0x000dfc0001a87983 */ /* 0x000f280000300800 */
[----:B------:R-:W4:Y:S01]  /*61760*/  LDL.LU R169, [R1+0xe00] ;  /* 0x000e000001a97983 */ /* 0x000f220000300800 */
[----:B------:R-:W-:Y:S01]  /*61770*/  F2FP.SATFINITE.E4M3.F32.PACK_AB_MERGE_C R69, RZ, R17, RZ ;  /* 0x00000011ff45723e */ /* 0x000fe200048070ff */
[----:B------:R-:W-:-:S02]  /*61780*/  FMUL R17, R218, UR21 ;  /* 0x00000015da117c20 */ /* 0x000fc40008400000 */
[----:B------:R-:W4:Y:S04]  /*61790*/  LDL.LU R218, [R1+0xe04] ;  /* 0x000e040001da7983 */ /* 0x000f280000300800 */
[----:B------:R-:W-:Y:S04]  /*617a0*/  @!P0 STG.E.U8 desc[UR22][R66.64+0x128], R71 ;  /* 0x0001284742008986 */ /* 0x000fe8000c101116 */
[----:B------:R0:W-:Y:S02]  /*617b0*/  @!P3 STG.E.U8 desc[UR22][R64.64+0x129], R21 ;  /* 0x000129154000b986 */ /* 0x0001e4000c101116 */
[----:B0-----:R-:W-:Y:S01]  /*617c0*/  F2FP.SATFINITE.E4M3.F32.PACK_AB_MERGE_C R21, RZ, R17, RZ ;  /* 0x00000011ff15723e */ /* 0x001fe200048070ff */
[----:B------:R-:W-:-:S05]  /*617d0*/  FMUL R17, R186, UR21 ;  /* 0x00000015ba117c20 */ /* 0x000fca0008400000 */
[----:B------:R-:W-:Y:S01]  /*617e0*/  F2FP.SATFINITE.E4M3.F32.PACK_AB_MERGE_C R65, RZ, R17, RZ ;  /* 0x00000011ff41723e */ /* 0x000fe200048070ff */
[----:B--2---:R-:W-:Y:S02]  /*617f0*/  FMUL R17, R219, UR21 ;  /* 0x00000015db117c20 */ /* 0x004fe40008400000 */
[----:B------:R-:W2:Y:S01]  /*61800*/  LDL.LU R219, [R1+0xe08] ;  /* 0x000e080001db7983 */ /* 0x000ea20000300800 */
[----:B------:R-:W-:-:S04]  /*61810*/  LOP3.LUT P6, RZ, R10, 0x800, RZ, 0xc0, !PT ;  /* 0x000008000aff7812 */ /* 0x000fc800078cc0ff */
[----:B------:R-:W-:Y:S02]  /*61820*/  P2R R20, PR, RZ, 0x40 ;  /* 0x00000040ff147803 */ /* 0x000fe40000000000 */
[----:B------:R-:W-:Y:S01]  /*61830*/  LOP3.LUT P6, RZ, R0, 0x40000, RZ, 0xc0, !PT ;  /* 0x0004000000ff7812 */ /* 0x000fe200078cc0ff */
[----:B------:R0:W-:-:S12]  /*61840*/  @!P4 STG.E.U8 desc[UR22][R18.64+0x128], R69 ;  /* 0x000128451200c986 */ /* 0x0001d8000c101116 */
[----:B0-----:R-:W0:Y:S01]  /*61850*/  @!P6 LDC.64 R18, c[0x0][0x5c0] ;  /* 0x00017000ff12eb82 */ /* 0x001e220000000a00 */
[C---:B------:R-:W-:Y:S02]  /*61860*/  LOP3.LUT P5, RZ, R0.reuse, 0x20000, RZ, 0xc0, !PT ;  /* 0x0002000000ff7812 */ /* 0x040fe400078ac0ff */
[----:B------:R-:W-:-:S11]  /*61870*/  LOP3.LUT P3, RZ, R0, 0x10000, RZ, 0xc0, !PT ;  /* 0x0001000000ff7812 */ /* 0x000fd6000786c0ff */
[----:B------:R-:W1:Y:S01]  /*61880*/  @!P5 LDC.64 R68, c[0x0][0x5c0] ;  /* 0x00017000ff44db82 */ /* 0x000e620000000a00 */
[----:B0-----:R-:W-:-:S05]  /*61890*/  @!P6 IADD3 R18, P2, R230, R18, RZ ;  /* 0x00000012e612e210 */ /* 0x001fca0007f5e0ff */
[----:B------:R-:W-:-:S05]  /*618a0*/  @!P6 IMAD.X R19, R221, 0x1, R19, P2 ;  /* 0x00000001dd13e824 */ /* 0x000fca00010e0613 */
[----:B------:R0:W-:Y:S01]  /*618b0*/  @!P6 STG.E.U8 desc[UR22][R18.64+0x129], R21 ;  /* 0x000129151200e986 */ /* 0x0001e2000c101116 */
[----:B------:R-:W-:Y:S02]  /*618c0*/  ISETP.NE.AND P6, PT, R20, RZ, PT ;  /* 0x000000ff1400720c */ /* 0x000fe40003fc5270 */
[----:B------:R-:W-:Y:S01]  /*618d0*/  LOP3.LUT P2, RZ, R10, 0x2000, RZ, 0xc0, !PT ;  /* 0x000020000aff7812 */ /* 0x000fe2000784c0ff */
[----:B0-----:R-:W0:Y:S01]  /*618e0*/  @!P3 LDC.64 R20, c[0x0][0x5c0] ;  /* 0x00017000ff14bb82 */ /* 0x001e220000000a00 */
[----:B------:R-:W-:Y:S01]  /*618f0*/  F2FP.SATFINITE.E4M3.F32.PACK_AB_MERGE_C R67, RZ, R17, RZ ;  /* 0x00000011ff43723e */ /* 0x000fe200048070ff */
[----:B---3--:R-:W-:-:S10]  /*61900*/  FMUL R17, R187, UR21 ;  /* 0x00000015bb117c20 */ /* 0x008fd40008400000 */
[----:B------:R-:W-:Y:S01]  /*61910*/  @!P2 STG.E.U8 desc[UR22][R62.64+0x130], R65 ;  /* 0x000130413e00a986 */ /* 0x000fe2000c101116 */
[----:B-1----:R-:W-:-:S03]  /*61920*/  @!P5 IADD3 R220, P2, R220, R68, RZ ;  /* 0x00000044dcdcd210 */ /* 0x002fc60007f5e0ff */
[----:B------:R-:W3:Y:S01]  /*61930*/  LDL.LU R187, [R1+0xe0c] ;  /* 0x000e0c0001bb7983 */ /* 0x000ee20000300800 */
[----:B------:R-:W-:Y:S01]  /*61940*/  F2FP.SATFINITE.E4M3.F32.PACK_AB_MERGE_C R19, RZ, R17, RZ ;  /* 0x00000011ff13723e */ /* 0x000fe200048070ff */
[----:B------:R-:W-:Y:S02]  /*61950*/  @!P5 IMAD.X R221, R201, 0x1, R69, P2 ;  /* 0x00000001c9ddd824 */ /* 0x000fe400010e0645 */
[----:B------:R1:W-:Y:S01]  /*61960*/  @!P6 STG.E.U8 desc[UR22][R60.64+0x131], R67 ;  /* 0x000131433c00e986 */ /* 0x0003e2000c101116 */
[----:B0-----:R-:W-:-:S05]  /*61970*/  @!P3 IADD3 R200, P2, R200, R20, RZ ;  /* 0x00000014c8c8b210 */ /* 0x001fca0007f5e0ff */
[----:B------:R-:W-:Y:S02]  /*61980*/  @!P3 IMAD.X R201, R199, 0x1, R21, P2 ;  /* 0x00000001c7c9b824 */ /* 0x000fe400010e0615 */
[----:B----4-:R-:W-:Y:S02]  /*61990*/  FMUL R17, R168, UR21 ;  /* 0x00000015a8117c20 */ /* 0x010fe40008400000 */
[----:B------:R-:W4:Y:S03]  /*619a0*/  LDL.LU R168, [R1+0xe10] ;  /* 0x000e100001a87983 */ /* 0x000f260000300800 */
[----:B------:R-:W-:Y:S01]  /*619b0*/  F2FP.SATFINITE.E4M3.F32.PACK_AB_MERGE_C R21, RZ, R17, RZ ;  /* 0x00000011ff15723e */ /* 0x000fe200048070ff */
[----:B------:R-:W-:Y:S02]  /*619c0*/  FMUL R17, R169, UR21 ;  /* 0x00000015a9117c20 */ /* 0x000fe40008400000 */
[----:B------:R-:W4:Y:S03]  /*619d0*/  LDL.LU R169, [R1+0xe14] ;  /* 0x000e140001a97983 */ /* 0x000f260000300800 */
[----:B-1----:R-:W-:Y:S01]  /*619e0*/  F2FP.SATFINITE.E4M3.F32.PACK_AB_MERGE_C R61, RZ, R17, RZ ;  /* 0x00000011ff3d723e */ /* 0x002fe200048070ff */
[----:B------:R-:W-:-:S02]  /*619f0*/  FMUL R17, R218, UR21 ;  /* 0x00000015da117c20 */ /* 0x000fc40008400000 */
[----:B------:R-:W4:Y:S04]  /*61a00*/  LDL.LU R218, [R1+0xe18] ;  /* 0x000e180001da7983 */ /* 0x000f280000300800 */
[----:B------:R0:W-:Y:S02]  /*61a10*/  @!P5 STG.E.U8 desc[UR22][R220.64+0x130], R19 ;  /* 0x00013013dc00d986 */ /* 0x0001e4000c101116 */
[----:B0-----:R-:W-:Y:S01]  /*61a20*/  F2FP.SATFINITE.E4M3.F32.PACK_AB_MERGE_C R19, RZ, R17, RZ ;  /* 0x00000011ff13723e */ /* 0x001fe200048070ff */
[----:B--2---:R-:W-:Y:S02]  /*61a30*/  FMUL R17, R219, UR21 ;  /* 0x00000015db117c20 */ /* 0x004fe40008400000 */
[----:B------:R-:W2:Y:S01]  /*61a40*/  LDL.LU R219, [R1+0xe1c] ;  /* 0x000e1c0001db7983 */ /* 0x000ea20000300800 */
[----:B------:R-:W-:-:S13]  /*61a50*/  LOP3.LUT P4, RZ, R0, 0x8000, RZ, 0xc0, !PT ;  /* 0x0000800000ff7812 */ /* 0x000fda000788c0ff */
[----:B------:R-:W0:Y:S01]  /*61a60*/  @!P4 LDC.64 R62, c[0x0][0x5c0] ;  /* 0x00017000ff3ecb82 */ /* 0x000e220000000a00 */
[----:B------:R-:W-:-:S04]  /*61a70*/  LOP3.LUT P5, RZ, R10, 0x200, RZ, 0xc0, !PT ;  /* 0x000002000aff7812 */ /* 0x000fc800078ac0ff */
[----:B------:R-:W-:Y:S02]  /*61a80*/  P2R R18, PR, RZ, 0x20 ;  /* 0x00000020ff127803 */ /* 0x000fe40000000000 */
[----:B------:R-:W-:Y:S01]  /*61a90*/  LOP3.LUT P5, RZ, R0, 0x4000, RZ, 0xc0, !PT ;  /* 0x0000400000ff7812 */ /* 0x000fe200078ac0ff */
[----:B------:R1:W-:Y:S01]  /*61aa0*/  @!P3 STG.E.U8 desc[UR22][R200.64+0x131], R21 ;  /* 0x00013115c800b986 */ /* 0x0003e2000c101116 */
[----:B------:R-:W-:Y:S02]  /*61ab0*/  LOP3.LUT P1, RZ, R10, 0x1000, RZ, 0xc0, !PT ;  /* 0x000010000aff7812 */ /* 0x000fe4000782c0ff */
[----:B------:R-:W-:Y:S02]  /*61ac0*/  LOP3.LUT P3, RZ, R0, 0x2000, RZ, 0xc0, !PT ;  /* 0x0000200000ff7812 */ /* 0x000fe4000786c0ff */
[----:B0-----:R-:W-:-:S05]  /*61ad0*/  @!P4 IADD3 R198, P2, R198, R62, RZ ;  /* 0x0000003ec6c6c210 */ /* 0x001fca0007f5e0ff */
[----:B------:R-:W-:Y:S02]  /*61ae0*/  @!P4 IMAD.X R199, R193, 0x1, R63, P2 ;  /* 0x00000001c1c7c824 */ /* 0x000fe400010e063f */
[----:B------:R-:W0:Y:S01]  /*61af0*/  @!P5 LDC.64 R62, c[0x0][0x5c0] ;  /* 0x00017000ff3edb82 */ /* 0x000e220000000a00 */
[----:B------:R-:W-:Y:S01]  /*61b00*/  LOP3.LUT P0, RZ, R10, 0x400, RZ, 0xc0, !PT ;  /* 0x000004000aff7812 */ /* 0x000fe2000780c0ff */
[----:B------:R1:W-:Y:S02]  /*61b10*/  @!P1 STG.E.U8 desc[UR22][R58.64+0x138], R61 ;  /* 0x0001383d3a009986 */ /* 0x0003e4000c101116 */
[----:B-1----:R-:W-:-:S04]  /*61b20*/  F2FP.SATFINITE.E4M3.F32.PACK_AB_MERGE_C R21, RZ, R17, RZ ;  /* 0x00000011ff15723e */ /* 0x002fc800048070ff */
[----:B------:R-:W1:Y:S06]  /*61b30*/  @!P3 LDC.64 R58, c[0x0][0x5c0] ;  /* 0x00017000ff3abb82 */ /* 0x000e6c0000000a00 */
[----:B------:R0:W-:Y:S01]  /*61b40*/  @!P0 STG.E.U8 desc[UR22][R56.64+0x139], R19 ;  /* 0x0001391338008986 */ /* 0x0001e2000c101116 */
[----:B---3--:R-:W-:-:S03]  /*61b50*/  FMUL R17, R187, UR21 ;  /* 0x00000015bb117c20 */ /* 0x008fc60008400000 */
[----:B------:R-:W3:Y:S01]  /*61b60*/  LDL.LU R187, [R1+0xe20] ;  /* 0x000e200001bb7983 */ /* 0x000ee20000300800 */
[----:B0-----:R-:W-:Y:S02]  /*61b70*/  @!P5 IADD3 R192, P2, R192, R62, RZ ;  /* 0x0000003ec0c0d210 */ /* 0x001fe40007f5e0ff */
[----:B------:R-:W-:-:S03]  /*61b80*/  F2FP.SATFINITE.E4M3.F32.PACK_AB_MERGE_C R19, RZ, R17, RZ ;  /* 0x00000011ff13723e */ /* 0x000fc600048070ff */
[----:B------:R-:W-:Y:S01]  /*61b90*/  @!P5 IMAD.X R193, R181, 0x1, R63, P2 ;  /* 0x00000001b5c1d824 */ /* 0x000fe200010e063f */
[----:B------:R-:W-:Y:S01]  /*61ba0*/  LOP3.LUT P2, RZ, R0, 0x4000, RZ, 0xc0, !PT ;  /* 0x0000400000ff7812 */ /* 0x000fe2000784c0ff */
[----:B------:R0:W-:Y:S01]  /*61bb0*/  @!P4 STG.E.U8 desc[UR22][R198.64+0x138], R21 ;  /* 0x00013815c600c986 */ /* 0x0001e2000c101116 */
[----:B----4-:R-:W-:-:S03]  /*61bc0*/  FMUL R17, R168, UR21 ;  /* 0x00000015a8117c20 */ /* 0x010fc60008400000 */
[----:B------:R-:W4:Y:S02]  /*61bd0*/  LDL.LU R168, [R1+0xe24] ;  /* 0x000e240001a87983 */ /* 0x000f240000300800 */
[----:B------:R-:W-:Y:S01]  /*61be0*/  F2FP.SATFINITE.E4M3.F32.PACK_AB_MERGE_C R57, RZ, R17, RZ ;  /* 0x00000011ff39723e */ /* 0x000fe200048070ff */
[----:B------:R-:W-:Y:S02]  /*61bf0*/  FMUL R17, R169, UR21 ;  /* 0x00000015a9117c20 */ /* 0x000fe40008400000 */
[----:B------:R-:W4:Y:S03]  /*61c00*/  LDL.LU R169, [R1+0xe28] ;  /* 0x000e280001a97983 */ /* 0x000f260000300800 */
[----:B0-----:R-:W-:Y:S01]  /*61c10*/  F2FP.SATFINITE.E4M3.F32.PACK_AB_MERGE_C R21, RZ, R17, RZ ;  /* 0x00000011ff15723e */ /* 0x001fe200048070ff */
[----:B------:R-:W-:Y:S02]  /*61c20*/  FMUL R17, R218, UR21 ;  /* 0x00000015da117c20 */ /* 0x000fe40008400000 */
[----:B------:R-:W4:Y:S04]  /*61c30*/  LDL.LU R218, [R1+0xe2c] ;  /* 0x000e2c0001da7983 */ /* 0x000f280000300800 */
[----:B------:R0:W-:Y:S01]  /*61c40*/  @!P2 STG.E.U8 desc[UR22][R192.64+0x139], R19 ;  /* 0x00013913c000a986 */ /* 0x0001e2000c101116 */
[----:B-1----:R-:W-:-:S03]  /*61c50*/  @!P3 IADD3 R180, P2, R180, R58, RZ ;  /* 0x0000003ab4b4b210 */ /* 0x002fc60007f5e0ff */
[----:B------:R-:W4:Y:S02]  /*61c60*/  LDL.LU R186, [R1+0xe30] ;  /* 0x000e300001ba7983 */ /* 0x000f240000300800 */
[----:B------:R-:W-:Y:S01]  /*61c70*/  @!P3 IMAD.X R181, R176, 0x1, R59, P2 ;  /* 0x00000001b0b5b824 */ /* 0x000fe200010e063b */
[----:B------:R-:W-:Y:S01]  /*61c80*/  F2FP.SATFINITE.E4M3.F32.PACK_AB_MERGE_C R59, RZ, R17, RZ ;  /* 0x00000011ff3b723e */ /* 0x000fe200048070ff */
[----:B--2---:R-:W-:Y:S02]  /*61c90*/  FMUL R17, R219, UR21 ;  /* 0x00000015db117c20 */ /* 0x004fe40008400000 */
[----:B------:R-:W2:Y:S01]  /*61ca0*/  LDL.LU R219, [R1+0xe34] ;  /* 0x000e340001db7983 */ /* 0x000ea20000300800 */
[----:B------:R-:W-:-:S04]  /*61cb0*/  LOP3.LUT P1, RZ, R10, 0x100, RZ, 0xc0, !PT ;  /* 0x000001000aff7812 */ /* 0x000fc8000782c0ff */
[----:B------:R-:W-:Y:S02]  /*61cc0*/  P2R R20, PR, RZ, 0x2 ;  /* 0x00000002ff147803 */ /* 0x000fe40000000000 */
[----:B------:R-:W-:Y:S02]  /*61cd0*/  LOP3.LUT P1, RZ, R0, 0x1000, RZ, 0xc0, !PT ;  /* 0x0000100000ff7812 */ /* 0x000fe4000782c0ff */
[----:B------:R-:W-:-:S11]  /*61ce0*/  ISETP.NE.AND P5, PT, R18, RZ, PT ;  /* 0x000000ff1200720c */ /* 0x000fd60003fa5270 */
[----:B0-----:R-:W0:Y:S01]  /*61cf0*/  @!P1 LDC.64 R18, c[0x0][0x5c0] ;  /* 0x00017000ff129b82 */ /* 0x001e220000000a00 */
[----:B------:R-:W-:Y:S01]  /*61d00*/  LOP3.LUT P6, RZ, R10, 0x80, RZ, 0xc0, !PT ;  /* 0x000000800aff7812 */ /* 0x000fe200078cc0ff */
[----:B------:R-:W-:-:S12]  /*61d10*/  @!P5 STG.E.U8 desc[UR22][R54.64+0x140], R57 ;  /* 0x000140393600d986 */ /* 0x000fd8000c101116 */
[----:B------:R1:W-:Y:S01]  /*61d20*/  @!P6 STG.E.U8 desc[UR22][R52.64+0x141], R21 ;  /* 0x000141153400e986 */ /* 0x0003e2000c101116 */
[----:B0-----:R-:W-:Y:S02]  /*61d30*/  @!P1 IADD3 R18, P2, R175, R18, RZ ;  /* 0x00000012af129210 */ /* 0x001fe40007f5e0ff */
[----:B-1----:R-:W-:-:S03]  /*61d40*/  F2FP.SATFINITE.E4M3.F32.PACK_AB_MERGE_C R53, RZ, R17, RZ ;  /* 0x00000011ff35723e */ /* 0x002fc600048070ff */
[----:B------:R-:W-:Y:S01]  /*61d50*/  @!P1 IMAD.X R19, R174, 0x1, R19, P2 ;  /* 0x00000001ae139824 */ /* 0x000fe200010e0613 */
[----:B------:R-:W-:Y:S02]  /*61d60*/  LOP3.LUT P2, RZ, R0, 0x1000, RZ, 0xc0, !PT ;  /* 0x0000100000ff7812 */ /* 0x000fe4000784c0ff */
[----:B------:R-:W-:Y:S02]  /*61d70*/  ISETP.NE.AND P1, PT, R20, RZ, PT ;  /* 0x000000ff1400720c */ /* 0x000fe40003f25270 */
[----:B------:R-:W-:Y:S01]  /*61d80*/  LOP3.LUT P0, RZ, R10, 0x40, RZ, 0xc0, !PT ;  /* 0x000000400aff7812 */ /* 0x000fe2000780c0ff */
[----:B------:R-:W-:Y:S01]  /*61d90*/  @!P3 STG.E.U8 desc[UR22][R180.64+0x140], R59 ;  /* 0x0001403bb400b986 */ /* 0x000fe2000c101116 */
[----:B---3--:R-:W-:-:S03]  /*61da0*/  FMUL R17, R187, UR21 ;  /* 0x00000015bb117c20 */ /* 0x008fc60008400000 */
[----:B------:R-:W3:Y:S02]  /*61db0*/  LDL.LU R187, [R1+0xe38] ;  /* 0x000e380001bb7983 */ /* 0x000ee40000300800 */
[----:B------:R-:W-:Y:S02]  /*61dc0*/  F2FP.SATFINITE.E4M3.F32.PACK_AB_MERGE_C R55, RZ, R17, RZ ;  /* 0x00000011ff37723e */ /* 0x000fe400048070ff */
[----:B------:R0:W-:Y:S04]  /*61dd0*/  @!P2 STG.E.U8 desc[UR22][R18.64+0x141], R53 ;  /* 0x000141351200a986 */ /* 0x0001e8000c101116 */
[----:B------:R-:W-:Y:S01]  /*61de0*/  @!P1 STG.E.U8 desc[UR22][R50.64+0x148], R55 ;  /* 0x0001483732009986 */ /* 0x000fe2000c101116 */
[----:B----4-:R-:W-:-:S03]  /*61df0*/  FMUL R17, R168, UR21 ;  /* 0x00000015a8117c20 */ /* 0x010fc60008400000 */
[----:B------:R-:W4:Y:S02]  /*61e00*/  LDL.LU R168, [R1+0xe3c] ;  /* 0x000e3c0001a87983 */ /* 0x000f240000300800 */
[----:B------:R-:W-:Y:S01]  /*61e10*/  F2FP.SATFINITE.E4M3.F32.PACK_AB_MERGE_C R57, RZ, R17, RZ ;  /* 0x00000011ff39723e */ /* 0x000fe200048070ff */
[----:B------:R-:W-:Y:S02]  /*61e20*/  FMUL R17, R169, UR21 ;  /* 0x00000015a9117c20 */ /* 0x000fe40008400000 */
[----:B------:R-:W4:Y:S03]  /*61e30*/  LDL.LU R169, [R1+0xe40] ;  /* 0x000e400001a97983 */ /* 0x000f260000300800 */
[----:B0-----:R-:W-:Y:S01]  /*61e40*/  F2FP.SATFINITE.E4M3.F32.PACK_AB_MERGE_C R53, RZ, R17, RZ ;  /* 0x00000011ff35723e */ /* 0x001fe200048070ff */
[----:B------:R-:W-:Y:S01]  /*61e50*/  FMUL R17, R218, UR21 ;  /* 0x00000015da117c20 */ /* 0x000fe20008400000 */
[----:B------:R0:W-:Y:S04]  /*61e60*/  @!P0 STG.E.U8 desc[UR22][R48.64+0x149], R57 ;  /* 0x0001493930008986 */ /* 0x0001e8000c101116 */
[----:B------:R-:W4:Y:S01]  /*61e70*/  LDL.LU R218, [R1+0xe44] ;  /* 0x000e440001da7983 */ /* 0x000f220000300800 */
[----:B0-----:R-:W-:Y:S01]  /*61e80*/  F2FP.SATFINITE.E4M3.F32.PACK_AB_MERGE_C R49, RZ, R17, RZ ;  /* 0x00000011ff31723e */ /* 0x001fe200048070ff */
[----:B------:R-:W-:-:S05]  /*61e90*/  FMUL R17, R186, UR21 ;  /* 0x00000015ba117c20 */ /* 0x000fca0008400000 */
[----:B------:R-:W-:Y:S01]  /*61ea0*/  F2FP.SATFINITE.E4M3.F32.PACK_AB_MERGE_C R51, RZ, R17, RZ ;  /* 0x00000011ff33723e */ /* 0x000fe200048070ff */
[----:B--2---:R-:W-:Y:S02]  /*61eb0*/  FMUL R17, R219, UR21 ;  /* 0x00000015db117c20 */ /* 0x004fe40008400000 */
[----:B------:R-:W2:Y:S01]  /*61ec0*/  LDL.LU R219, [R1+0xe48] ;  /* 0x000e480001db7983 */ /* 0x000ea20000300800 */
[C---:B------:R-:W-:Y:S02]  /*61ed0*/  LOP3.LUT P4, RZ, R0.reuse, 0x800, RZ, 0xc0, !PT ;  /* 0x0000080000ff7812 */ /* 0x040fe4000788c0ff */
[----:B------:R-:W-:-:S11]  /*61ee0*/  LOP3.LUT P5, RZ, R0, 0x400, RZ, 0xc0, !PT ;  /* 0x0000040000ff7812 */ /* 0x000fd600078ac0ff */
[----:B------:R-:W0:Y:S08]  /*61ef0*/  @!P4 LDC.64 R20, c[0x0][0x5c0] ;  /* 0x00017000ff14cb82 */ /* 0x000e300000000a00 */
[----:B------:R-:W1:Y:S01]  /*61f00*/  @!P5 LDC.64 R18, c[0x0][0x5c0] ;  /* 0x00017000ff12db82 */ /* 0x000e620000000a00 */
[----:B------:R-:W-:Y:S02]  /*61f10*/  LOP3.LUT P3, RZ, R0, 0x200, RZ, 0xc0, !PT ;  /* 0x0000020000ff7812 */ /* 0x000fe4000786c0ff */
[----:B0-----:R-:W-:-:S05]  /*61f20*/  @!P4 IADD3 R20, P2, R165, R20, RZ ;  /* 0x00000014a514c210 */ /* 0x001fca0007f5e0ff */
[----:B------:R-:W-:-:S05]  /*61f30*/  @!P4 IMAD.X R21, R164, 0x1, R21, P2 ;  /* 0x00000001a415c824 */ /* 0x000fca00010e0615 */
[----:B------:R0:W-:Y:S01]  /*61f40*/  @!P4 STG.E.U8 desc[UR22][R20.64+0x148], R53 ;  /* 0x000148351400c986 */ /* 0x0001e2000c101116 */
[----:B-1----:R-:W-:Y:S02]  /*61f50*/  @!P5 IADD3 R18, P2, R163, R18, RZ ;  /* 0x00000012a312d210 */ /* 0x002fe40007f5e0ff */
[----:B------:R-:W-:Y:S01]  /*61f60*/  LOP3.LUT P6, RZ, R10, 0x8, RZ, 0xc0, !PT ;  /* 0x000000080aff7812 */ /* 0x000fe200078cc0ff */
[----:B0-----:R-:W0:Y:S01]  /*61f70*/  @!P3 LDC.64 R20, c[0x0][0x5c0] ;  /* 0x00017000ff14bb82 */ /* 0x001e220000000a00 */
[----:B------:R-:W-:Y:S01]  /*61f80*/  F2FP.SATFINITE.E4M3.F32.PACK_AB_MERGE_C R53, RZ, R17, RZ ;  /* 0x00000011ff35723e */ /* 0x000fe200048070ff */
[----:B------:R-:W-:Y:S01]  /*61f90*/  @!P5 IMAD.X R19, R162, 0x1, R19, P2 ;  /* 0x00000001a213d824 */ /* 0x000fe200010e0613 */
[----:B------:R-:W-:Y:S01]  /*61fa0*/  LOP3.LUT P2, RZ, R10, 0x20, RZ, 0xc0, !PT ;  /* 0x000000200aff7812 */ /* 0x000fe2000784c0ff */
[----:B---3--:R-:W-:Y:S02]  /*61fb0*/  FMUL R17, R187, UR21 ;  /* 0x00000015bb117c20 */ /* 0x008fe40008400000 */
[----:B------:R-:W3:Y:S04]  /*61fc0*/  LDL.LU R187, [R1+0xe4c] ;  /* 0x000e4c0001bb7983 */ /* 0x000ee80000300800 */
[----:B------:R1:W-:Y:S06]  /*61fd0*/  @!P5 STG.E.U8 desc[UR22][R18.64+0x149], R49 ;  /* 0x000149311200d986 */ /* 0x0003ec000c101116 */
[----:B------:R-:W-:Y:S01]  /*61fe0*/  @!P2 STG.E.U8 desc[UR22][R46.64+0x150], R51 ;  /* 0x000150332e00a986 */ /* 0x000fe2000c101116 */
[----:B-1----:R-:W-:-:S03]  /*61ff0*/  F2FP.SATFINITE.E4M3.F32.PACK_AB_MERGE_C R49, RZ, R17, RZ ;  /* 0x00000011ff31723e */ /* 0x002fc600048070ff */
[----:B------:R1:W-:Y:S01]  /*62000*/  @!P6 STG.E.U8 desc[UR22][R44.64+0x151], R53 ;  /* 0x000151352c00e986 */ /* 0x0003e2000c101116 */
[----:B0-----:R-:W-:Y:S01]  /*62010*/  @!P3 IADD3 R20, P2, R161, R20, RZ ;  /* 0x00000014a114b210 */ /* 0x001fe20007f5e0ff */
[----:B----4-:R-:W-:Y:S02]  /*62020*/  FMUL R17, R168, UR21 ;  /* 0x00000015a8117c20 */ /* 0x010fe40008400000 */
[----:B------:R-:W4:Y:S03]  /*62030*/  LDL.LU R168, [R1+0xe50] ;  /* 0x000e500001a87983 */ /* 0x000f260000300800 */
[----:B-1----:R-:W-:Y:S01]  /*62040*/  F2FP.SATFINITE.E4M3.F32.PACK_AB_MERGE_C R45, RZ, R17, RZ ;  /* 0x00000011ff2d723e */ /* 0x002fe200048070ff */
[----:B------:R-:W-:Y:S02]  /*62050*/  FMUL R17, R169, UR21 ;  /* 0x00000015a9117c20 */ /* 0x000fe40008400000 */
[----:B------:R-:W4:Y:S01]  /*62060*/  LDL.LU R169, [R1+0xe54] ;  /* 0x000e540001a97983 */ /* 0x000f220000300800 */
[----:B------:R-:W-:-:S02]  /*62070*/  @!P3 IMAD.X R21, R160, 0x1, R21, P2 ;  /* 0x00000001a015b824 */ /* 0x000fc400010e0615 */
[----:B------:R-:W-:Y:S01]  /*62080*/  F2FP.SATFINITE.E4M3.F32.PACK_AB_MERGE_C R47, RZ, R17, RZ ;  /* 0x00000011ff2f723e */ /* 0x000fe200048070ff */
[----:B------:R-:W-:Y:S02]  /*62090*/  FMUL R17, R218, UR21 ;  /* 0x00000015da117c20 */ /* 0x000fe40008400000 */
[----:B------:R-:W4:Y:S04]  /*620a0*/  LDL.LU R218, [R1+0xe58] ;  /* 0x000e580001da7983 */ /* 0x000f280000300800 */
[----:B------:R0:W-:Y:S02]  /*620b0*/  @!P3 STG.E.U8 desc[UR22][R20.64+0x150], R49 ;  /* 0x000150311400b986 */ /* 0x0001e4000c101116 */
[----:B0-----:R-:W-:Y:S02]  /*620c0*/  F2FP.SATFINITE.E4M3.F32.PACK_AB_MERGE_C R49, RZ, R17, RZ ;  /* 0x00000011ff31723e */ /* 0x001fe400048070ff */
[----:B------:R-:W-:-:S13]  /*620d0*/  LOP3.LUT P1, RZ, R0, 0x100, RZ, 0xc0, !PT ;  /* 0x0000010000ff7812 */ /* 0x000fda000782c0ff */
[----:B------:R-:W0:Y:S01]  /*620e0*/  @!P1 LDC.64 R18, c[0x0][0x5c0] ;  /* 0x00017000ff129b82 */ /* 0x000e220000000a00 */
[----:B--2---:R-:W-:Y:S02]  /*620f0*/  FMUL R17, R219, UR21 ;  /* 0x00000015db117c20 */ /* 0x004fe40008400000 */
[----:B------:R-:W2:Y:S01]  /*62100*/  LDL.LU R219, [R1+0xe5c] ;  /* 0x000e5c0001db7983 */ /* 0x000ea20000300800 */
[----:B0-----:R-:W-:Y:S02]  /*62110*/  @!P1 IADD3 R18, P2, R159, R18, RZ ;  /* 0x000000129f129210 */ /* 0x001fe40007f5e0ff */
[----:B------:R-:W-:Y:S01]  /*62120*/  LOP3.LUT P0, RZ, R10, 0x10, RZ, 0xc0, !PT ;  /* 0x000000100aff7812 */ /* 0x000fe2000780c0ff */
[----:B------:R-:W2:Y:S02]  /*62130*/  LDL.LU R186, [R1+0xe60] ;  /* 0x000e600001ba7983 */ /* 0x000ea40000300800 */
[----:B------:R-:W-:Y:S01]  /*62140*/  @!P1 IMAD.X R19, R158, 0x1, R19, P2 ;  /* 0x000000019e139824 */ /* 0x000fe200010e0613 */
[----:B------:R-:W-:-:S04]  /*62150*/  LOP3.LUT P1, RZ, R13, 0x10000000, RZ, 0xc0, !PT ;  /* 0x100000000dff7812 */ /* 0x000fc8000782c0ff */
[----:B------:R-:W-:-:S13]  /*62160*/  ISETP.LT.OR P2, PT, R26, 0x152, !P1 ;  /* 0x000001521a00780c */ /* 0x000fda0004f41670 */
[----:B------:R0:W-:Y:S04]  /*62170*/  @!P2 STG.E.U8 desc[UR22][R18.64+0x151], R45 ;  /* 0x0001512d1200a986 */ /* 0x0001e8000c101116 */
[----:B------:R-:W-:Y:S01]  /*62180*/  @!P0 STG.E.U8 desc[UR22][R42.64+0x158], R47 ;  /* 0x0001582f2a008986 */ /* 0x000fe2000c101116 */
[----:B------:R-:W-:-:S13]  /*62190*/  ISETP.LT.OR P0, PT, R26, 0x159, !P1 ;  /* 0x000001591a00780c */ /* 0x000fda0004f01670 */
[----:B------:R-:W1:Y:S02]  /*621a0*/  @!P0 LDC.64 R20, c[0x0][0x5c0] ;  /* 0x00017000ff148b82 */ /* 0x000e640000000a00 */
[----:B-1----:R-:W-:-:S05]  /*621b0*/  @!P0 IADD3 R20, P2, R157, R20, RZ ;  /* 0x000000149d148210 */ /* 0x002fca0007f5e0ff */
[----:B------:R-:W-:Y:S01]  /*621c0*/  @!P0 IMAD.X R21, R156, 0x1, R21, P2 ;  /* 0x000000019c158824 */ /* 0x000fe200010e0615 */
[----:B------:R-:W-:Y:S02]  /*621d0*/  ISETP.LT.OR P0, PT, R26, 0x15a, !P1 ;  /* 0x0000015a1a00780c */ /* 0x000fe40004f01670 */
[----:B------:R-:W-:-:S11]  /*621e0*/  LOP3.LUT P4, RZ, R10, 0x4, RZ, 0xc0, !PT ;  /* 0x000000040aff7812 */ /* 0x000fd6000788c0ff */
[----:B0-----:R-:W0:Y:S01]  /*621f0*/  @!P0 LDC.64 R18, c[0x0][0x5c0] ;  /* 0x00017000ff128b82 */ /* 0x001e220000000a00 */
[----:B------:R-:W-:Y:S02]  /*62200*/  ISETP.LT.OR P2, PT, R26, 0x159, !P1 ;  /* 0x000001591a00780c */ /* 0x000fe40004f41670 */
[----:B------:R-:W-:Y:S01]  /*62210*/  F2FP.SATFINITE.E4M3.F32.PACK_AB_MERGE_C R45, RZ, R17, RZ ;  /* 0x00000011ff2d723e */ /* 0x000fe200048070ff */
[----:B---3--:R-:W-:Y:S02]  /*62220*/  FMUL R17, R187, UR21 ;  /* 0x00000015bb117c20 */ /* 0x008fe40008400000 */
[----:B------:R-:W3:Y:S04]  /*62230*/  LDL.LU R187, [R1+0xe64] ;  /* 0x000e640001bb7983 */ /* 0x000ee80000300800 */
[----:B------:R1:W-:Y:S04]  /*62240*/  @!P4 STG.E.U8 desc[UR22][R40.64+0x159], R49 ;  /* 0x000159312800c986 */ /* 0x0003e8000c101116 */
[----:B------:R4:W-:Y:S01]  /*62250*/  @!P2 STG.E.U8 desc[UR22][R20.64+0x158], R45 ;  /* 0x0001582d1400a986 */ /* 0x0009e2000c101116 */
[----:B-1----:R-:W-:-:S02]  /*62260*/  F2FP.SATFINITE.E4M3.F32.PACK_AB_MERGE_C R41, RZ, R17, RZ ;  /* 0x00000011ff29723e */ /* 0x002fc400048070ff */
[----:B0-----:R-:W-:Y:S01]  /*62270*/  @!P0 IADD3 R18, P2, R155, R18, RZ ;  /* 0x000000129b128210 */ /* 0x001fe20007f5e0ff */
[----:B----4-:R-:W-:Y:S02]  /*62280*/  FMUL R17, R168, UR21 ;  /* 0x00000015a8117c20 */ /* 0x010fe40008400000 */
[----:B------:R-:W4:Y:S02]  /*62290*/  LDL.LU R168, [R1+0xe68] ;  /* 0x000e680001a87983 */ /* 0x000f240000300800 */
[----:B------:R-:W-:Y:S01]  /*622a0*/  @!P0 IMAD.X R19, R154, 0x1, R19, P2 ;  /* 0x000000019a138824 */ /* 0x000fe200010e0613 */
[----:B------:R-:W-:Y:S02]  /*622b0*/  ISETP.LT.OR P2, PT, R26, 0x15a, !P1 ;  /* 0x0000015a1a00780c */ /* 0x000fe40004f41670 */
[----:B------:R-:W-:Y:S01]  /*622c0*/  F2FP.SATFINITE.E4M3.F32.PACK_AB_MERGE_C R43, RZ, R17, RZ ;  /* 0x00000011ff2b723e */ /* 0x000fe200048070ff */
[----:B------:R-:W-:Y:S02]  /*622d0*/  FMUL R17, R169, UR21 ;  /* 0x00000015a9117c20 */ /* 0x000fe40008400000 */
[----:B------:R-:W4:Y:S03]  /*622e0*/  LDL.LU R169, [R1+0xe6c] ;  /* 0x000e6c0001a97983 */ /* 0x000f260000300800 */
[----:B------:R-:W-:Y:S01]  /*622f0*/  F2FP.SATFINITE.E4M3.F32.PACK_AB_MERGE_C R45, RZ, R17, RZ ;  /* 0x00000011ff2d723e */ /* 0x000fe200048070ff */
[----:B------:R-:W-:-:S02]  /*62300*/  FMUL R17, R218, UR21 ;  /* 0x00000015da117c20 */ /* 0x000fc40008400000 */
[----:B------:R-:W4:Y:S04]  /*62310*/  LDL.LU R218, [R1+0xe70] ;  /* 0x000e700001da7983 */ /* 0x000f280000300800 */
[----:B------:R0:W-:Y:S02]  /*62320*/  @!P2 STG.E.U8 desc[UR22][R18.64+0x159], R41 ;  /* 0x000159291200a986 */ /* 0x0001e4000c101116 */
[----:B0-----:R-:W-:Y:S01]  /*62330*/  F2FP.SATFINITE.E4M3.F32.PACK_AB_MERGE_C R41, RZ, R17, RZ ;  /* 0x00000011ff29723e */ /* 0x001fe200048070ff */
[----:B--2---:R-:W-:Y:S02]  /*62340*/  FMUL R17, R219, UR21 ;  /* 0x00000015db117c20 */ /* 0x004fe40008400000 */
[----:B------:R-:W2:Y:S01]  /*62350*/  LDL.LU R219, [R1+0xe74] ;  /* 0x000e740001db7983 */ /* 0x000ea20000300800 */
[----:B------:R-:W-:-:S02]  /*62360*/  LOP3.LUT P6, RZ, R10, 0x2, RZ, 0xc0, !PT ;  /* 0x000000020aff7812 */ /* 0x000fc400078cc0ff */
[----:B------:R-:W-:-:S11]  /*62370*/  LOP3.LUT P3, RZ, R5, 0x80000000, RZ, 0xc0, !PT ;  /* 0x8000000005ff7812 */ /* 0x000fd6000786c0ff */
[----:B------:R-:W-:Y:S01]  /*62380*/  @!P6 STG.E.U8 desc[UR22][R38.64+0x160], R43 ;  /* 0x0001602b2600e986 */ /* 0x000fe2000c101116 */
[----:B------:R-:W-:-:S03]  /*62390*/  ISETP.LT.OR P6, PT, R26, 0x161, !P1 ;  /* 0x000001611a00780c */ /* 0x000fc60004fc1670 */
[----:B------:R0:W-:Y:S01]  /*623a0*/  @!P3 STG.E.U8 desc[UR22][R36.64+0x161], R45 ;  /* 0x0001612d2400b986 */ /* 0x0001e2000c101116 */
[----:B------:R-:W-:-:S09]  /*623b0*/  ISETP.LT.OR P3, PT, R26, 0x162, !P1 ;  /* 0x000001621a00780c */ /* 0x000fd20004f61670 */
[----:B------:R-:W1:Y:S08]  /*623c0*/  @!P6 LDC.64 R20, c[0x0][0x5c0] ;  /* 0x00017000ff14eb82 */ /* 0x000e700000000a00 */
[----:B------:R-:W1:Y:S01]  /*623d0*/  @!P3 LDC.64 R18, c[0x0][0x5c0] ;  /* 0x00017000ff12bb82 */ /* 0x000e620000000a00 */
[----:B------:R-:W-:Y:S02]  /*623e0*/  LOP3.LUT P4, RZ, R10, 0x1, RZ, 0xc0, !PT ;  /* 0x000000010aff7812 */ /* 0x000fe4000788c0ff */
[----:B0-----:R-:W-:Y:S01]  /*623f0*/  F2FP.SATFINITE.E4M3.F32.PACK_AB_MERGE_C R37, RZ, R17, RZ ;  /* 0x00000011ff25723e */ /* 0x001fe200048070ff */
[----:B------:R-:W-:-:S02]  /*62400*/  FMUL R17, R186, UR21 ;  /* 0x00000015ba117c20 */ /* 0x000fc40008400000 */
[----:B------:R-:W2:Y:S01]  /*62410*/  LDL.LU R186, [R1+0xe78] ;  /* 0x000e780001ba7983 */ /* 0x000ea20000300800 */
[----:B-1----:R-:W-:-:S05]  /*62420*/  @!P6 IADD3 R20, P2, R153, R20, RZ ;  /* 0x000000149914e210 */ /* 0x002fca0007f5e0ff */
[----:B------:R-:W-:Y:S01]  /*62430*/  @!P6 IMAD.X R21, R152, 0x1, R21, P2 ;  /* 0x000000019815e824 */ /* 0x000fe200010e0615 */
[----:B------:R-:W-:Y:S02]  /*62440*/  @!P3 IADD3 R18, P2, R151, R18, RZ ;  /* 0x000000129712b210 */ /* 0x000fe40007f5e0ff */
[----:B------:R-:W-:-:S03]  /*62450*/  F2FP.SATFINITE.E4M3.F32.PACK_AB_MERGE_C R39, RZ, R17, RZ ;  /* 0x00000011ff27723e */ /* 0x000fc600048070ff */
[----:B------:R-:W-:Y:S01]  /*62460*/  @!P3 IMAD.X R19, R150, 0x1, R19, P2 ;  /* 0x000000019613b824 */ /* 0x000fe200010e0613 */
[----:B------:R0:W-:Y:S04]  /*62470*/  @!P6 STG.E.U8 desc[UR22][R20.64+0x160], R41 ;  /* 0x000160291400e986 */ /* 0x0001e8000c101116 */
[----:B------:R1:W-:Y:S04]  /*62480*/  @!P3 STG.E.U8 desc[UR22][R18.64+0x161], R37 ;  /* 0x000161251200b986 */ /* 0x0003e8000c101116 */
[----:B------:R-:W-:Y:S01]  /*62490*/  @!P4 STG.E.U8 desc[UR22][R34.64+0x168], R39 ;  /* 0x000168272200c986 */ /* 0x000fe2000c101116 */
[----:B------:R-:W-:-:S02]  /*624a0*/  LOP3.LUT P4, RZ, R13, 0x2000000, RZ, 0xc0, !PT ;  /* 0x020000000dff7812 */ /* 0x000fc4000788c0ff */
[----:B------:R-:W-:-:S11]  /*624b0*/  LOP3.LUT P2, RZ, R5, 0x40000000, RZ, 0xc0, !PT ;  /* 0x4000000005ff7812 */ /* 0x000fd6000784c0ff */
[----:B0-----:R-:W0:Y:S01]  /*624c0*/  @!P4 LDC.64 R20, c[0x0][0x5c0] ;  /* 0x00017000ff14cb82 */ /* 0x001e220000000a00 */
[----:B---3--:R-:W-:Y:S02]  /*624d0*/  FMUL R17, R187, UR21 ;  /* 0x00000015bb117c20 */ /* 0x008fe40008400000 */
[----:B------:R-:W3:Y:S03]  /*624e0*/  LDL.LU R187, [R1+0xe7c] ;  /* 0x000e7c0001bb7983 */ /* 0x000ee60000300800 */
[----:B------:R-:W-:-:S05]  /*624f0*/  F2FP.SATFINITE.E4M3.F32.PACK_AB_MERGE_C R41, RZ, R17, RZ ;  /* 0x00000011ff29723e */ /* 0x000fca00048070ff */
[----:B------:R1:W-:Y:S01]  /*62500*/  @!P2 STG.E.U8 desc[UR22][R32.64+0x169], R41 ;  /* 0x000169292000a986 */ /* 0x0003e2000c101116 */
[----:B----4-:R-:W-:Y:S01]  /*62510*/  FMUL R17, R168, UR21 ;  /* 0x00000015a8117c20 */ /* 0x010fe20008400000 */
[----:B0-----:R-:W-:Y:S02]  /*62520*/  @!P4 IADD3 R20, P2, R149, R20, RZ ;  /* 0x000000149514c210 */ /* 0x001fe40007f5e0ff */
[----:B------:R-:W4:Y:S02]  /*62530*/  LDL.LU R168, [R1+0xe80] ;  /* 0x000e800001a87983 */ /* 0x000f240000300800 */
[----:B-1----:R-:W-:Y:S01]  /*62540*/  F2FP.SATFINITE.E4M3.F32.PACK_AB_MERGE_C R37, RZ, R17, RZ ;  /* 0x00000011ff25723e */ /* 0x002fe200048070ff */
[----:B------:R-:W-:Y:S02]  /*62550*/  @!P4 IMAD.X R21, R148, 0x1, R21, P2 ;  /* 0x000000019415c824 */ /* 0x000fe400010e0615 */
[----:B------:R-:W-:Y:S02]  /*62560*/  FMUL R17, R169, UR21 ;  /* 0x00000015a9117c20 */ /* 0x000fe40008400000 */
[----:B------:R-:W4:Y:S03]  /*62570*/  LDL.LU R169, [R1+0xe84] ;  /* 0x000e840001a97983 */ /* 0x000f260000300800 */
[----:B------:R-:W-:Y:S01]  /*62580*/  F2FP.SATFINITE.E4M3.F32.PACK_AB_MERGE_C R33, RZ, R17, RZ ;  /* 0x00000011ff21723e */ /* 0x000fe200048070ff */
[----:B------:R0:W-:Y:S01]  /*62590*/  @!P4 STG.E.U8 desc[UR22][R20.64+0x168], R37 ;  /* 0x000168251400c986 */ /* 0x0001e2000c101116 */
[----:B------:R-:W-:Y:S01]  /*625a0*/  FMUL R17, R218, UR21 ;  /* 0x00000015da117c20 */ /* 0x000fe20008400000 */
[----:B------:R-:W-:-:S02]  /*625b0*/  ISETP.GE.AND P4, PT, R15, 0x101, PT ;  /* 0x000001010f00780c */ /* 0x000fc40003f86270 */
[----:B------:R-:W4:Y:S01]  /*625c0*/  LDL.LU R218, [R1+0xe88] ;  /* 0x000e880001da7983 */ /* 0x000f220000300800 */
[----:B--2---:R-:W-:-:S03]  /*625d0*/  FMUL R15, R219, UR21 ;  /* 0x00000015db0f7c20 */ /* 0x004fc60008400000 */
[----:B------:R-:W2:Y:S01]  /*625e0*/  LDL.LU R219, [R1+0xe8c] ;  /* 0x000e8c0001db7983 */ /* 0x000ea20000300800 */
[----:B------:R-:W-:-:S13]  /*625f0*/  LOP3.LUT P3, RZ, R13, 0x4000000, RZ, 0xc0, !PT ;  /* 0x040000000dff7812 */ /* 0x000fda000786c0ff */
[----:B------:R-:W1:Y:S01]  /*62600*/  @!P3 LDC.64 R18, c[0x0][0x5c0] ;  /* 0x00017000ff12bb82 */ /* 0x000e620000000a00 */
[C---:B------:R-:W-:Y:S02]  /*62610*/  LOP3.LUT P0, RZ, R13.reuse, 0x8000000, RZ, 0xc0, !PT ;  /* 0x080000000dff7812 */ /* 0x040fe4000780c0ff */
[----:B------:R-:W-:Y:S02]  /*62620*/  LOP3.LUT P5, RZ, R13, 0x20000000, RZ, 0xc0, !PT ;  /* 0x200000000dff7812 */ /* 0x000fe400078ac0ff */
[----:B------:R-:W-:-:S09]  /*62630*/  F2FP.SATFINITE.E4M3.F32.PACK_AB_MERGE_C R17, RZ, R17, RZ ;  /* 0x00000011ff11723e */ /* 0x000fd200048070ff */
[----:B------:R-:W1:Y:S08]  /*62640*/  @!P0 LDC.64 R38, c[0x0][0x5c0] ;  /* 0x00017000ff268b82 */ /* 0x000e700000000a00 */
[----:B0-----:R-:W0:Y:S01]  /*62650*/  @!P5 LDC.64 R20, c[0x0][0x5c0] ;  /* 0x00017000ff14db82 */ /* 0x001e220000000a00 */
[----:B-1----:R-:W-:-:S05]  /*62660*/  @!P3 IADD3 R18, P2, R147, R18, RZ ;  /* 0x000000129312b210 */ /* 0x002fca0007f5e0ff */
[----:B------:R-:W-:Y:S01]  /*62670*/  @!P3 IMAD.X R19, R146, 0x1, R19, P2 ;  /* 0x000000019213b824 */ /* 0x000fe200010e0613 */
[----:B------:R-:W-:-:S04]  /*62680*/  LOP3.LUT P2, RZ, R5, 0x20000000, RZ, 0xc0, !PT ;  /* 0x2000000005ff7812 */ /* 0x000fc8000784c0ff */
[----:B------:R1:W-:Y:S01]  /*62690*/  @!P3 STG.E.U8 desc[UR22][R18.64+0x169], R33 ;  /* 0x000169211200b986 */ /* 0x0003e2000c101116 */
[----:B------:R-:W-:-:S08]  /*626a0*/  ISETP.LT.OR P3, PT, R26, 0x17a, !P4 ;  /* 0x0000017a1a00780c */ /* 0x000fd00006761670 */
[----:B------:R0:W-:Y:S01]  /*626b0*/  @!P2 STG.E.U8 desc[UR22][R30.64+0x170], R17 ;  /* 0x000170111e00a986 */ /* 0x0001e2000c101116 */
[----:B------:R-:W-:Y:S02]  /*626c0*/  ISETP.LT.OR P2, PT, R26, 0x179, !P4 ;  /* 0x000001791a00780c */ /* 0x000fe40006741670 */
[----:B------:R-:W-:Y:S02]  /*626d0*/  LOP3.LUT P6, RZ, R5, 0x10000000, RZ, 0xc0, !PT ;  /* 0x1000000005ff7812 */ /* 0x000fe400078cc0ff */
[----:B-1----:R-:W-:Y:S02]  /*626e0*/  @!P0 IADD3 R18, P4, R25, R38, RZ ;  /* 0x0000002619128210 */ /* 0x002fe40007f9e0ff */
[----:B------:R-:W-:Y:S01]  /*626f0*/  F2FP.SATFINITE.E4M3.F32.PACK_AB_MERGE_C R35, RZ, R15, RZ ;  /* 0x0000000fff23723e */ /* 0x000fe200048070ff */
[----:B------:R-:W-:Y:S02]  /*62700*/  FMUL R15, R186, UR21 ;  /* 0x00000015ba0f7c20 */ /* 0x000fe40008400000 */
[----:B------:R-:W-:-:S04]  /*62710*/  @!P0 IMAD.X R19, R24, 0x1, R39, P4 ;  /* 0x0000000118138824 */ /* 0x000fc800020e0627 */
[----:B------:R-:W1:Y:S01]  /*62720*/  @!P2 LDC.64 R32, c[0x0][0x5c0] ;  /* 0x00017000ff20ab82 */ /* 0x000e620000000a00 */
[C---:B------:R-:W-:Y:S02]  /*62730*/  ISETP.LT.OR P4, PT, R26.reuse, 0x179, !P1 ;  /* 0x000001791a00780c */ /* 0x040fe40004f81670 */
[----:B0-----:R-:W-:Y:S02]  /*62740*/  F2FP.SATFINITE.E4M3.F32.PACK_AB_MERGE_C R17, RZ, R15, RZ ;  /* 0x0000000fff11723e */ /* 0x001fe400048070ff */
[----:B------:R-:W-:-:S03]  /*62750*/  ISETP.LT.OR P1, PT, R26, 0x17a, !P1 ;  /* 0x0000017a1a00780c */ /* 0x000fc60004f21670 */
[----:B------:R-:W0:Y:S01]  /*62760*/  @!P3 LDC.64 R24, c[0x0][0x5c0] ;  /* 0x00017000ff18bb82 */ /* 0x000e220000000a00 */
[----:B------:R3:W-:Y:S04]  /*62770*/  @!P6 STG.E.U8 desc[UR22][R28.64+0x171], R35 ;  /* 0x000171231c00e986 */ /* 0x0007e8000c101116 */
[----:B------:R4:W-:Y:S01]  /*62780*/  @!P0 STG.E.U8 desc[UR22][R18.64+0x170], R17 ;  /* 0x0001701112008986 */ /* 0x0009e2000c101116 */
[----:B------:R-:W-:Y:S01]  /*62790*/  @!P5 IADD3 R20, P0, R23, R20, RZ ;  /* 0x000000141714d210 */ /* 0x000fe20007f1e0ff */
[----:B---3--:R-:W-:-:S04]  /*627a0*/  FMUL R15, R187, UR21 ;  /* 0x00000015bb0f7c20 */ /* 0x008fc80008400000 */
[----:B------:R-:W-:Y:S01]  /*627b0*/  @!P5 IMAD.X R21, R22, 0x1, R21, P0 ;  /* 0x000000011615d824 */ /* 0x000fe200000e0615 */
[----:B------:R-:W3:Y:S01]  /*627c0*/  @!P1 LDC.64 R36, c[0x0][0x5c0] ;  /* 0x00017000ff249b82 */ /* 0x000ee20000000a00 */
[----:B------:R-:W-:-:S07]  /*627d0*/  F2FP.SATFINITE.E4M3.F32.PACK_AB_MERGE_C R29, RZ, R15, RZ ;  /* 0x0000000fff1d723e */ /* 0x000fce00048070ff */
[----:B------:R-:W3:Y:S01]  /*627e0*/  @!P4 LDC.64 R34, c[0x0][0x5c0] ;  /* 0x00017000ff22cb82 */ /* 0x000ee20000000a00 */
[----:B------:R3:W-:Y:S01]  /*627f0*/  @!P5 STG.E.U8 desc[UR22][R20.64+0x171], R29 ;  /* 0x0001711d1400d986 */ /* 0x0007e2000c101116 */
[----:B-1----:R-:W-:-:S04]  /*62800*/  @!P2 IADD3 R22, P0, P5, R16, R32, R9 ;  /* 0x000000201016a210 */ /* 0x002fc80007d1e009 */
[----:B------:R-:W-:Y:S02]  /*62810*/  @!P2 IADD3.X R23, R27, R33, R8, P0, P5 ;  /* 0x000000211b17a210 */ /* 0x000fe400007ea408 */
[----:B0-----:R-:W-:Y:S01]  /*62820*/  @!P3 IADD3 R24, P0, P5, R16, R24, R9 ;  /* 0x000000181018b210 */ /* 0x001fe20007d1e009 */
[----:B----4-:R-:W-:-:S03]  /*62830*/  FMUL R15, R168, UR21 ;  /* 0x00000015a80f7c20 */ /* 0x010fc60008400000 */
[--C-:B------:R-:W-:Y:S02]  /*62840*/  @!P3 IADD3.X R25, R27, R25, R8.reuse, P0, P5 ;  /* 0x000000191b19b210 */ /* 0x100fe400007ea408 */
[CCC-:B------:R-:W-:Y:S02]  /*62850*/  @!P4 IADD3 R17, P0, P5, R3.reuse, R16.reuse, R9.reuse ;  /* 0x000000100311c210 */ /* 0x1c0fe40007d1e009 */
[----:B------:R-:W-:Y:S02]  /*62860*/  F2FP.SATFINITE.E4M3.F32.PACK_AB_MERGE_C R31, RZ, R15, RZ ;  /* 0x0000000fff1f723e */ /* 0x000fe400048070ff */
[----:B------:R-:W-:Y:S02]  /*62870*/  @!P4 IADD3.X R26, R4, R27, R8, P0, P5 ;  /* 0x0000001b041ac210 */ /* 0x000fe400007ea408 */
[----:B------:R-:W-:Y:S01]  /*62880*/  @!P1 IADD3 R19, P0, P5, R3, R16, R9 ;  /* 0x0000001003139210 */ /* 0x000fe20007d1e009 */
[----:B------:R4:W-:Y:S01]  /*62890*/  @!P2 STG.E.U8 desc[UR22][R22.64+0x178], R31 ;  /* 0x0001781f1600a986 */ /* 0x0009e2000c101116 */
[----:B------:R-:W-:Y:S01]  /*628a0*/  FMUL R15, R169, UR21 ;  /* 0x00000015a90f7c20 */ /* 0x000fe20008400000 */
[----:B---3--:R-:W-:-:S02]  /*628b0*/  @!P4 IADD3 R16, P2, R17, R34, RZ ;  /* 0x000000221110c210 */ /* 0x008fc40007f5e0ff */
[----:B------:R-:W-:Y:S01]  /*628c0*/  @!P1 IADD3.X R28, R4, R27, R8, P0, P5 ;  /* 0x0000001b041c9210 */ /* 0x000fe200007ea408 */
[----:B------:R-:W-:Y:S01]  /*628d0*/  FMUL R20, R218, UR21 ;  /* 0x00000015da147c20 */ /* 0x000fe20008400000 */
[----:B------:R-:W-:Y:S01]  /*628e0*/  @!P1 IADD3 R18, P0, R19, R36, RZ ;  /* 0x0000002413129210 */ /* 0x000fe20007f1e0ff */
[----:B------:R-:W-:Y:S01]  /*628f0*/  @!P4 IMAD.X R17, R26, 0x1, R35, P2 ;  /* 0x000000011a11c824 */ /* 0x000fe200010e0623 */
[----:B------:R-:W-:Y:S02]  /*62900*/  F2FP.SATFINITE.E4M3.F32.PACK_AB_MERGE_C R15, RZ, R15, RZ ;  /* 0x0000000fff0f723e */ /* 0x000fe400048070ff */
[----:B------:R-:W-:Y:S01]  /*62910*/  F2FP.SATFINITE.E4M3.F32.PACK_AB_MERGE_C R27, RZ, R20, RZ ;  /* 0x00000014ff1b723e */ /* 0x000fe200048070ff */
[----:B------:R-:W-:Y:S02]  /*62920*/  @!P1 IMAD.X R19, R28, 0x1, R37, P0 ;  /* 0x000000011c139824 */ /* 0x000fe400000e0625 */
[----:B------:R4:W-:Y:S04]  /*62930*/  @!P3 STG.E.U8 desc[UR22][R24.64+0x179], R15 ;  /* 0x0001790f1800b986 */ /* 0x0009e8000c101116 */
[----:B------:R4:W-:Y:S01]  /*62940*/  @!P4 STG.E.U8 desc[UR22][R16.64+0x178], R27 ;  /* 0x0001781b1000c986 */ /* 0x0009e2000c101116 */
[----:B--2---:R-:W-:-:S05]  /*62950*/  FMUL R21, R219, UR21 ;  /* 0x00000015db157c20 */ /* 0x004fca0008400000 */
[----:B------:R-:W-:-:S05]  /*62960*/  F2FP.SATFINITE.E4M3.F32.PACK_AB_MERGE_C R21, RZ, R21, RZ ;  /* 0x00000015ff15723e */ /* 0x000fca00048070ff */
[----:B------:R4:W-:Y:S02]  /*62970*/  @!P1 STG.E.U8 desc[UR22][R18.64+0x179], R21 ;  /* 0x0001791512009986 */ /* 0x0009e4000c101116 */
.L_x_36:
[----:B------:R-:W-:Y:S05]  /*62980*/  BSYNC B0 ;  /* 0x0000000000007941 */ /* 0x000fea0003800000 */
.L_x_32:
[----:B--2-4-:R-:W2:Y:S04]  /*62990*/  LDL.LU R17, [R1+0xe98] ;  /* 0x000e980001117983 */ /* 0x014ea80000300800 */
[----:B------:R-:W2:Y:S01]  /*629a0*/  LDL.LU R16, [R1+0xe9c] ;  /* 0x000e9c0001107983 */ /* 0x000ea20000300800 */
[----:B------:R-:W-:Y:S01]  /*629b0*/  ULDC UR6, c[0x0][0xc] ;  /* 0x0000030000067ab9 */ /* 0x000fe20000000800 */
[----:B------:R-:W-:Y:S01]  /*629c0*/  ULDC UR7, c[0x0][0x10] ;  /* 0x0000040000077ab9 */ /* 0x000fe20000000800 */
[----:B-----5:R-:W2:Y:S01]  /*629d0*/  LDC R15, c[0x0][0x14] ;  /* 0x00000500ff0f7b82 */ /* 0x020ea20000000800 */
[----:B------:R-:W-:Y:S01]  /*629e0*/  UIMAD.WIDE.U32 UR6, UR6, UR7, URZ ;  /* 0x00000007060672a5 */ /* 0x000fe2000f8e003f */
[----:B------:R3:W5:Y:S01]  /*629f0*/  LDL R40, [R1+0x2d4] ;  /* 0x0002d40001287983 */ /* 0x0007620000100800 */
[----:B------:R-:W-:-:S04]  /*62a00*/  UMOV UR12, 0xffffffff ;  /* 0xffffffff000c7882 */ /* 0x000fc80000000000 */
[----:B--2---:R-:W-:-:S04]  /*62a10*/  IMAD.WIDE.U32 R16, R15, UR6, R16 ;  /* 0x000000060f107c25 */ /* 0x004fc8000f8e0010 */
[----:B------:R-:W-:Y:S01]  /*62a20*/  IMAD R15, R15, UR7, RZ ;  /* 0x000000070f0f7c24 */ /* 0x000fe2000f8e02ff */
[----:B------:R-:W-:Y:S01]  /*62a30*/  ULDC.64 UR6, c[0x0][0x650] ;  /* 0x0001940000067ab9 */ /* 0x000fe20000000a00 */
[----:B-1----:R-:W-:Y:S01]  /*62a40*/  IMAD.MOV.U32 R33, RZ, RZ, R16 ;  /* 0x000000ffff217224 */ /* 0x002fe200078e0010 */
[----:B------:R-:W-:Y:S01]  /*62a50*/  ISETP.GE.U32.AND P0, PT, R16, UR6, PT ;  /* 0x0000000610007c0c */ /* 0x000fe2000bf06070 */
[--C-:B------:R-:W-:Y:S01]  /*62a60*/  IMAD.IADD R34, R17, 0x1, R15.reuse ;  /* 0x0000000111227824 */ /* 0x100fe200078e020f */
[----:B------:R-:W-:Y:S01]  /*62a70*/  PRMT R15, RZ, 0x7610, R15 ;  /* 0x00007610ff0f7816 */ /* 0x000fe2000000000f */
[----:B------:R-:W-:-:S03]  /*62a80*/  IMAD.MOV.U32 R16, RZ, RZ, -0x1 ;  /* 0xffffffffff107424 */ /* 0x000fc600078e00ff */
[----:B------:R3:W-:Y:S01]  /*62a90*/  STL [R1+0xe98], R34 ;  /* 0x000e982201007387 */ /* 0x0007e20000100800 */
[----:B------:R-:W-:-:S03]  /*62aa0*/  ISETP.GE.U32.AND.EX P0, PT, R34, UR7, PT, P0 ;  /* 0x0000000722007c0c */ /* 0x000fc6000bf06100 */
[----:B------:R3:W-:Y:S04]  /*62ab0*/  STL [R1+0xe9c], R33 ;  /* 0x000e9c2101007387 */ /* 0x0007e80000100800 */
[----:B------:R3:W-:Y:S06]  /*62ac0*/  STL [R1+0xe94], R16 ;  /* 0x000e941001007387 */ /* 0x0007ec0000100800 */
[----:B------:R-:W-:Y:S05]  /*62ad0*/  @P0 BRA `(.L_x_37) ;  /* 0x00000004007c0947 */ /* 0x000fea0003800000 */
[----:B------:R-:W1:Y:S01]  /*62ae0*/  S2R R28, SR_CTAID.X ;  /* 0x00000000001c7919 */ /* 0x000e620000002500 */
[----:B------:R-:W2:Y:S01]  /*62af0*/  LDC.64 R22, c[0x0][0x628] ;  /* 0x00018a00ff167b82 */ /* 0x000ea20000000a00 */
[----:B------:R-:W-:Y:S01]  /*62b00*/  ULDC UR5, c[0x0][0x150] ;  /* 0x0000540000057ab9 */ /* 0x000fe20000000800 */
[----:B------:R-:W-:Y:S01]  /*62b10*/  IMAD.MOV.U32 R20, RZ, RZ, R33 ;  /* 0x000000ffff147224 */ /* 0x000fe200078e0021 */
[----:B------:R-:W4:Y:S01]  /*62b20*/  S2R R30, SR_CTAID.Y ;  /* 0x00000000001e7919 */ /* 0x000f220000002600 */
[----:B0-----:R-:W-:-:S04]  /*62b30*/  IMAD.MOV.U32 R21, RZ, RZ, R34 ;  /* 0x000000ffff157224 */ /* 0x001fc800078e0022 */
[----:B------:R-:W0:Y:S08]  /*62b40*/  LDC R31, c[0x0][0x144] ;  /* 0x00005100ff1f7b82 */ /* 0x000e300000000800 */
[----:B------:R-:W0:Y:S08]  /*62b50*/  LDC R24, c[0x0][0x630] ;  /* 0x00018c00ff187b82 */ /* 0x000e300000000800 */
[----:B------:R-:W0:Y:S01]  /*62b60*/  LDC.64 R26, c[0x0][0x620] ;  /* 0x00018800ff1a7b82 */ /* 0x000e220000000a00 */
[----:B--2---:R-:W-:-:S04]  /*62b70*/  ISETP.NE.U32.AND P0, PT, R22, RZ, PT ;  /* 0x000000ff1600720c */ /* 0x004fc80003f05070 */
[----:B------:R-:W-:Y:S02]  /*62b80*/  ISETP.NE.AND.EX P0, PT, R23, RZ, PT, P0 ;  /* 0x000000ff1700720c */ /* 0x000fe40003f05300 */
[----:B-1----:R-:W-:-:S05]  /*62b90*/  I2FP.F32.U32 R15, R28 ;  /* 0x0000001c000f7245 */ /* 0x002fca0000201000 */
[----:B------:R-:W-:-:S04]  /*62ba0*/  FMUL R15, R15, UR5 ;  /* 0x000000050f0f7c20 */ /* 0x000fc80008400000 */
[----:B------:R1:W2:Y:S02]  /*62bb0*/  F2I.U32.TRUNC.NTZ R29, R15 ;  /* 0x0000000f001d7305 */ /* 0x0002a4000020f000 */
[----:B----4-:R-:W-:Y:S05]  /*62bc0*/  @!P0 BRA `(.L_x_38) ;  /* 0x0000000000288947 */ /* 0x010fea0003800000 */
[----:B-1----:R-:W1:Y:S02]  /*62bd0*/  LDC R15, c[0x0][0x634] ;  /* 0x00018d00ff0f7b82 */ /* 0x002e640000000800 */
[----:B-1----:R-:W-:-:S05]  /*62be0*/  IADD3 R15, P0, R33, R15, RZ ;  /* 0x0000000f210f7210 */ /* 0x002fca0007f1e0ff */
[----:B------:R-:W-:-:S04]  /*62bf0*/  IMAD.X R25, RZ, RZ, R34, P0 ;  /* 0x000000ffff197224 */ /* 0x000fc800000e0622 */
[----:B---3--:R-:W-:-:S04]  /*62c00*/  IMAD.WIDE.U32 R16, R25, R22, RZ ;  /* 0x0000001619107225 */ /* 0x008fc800078e00ff */
[----:B------:R-:W-:-:S04]  /*62c10*/  IMAD.WIDE.U32 R18, P0, R15, R23, R16 ;  /* 0x000000170f127225 */ /* 0x000fc80007800010 */
[----:B------:R-:W-:-:S04]  /*62c20*/  IMAD.WIDE.U32 R16, R15, R22, RZ ;  /* 0x000000160f107225 */ /* 0x000fc800078e00ff */
[----:B------:R-:W-:Y:S01]  /*62c30*/  IMAD.X R21, RZ, RZ, RZ, P0 ;  /* 0x000000ffff157224 */ /* 0x000fe200000e06ff */
[----:B------:R-:W-:Y:S01]  /*62c40*/  IADD3 RZ, P0, R17, R18, RZ ;  /* 0x0000001211ff7210 */ /* 0x000fe20007f1e0ff */
[----:B------:R-:W-:-:S04]  /*62c50*/  IMAD.MOV.U32 R20, RZ, RZ, R19 ;  /* 0x000000ffff147224 */ /* 0x000fc800078e0013 */
[----:B------:R-:W-:-:S08]  /*62c60*/  IMAD.WIDE.U32.X R20, R25, R23, R20, P0 ;  /* 0x0000001719147225 */ /* 0x000fd000000e0414 */
.L_x_38:
[-CC-:B0-----:R-:W-:Y:S01]  /*62c70*/  SHF.R.U64 R37, R20, R24.reuse, R21.reuse ;  /* 0x0000001814257219 */ /* 0x181fe20000001215 */
[----:B------:R-:W0:Y:S01]  /*62c80*/  LDC.64 R38, c[0x0][0x640] ;  /* 0x00019000ff267b82 */ /* 0x000e220000000a00 */
[----:B-1----:R-:W-:Y:S01]  /*62c90*/  SHF.R.U32.HI R15, RZ, R24, R21 ;  /* 0x00000018ff0f7219 */ /* 0x002fe20000011615 */
[----:B---3--:R-:W-:Y:S01]  /*62ca0*/  IMAD.MOV.U32 R16, RZ, RZ, R33 ;  /* 0x000000ffff107224 */ /* 0x008fe200078e0021 */
[----:B------:R-:W-:Y:S01]  /*62cb0*/  IADD3 R19, P0, RZ, -R37, RZ ;  /* 0x80000025ff137210 */ /* 0x000fe20007f1e0ff */
[----:B------:R-:W-:Y:S01]  /*62cc0*/  IMAD.MOV.U32 R17, RZ, RZ, R34 ;  /* 0x000000ffff117224 */ /* 0x000fe200078e0022 */
[----:B------:R-:W-:Y:S01]  /*62cd0*/  ULDC UR5, c[0x0][0x154] ;  /* 0x0000550000057ab9 */ /* 0x000fe20000000800 */
[----:B--2---:R-:W-:Y:S02]  /*62ce0*/  IMAD.MOV R29, RZ, RZ, -R29 ;  /* 0x000000ffff1d7224 */ /* 0x004fe400078e0a1d */
[----:B------:R-:W1:Y:S01]  /*62cf0*/  LDC R20, c[0x0][0x618] ;  /* 0x00018600ff147b82 */ /* 0x000e620000000800 */
[----:B------:R-:W-:-:S02]  /*62d00*/  IMAD.X R15, RZ, RZ, ~R15, P0 ;  /* 0x000000ffff0f7224 */ /* 0x000fc400000e0e0f */
[----:B------:R-:W-:-:S04]  /*62d10*/  IMAD.WIDE.U32 R16, R19, R26, R16 ;  /* 0x0000001a13107225 */ /* 0x000fc800078e0010 */
[----:B------:R-:W-:Y:S01]  /*62d20*/  IMAD R18, R15, R26, RZ ;  /* 0x0000001a0f127224 */ /* 0x000fe200078e02ff */
[----:B------:R-:W2:Y:S01]  /*62d30*/  LDC R32, c[0x0][0x608] ;  /* 0x00018200ff207b82 */ /* 0x000ea20000000800 */
[----:B------:R-:W-:Y:S02]  /*62d40*/  IMAD R34, R31, R29, R28 ;  /* 0x0000001d1f227224 */ /* 0x000fe400078e021c */
[----:B------:R-:W-:Y:S02]  /*62d50*/  IMAD R15, R19, R27, R18 ;  /* 0x0000001b130f7224 */ /* 0x000fe400078e0212 */
[----:B------:R-:W-:Y:S02]  /*62d60*/  IMAD.MOV.U32 R19, RZ, RZ, 0x1 ;  /* 0x00000001ff137424 */ /* 0x000fe400078e00ff */
[----:B------:R-:W-:Y:S01]  /*62d70*/  IMAD.IADD R15, R17, 0x1, R15 ;  /* 0x00000001110f7824 */ /* 0x000fe200078e020f */
[----:B------:R-:W3:Y:S01]  /*62d80*/  LDC R36, c[0x0][0x658] ;  /* 0x00019600ff247b82 */ /* 0x000ee20000000800 */
[----:B------:R-:W-:-:S02]  /*62d90*/  I2FP.F32.U32 R17, R30 ;  /* 0x0000001e00117245 */ /* 0x000fc40000201000 */
[----:B0-----:R-:W-:-:S03]  /*62da0*/  ISETP.NE.U32.AND P0, PT, R38, RZ, PT ;  /* 0x000000ff2600720c */ /* 0x001fc60003f05070 */
[----:B------:R-:W-:Y:S01]  /*62db0*/  FMUL R18, R17, UR5 ;  /* 0x0000000511127c20 */ /* 0x000fe20008400000 */
[----:B------:R-:W-:Y:S01]  /*62dc0*/  ISETP.NE.AND.EX P0, PT, R39, RZ, PT, P0 ;  /* 0x000000ff2700720c */ /* 0x000fe20003f05300 */
[----:B------:R-:W0:Y:S01]  /*62dd0*/  LDC R27, c[0x0][0x148] ;  /* 0x00005200ff1b7b82 */ /* 0x000e220000000800 */
[-CC-:B-1----:R-:W-:Y:S01]  /*62de0*/  SHF.R.U64 R24, R16, R20.reuse, R15.reuse ;  /* 0x0000001410187219 */ /* 0x182fe2000000120f */
[----:B------:R1:W4:Y:S01]  /*62df0*/  F2I.U32.TRUNC.NTZ R26, R18 ;  /* 0x00000012001a7305 */ /* 0x000322000020f000 */
[----:B------:R-:W-:Y:S01]  /*62e00*/  SHF.R.U32.HI R15, RZ, R20, R15 ;  /* 0x00000014ff0f7219 */ /* 0x000fe2000001160f */
[----:B------:R-:W-:-:S04]  /*62e10*/  IMAD.MOV.U32 R17, RZ, RZ, -0x1 ;  /* 0xffffffffff117424 */ /* 0x000fc800078e00ff */
[----:B------:R-:W0:Y:S01]  /*62e20*/  LDC R28, c[0x0][0x600] ;  /* 0x00018000ff1c7b82 */ /* 0x000e220000000800 */
[-CC-:B--2---:R-:W-:Y:S02]  /*62e30*/  SHF.R.U64 R22, R24, R32.reuse, R15.reuse ;  /* 0x0000002018167219 */ /* 0x184fe4000000120f */
[----:B------:R-:W-:-:S05]  /*62e40*/  SHF.R.U32.HI R15, RZ, R32, R15 ;  /* 0x00000020ff0f7219 */ /* 0x000fca000001160f */
[----:B------:R-:W2:Y:S01]  /*62e50*/  LDC R31, c[0x0][0x648] ;  /* 0x00019200ff1f7b82 */ /* 0x000ea20000000800 */
[-C--:B---3--:R-:W-:Y:S02]  /*62e60*/  SHF.L.U32 R16, R17, R36.reuse, RZ ;  /* 0x0000002411107219 */ /* 0x088fe400000006ff */
[-CC-:B------:R-:W-:Y:S02]  /*62e70*/  SHF.R.U64 R25, R22, R36.reuse, R15.reuse ;  /* 0x0000002416197219 */ /* 0x180fe4000000120f */
[----:B------:R-:W-:Y:S02]  /*62e80*/  SHF.R.U32.HI R17, RZ, R36, R15 ;  /* 0x00000024ff117219 */ /* 0x000fe4000001160f */
[----:B------:R-:W-:Y:S01]  /*62e90*/  LOP3.LUT R29, RZ, R16, RZ, 0x33, !PT ;  /* 0x00000010ff1d7212 */ /* 0x000fe200078e33ff */
[----:B------:R-:W3:Y:S01]  /*62ea0*/  LDC R33, c[0x0][0x638] ;  /* 0x00018e00ff217b82 */ /* 0x000ee20000000800 */
[----:B------:R-:W-:Y:S01]  /*62eb0*/  SHF.L.U32 R36, R19, R36, RZ ;  /* 0x0000002413247219 */ /* 0x000fe200000006ff */
[----:B------:R-:W-:-:S06]  /*62ec0*/  IMAD.MOV.U32 R16, RZ, RZ, R25 ;  /* 0x000000ffff107224 */ /* 0x000fcc00078e0019 */
[----:B------:R-:W0:Y:S01]  /*62ed0*/  LDC R35, c[0x0][0x610] ;  /* 0x00018400ff237b82 */ /* 0x000e220000000800 */
[----:B-1--4-:R-:W-:Y:S05]  /*62ee0*/  @!P0 BRA `(.L_x_39) ;  /* 0x0000000000288947 */ /* 0x012fea0003800000 */
        /* <DEDUP_REMOVED lines=10> */
.L_x_39:
[----:B------:R-:W1:Y:S01]  /*62f90*/  LDC R18, c[0x0][0x65c] ;  /* 0x00019700ff127b82 */ /* 0x000e620000000800 */
[----:B--2---:R-:W-:Y:S01]  /*62fa0*/  SHF.R.U64 R15, R16, R31, R17 ;  /* 0x0000001f100f7219 */ /* 0x004fe20000001211 */
[----:B0-----:R-:W-:Y:S01]  /*62fb0*/  VIADD R17, R28, 0xffffffff ;  /* 0xffffffff1c117836 */ /* 0x001fe20000000000 */
[----:B------:R-:W-:Y:S01]  /*62fc0*/  LOP3.LUT R22, R22, R29, RZ, 0xc0, !PT ;  /* 0x0000001d16167212 */ /* 0x000fe200078ec0ff */
[----:B------:R-:W-:Y:S01]  /*62fd0*/  IMAD.MOV R26, RZ, RZ, -R26 ;  /* 0x000000ffff1a7224 */ /* 0x000fe200078e0a1a */
[----:B------:R-:W-:Y:S01]  /*62fe0*/  R2UR UR12, R37 ;  /* 0x00000000250c72ca */ /* 0x000fe200000e0000 */
[----:B------:R-:W-:Y:S01]  /*62ff0*/  IMAD.MOV R16, RZ, RZ, -R15 ;  /* 0x000000ffff107224 */ /* 0x000fe200078e0a0f */
[----:B------:R-:W-:Y:S01]  /*63000*/  LOP3.LUT R17, R24, R17, RZ, 0xc0, !PT ;  /* 0x0000001118117212 */ /* 0x000fe200078ec0ff */
[----:B------:R-:W-:Y:S02]  /*63010*/  IMAD R15, R36, R15, R22 ;  /* 0x0000000f240f7224 */ /* 0x000fe400078e0216 */
[----:B---3--:R-:W-:-:S04]  /*63020*/  IMAD R16, R16, R33, R25 ;  /* 0x0000002110107224 */ /* 0x008fc800078e0219 */
[----:B------:R-:W-:Y:S02]  /*63030*/  IMAD R16, R16, R28, R17 ;  /* 0x0000001c10107224 */ /* 0x000fe400078e0211 */
[----:B------:R-:W-:Y:S01]  /*63040*/  IMAD.MOV.U32 R17, RZ, RZ, 0x1 ;  /* 0x00000001ff117424 */ /* 0x000fe200078e00ff */
[----:B-1----:R-:W-:-:S13]  /*63050*/  ISETP.NE.AND P0, PT, R18, 0x1, PT ;  /* 0x000000011200780c */ /* 0x002fda0003f05270 */
[----:B------:R-:W-:-:S04]  /*63060*/  @P0 IMAD R34, R27, R26, R30 ;  /* 0x0000001a1b220224 */ /* 0x000fc800078e021e */
[----:B------:R-:W-:-:S05]  /*63070*/  IMAD R15, R15, R35, R34 ;  /* 0x000000230f0f7224 */ /* 0x000fca00078e0222 */
[----:B------:R-:W-:Y:S02]  /*63080*/  SEL R18, R16, R15, !P0 ;  /* 0x0000000f10127207 */ /* 0x000fe40004000000 */
[----:B-----5:R-:W-:Y:S02]  /*63090*/  SEL R40, R15, R16, !P0 ;  /* 0x000000100f287207 */ /* 0x020fe40004000000 */
[----:B------:R-:W-:Y:S01]  /*630a0*/  PRMT R15, R17, 0x7610, R15 ;  /* 0x00007610110f7816 */ /* 0x000fe2000000000f */
[----:B------:R1:W-:Y:S04]  /*630b0*/  STL [R1+0xe94], R18 ;  /* 0x000e941201007387 */ /* 0x0003e80000100800 */
[----:B------:R1:W-:Y:S02]  /*630c0*/  STL [R1+0x2d4], R40 ;  /* 0x0002d42801007387 */ /* 0x0003e40000100800 */
.L_x_37:
[----:B------:R-:W-:Y:S01]  /*630d0*/  LOP3.LUT P0, RZ, R15, 0xff, RZ, 0xc0, !PT ;  /* 0x000000ff0fff7812 */ /* 0x000fe2000780c0ff */
[----:B-----5:R-:W-:Y:S01]  /*630e0*/  IMAD.MOV.U32 R15, RZ, RZ, R40 ;  /* 0x000000ffff0f7224 */ /* 0x020fe200078e0028 */
[----:B------:R-:W-:-:S04]  /*630f0*/  UIMAD.WIDE.U32 UR6, UR8, 0x38e38e39, URZ ;  /* 0x38e38e39080678a5 */ /* 0x000fc8000f8e003f */
[----:B------:R2:W-:Y:S01]  /*63100*/  STL [R1+0xe90], R15 ;  /* 0x000e900f01007387 */ /* 0x0005e20000100800 */
[----:B------:R-:W-:-:S04]  /*63110*/  USHF.R.U32.HI UR6, URZ, 0x1, UR7 ;  /* 0x000000013f067899 */ /* 0x000fc80008011607 */
[----:B------:R-:W-:Y:S02]  /*63120*/  UIMAD UR5, UR6, -0x9, UR8 ;  /* 0xfffffff7060578a4 */ /* 0x000fe4000f8e0208 */
[----:B------:R-:W-:Y:S10]  /*63130*/  @P0 BRA `(.L_x_40) ;  /* 0xfffff9e000100947 */ /* 0x000ff4000383ffff */
[----:B------:R-:W-:Y:S05]  /*63140*/  EXIT ;  /* 0x000000000000794d */ /* 0x000fea0003800000 */
.L_x_4:
[----:B------:R-:W2:Y:S01]  /*63150*/  LDL R17, [R1+0xe9c] ;  /* 0x000e9c0001117983 */ /* 0x000ea20000100800 */
[----:B------:R-:W-:-:S03]  /*63160*/  ULDC.64 UR4, c[0x0][0x650] ;  /* 0x0001940000047ab9 */ /* 0x000fc60000000a00 */
[----:B------:R-:W3:Y:S01]  /*63170*/  LDL R18, [R1+0xe98] ;  /* 0x000e980001127983 */ /* 0x000ee20000100800 */
[----:B------:R-:W-:Y:S01]  /*63180*/  PRMT R6, RZ, 0x7610, R6 ;  /* 0x00007610ff067816 */ /* 0x000fe20000000006 */
[----:B------:R-:W-:Y:S02]  /*63190*/  IMAD.MOV.U32 R5, RZ, RZ, -0x1 ;  /* 0xffffffffff057424 */ /* 0x000fe400078e00ff */
[----:B------:R-:W-:Y:S02]  /*631a0*/  IMAD.MOV.U32 R4, RZ, RZ, -0x1 ;  /* 0xffffffffff047424 */ /* 0x000fe400078e00ff */
[----:B------:R-:W-:Y:S01]  /*631b0*/  IMAD.MOV.U32 R10, RZ, RZ, -0x1 ;  /* 0xffffffffff0a7424 */ /* 0x000fe200078e00ff */
[----:B--2---:R-:W-:-:S04]  /*631c0*/  ISETP.GE.U32.AND P0, PT, R17, UR4, PT ;  /* 0x0000000411007c0c */ /* 0x004fc8000bf06070 */
[----:B---3--:R-:W-:-:S13]  /*631d0*/  ISETP.GE.U32.AND.EX P0, PT, R18, UR5, PT, P0 ;  /* 0x0000000512007c0c */ /* 0x008fda000bf06100 */
[----:B------:R-:W-:Y:S05]  /*631e0*/  @P0 BRA `(.L_x_41) ;  /* 0x0000000400640947 */ /* 0x000fea0003800000 */
        /* <DEDUP_REMOVED lines=18> */
.L_x_42:
[--C-:B------:R-:W-:Y:S01]  /*63310*/  SHF.R.U64 R10, R8, R12, R9.reuse ;  /* 0x0000000c080a7219 */ /* 0x100fe20000001209 */
[----:B------:R-:W-:Y:S01]  /*63320*/  IMAD.MOV.U32 R5, RZ, RZ, R18 ;  /* 0x000000ffff057224 */ /* 0x000fe200078e0012 */
[----:B------:R-:W-:Y:S01]  /*63330*/  I2FP.F32.U32 R6, R2 ;  /* 0x0000000200067245 */ /* 0x000fe20000201000 */
[----:B------:R-:W0:Y:S01]  /*63340*/  LDC R16, c[0x0][0x618] ;  /* 0x00018600ff107b82 */ /* 0x000e220000000800 */
[----:B------:R-:W-:Y:S01]  /*63350*/  SHF.R.U32.HI R3, RZ, R12, R9 ;  /* 0x0000000cff037219 */ /* 0x000fe20000011609 */
[----:B------:R-:W-:Y:S01]  /*63360*/  ULDC UR4, c[0x0][0x150] ;  /* 0x0000540000047ab9 */ /* 0x000fe20000000800 */
[----:B------:R-:W-:Y:S01]  /*63370*/  IADD3 R7, P0, RZ, -R10, RZ ;  /* 0x8000000aff077210 */ /* 0x000fe20007f1e0ff */
[----:B------:R-:W-:Y:S01]  /*63380*/  FMUL R9, R6, UR4 ;  /* 0x0000000406097c20 */ /* 0x000fe20008400000 */
[----:B------:R-:W-:Y:S01]  /*63390*/  IMAD.MOV.U32 R4, RZ, RZ, R17 ;  /* 0x000000ffff047224 */ /* 0x000fe200078e0011 */
[----:B------:R-:W-:Y:S02]  /*633a0*/  ULDC UR4, c[0x0][0x154] ;  /* 0x0000550000047ab9 */ /* 0x000fe40000000800 */
[----:B------:R-:W1:Y:S01]  /*633b0*/  LDC.64 R18, c[0x0][0x640] ;  /* 0x00019000ff127b82 */ /* 0x000e620000000a00 */
[----:B------:R-:W-:Y:S01]  /*633c0*/  IMAD.X R3, RZ, RZ, ~R3, P0 ;  /* 0x000000ffff037224 */ /* 0x000fe200000e0e03 */
[----:B------:R-:W2:Y:S01]  /*633d0*/  F2I.U32.TRUNC.NTZ R9, R9 ;  /* 0x0000000900097305 */ /* 0x000ea2000020f000 */
[----:B------:R-:W-:-:S04]  /*633e0*/  IMAD.WIDE.U32 R4, R7, R14, R4 ;  /* 0x0000000e07047225 */ /* 0x000fc800078e0004 */
[----:B------:R-:W-:Y:S01]  /*633f0*/  IMAD R6, R3, R14, RZ ;  /* 0x0000000e03067224 */ /* 0x000fe200078e02ff */
[----:B------:R-:W3:Y:S03]  /*63400*/  LDC R11, c[0x0][0x144] ;  /* 0x00005100ff0b7b82 */ /* 0x000ee60000000800 */
[----:B------:R-:W-:Y:S02]  /*63410*/  IMAD R3, R7, R15, R6 ;  /* 0x0000000f07037224 */ /* 0x000fe400078e0206 */
[----:B------:R-:W-:Y:S02]  /*63420*/  IMAD.MOV.U32 R6, RZ, RZ, -0x1 ;  /* 0xffffffffff067424 */ /* 0x000fe400078e00ff */
[----:B------:R-:W-:Y:S01]  /*63430*/  IMAD.IADD R3, R5, 0x1, R3 ;  /* 0x0000000105037824 */ /* 0x000fe200078e0203 */
[----:B------:R-:W4:Y:S01]  /*63440*/  LDC R12, c[0x0][0x608] ;  /* 0x00018200ff0c7b82 */ /* 0x000f220000000800 */
[----:B------:R-:W-:-:S03]  /*63450*/  I2FP.F32.U32 R5, R0 ;  /* 0x0000000000057245 */ /* 0x000fc60000201000 */
[-C--:B0-----:R-:W-:Y:S01]  /*63460*/  SHF.R.U64 R8, R4, R16.reuse, R3 ;  /* 0x0000001004087219 */ /* 0x081fe20000001203 */
[----:B--2---:R-:W-:Y:S01]  /*63470*/  IMAD.MOV R4, RZ, RZ, -R9 ;  /* 0x000000ffff047224 */ /* 0x004fe200078e0a09 */
[----:B------:R-:W-:Y:S01]  /*63480*/  SHF.R.U32.HI R3, RZ, R16, R3 ;  /* 0x00000010ff037219 */ /* 0x000fe20000011603 */
[----:B------:R-:W-:Y:S01]  /*63490*/  FMUL R5, R5, UR4 ;  /* 0x0000000405057c20 */ /* 0x000fe20008400000 */
[----:B------:R-:W0:Y:S01]  /*634a0*/  LDC R7, c[0x0][0x658] ;  /* 0x00019600ff077b82 */ /* 0x000e220000000800 */
[----:B-1----:R-:W-:-:S04]  /*634b0*/  ISETP.NE.U32.AND P0, PT, R18, RZ, PT ;  /* 0x000000ff1200720c */ /* 0x002fc80003f05070 */
[----:B------:R-:W-:-:S03]  /*634c0*/  ISETP.NE.AND.EX P0, PT, R19, RZ, PT, P0 ;  /* 0x000000ff1300720c */ /* 0x000fc60003f05300 */
[----:B------:R-:W1:Y:S01]  /*634d0*/  LDC R15, c[0x0][0x148] ;  /* 0x00005200ff0f7b82 */ /* 0x000e620000000800 */
[----:B---3--:R-:W-:Y:S02]  /*634e0*/  IMAD R17, R11, R4, R2 ;  /* 0x000000040b117224 */ /* 0x008fe400078e0202 */
[----:B------:R-:W-:-:S05]  /*634f0*/  IMAD.MOV.U32 R4, RZ, RZ, 0x1 ;  /* 0x00000001ff047424 */ /* 0x000fca00078e00ff */
[----:B------:R-:W2:Y:S01]  /*63500*/  LDC R14, c[0x0][0x600] ;  /* 0x00018000ff0e7b82 */ /* 0x000ea20000000800 */
[-CC-:B----4-:R-:W-:Y:S02]  /*63510*/  SHF.R.U64 R11, R8, R12.reuse, R3.reuse ;  /* 0x0000000c080b7219 */ /* 0x190fe40000001203 */
[----:B------:R-:W-:Y:S02]  /*63520*/  SHF.R.U32.HI R2, RZ, R12, R3 ;  /* 0x0000000cff027219 */ /* 0x000fe40000011603 */
[----:B------:R3:W4:Y:S03]  /*63530*/  F2I.U32.TRUNC.NTZ R12, R5 ;  /* 0x00000005000c7305 */ /* 0x000726000020f000 */
[----:B------:R-:W1:Y:S01]  /*63540*/  LDC R20, c[0x0][0x648] ;  /* 0x00019200ff147b82 */ /* 0x000e620000000800 */
[-C--:B0-----:R-:W-:Y:S02]  /*63550*/  SHF.R.U64 R13, R11, R7.reuse, R2 ;  /* 0x000000070b0d7219 */ /* 0x081fe40000001202 */
[----:B------:R-:W-:-:S02]  /*63560*/  SHF.L.U32 R6, R6, R7, RZ ;  /* 0x0000000706067219 */ /* 0x000fc400000006ff */
[-C--:B------:R-:W-:Y:S01]  /*63570*/  SHF.R.U32.HI R3, RZ, R7.reuse, R2 ;  /* 0x00000007ff037219 */ /* 0x080fe20000011602 */
[----:B------:R-:W-:Y:S01]  /*63580*/  IMAD.MOV.U32 R2, RZ, RZ, R13 ;  /* 0x000000ffff027224 */ /* 0x000fe200078e000d */
[----:B------:R-:W-:Y:S01]  /*63590*/  SHF.L.U32 R16, R4, R7, RZ ;  /* 0x0000000704107219 */ /* 0x000fe200000006ff */
[----:B------:R-:W0:Y:S01]  /*635a0*/  LDC R21, c[0x0][0x638] ;  /* 0x00018e00ff157b82 */ /* 0x000e220000000800 */
[----:B------:R-:W-:-:S07]  /*635b0*/  LOP3.LUT R22, RZ, R6, RZ, 0x33, !PT ;  /* 0x00000006ff167212 */ /* 0x000fce00078e33ff */
[----:B------:R-:W0:Y:S01]  /*635c0*/  LDC R23, c[0x0][0x610] ;  /* 0x00018400ff177b82 */ /* 0x000e220000000800 */
[----:B---34-:R-:W-:Y:S05]  /*635d0*/  @!P0 BRA `(.L_x_43) ;  /* 0x0000000000288947 */ /* 0x018fea0003800000 */
[----:B------:R-:W3:Y:S02]  /*635e0*/  LDC R2, c[0x0][0x64c] ;  /* 0x00019300ff027b82 */ /* 0x000ee40000000800 */
[----:B---3--:R-:W-:-:S05]  /*635f0*/  IADD3 R7, P0, R13, R2, RZ ;  /* 0x000000020d077210 */ /* 0x008fca0007f1e0ff */
        /* <DEDUP_REMOVED lines=8> */
.L_x_43:
[----:B------:R-:W3:Y:S01]  /*63680*/  LDC R4, c[0x0][0x65c] ;  /* 0x00019700ff047b82 */ /* 0x000ee20000000800 */
[----:B-1----:R-:W-:Y:S01]  /*63690*/  SHF.R.U64 R3, R2, R20, R3 ;  /* 0x0000001402037219 */ /* 0x002fe20000001203 */
[----:B--2---:R-:W-:Y:S01]  /*636a0*/  VIADD R5, R14, 0xffffffff ;  /* 0xffffffff0e057836 */ /* 0x004fe20000000000 */
[----:B------:R-:W-:Y:S01]  /*636b0*/  LOP3.LUT R2, R11, R22, RZ, 0xc0, !PT ;  /* 0x000000160b027212 */ /* 0x000fe200078ec0ff */
[----:B------:R-:W-:Y:S02]  /*636c0*/  IMAD.MOV R12, RZ, RZ, -R12 ;  /* 0x000000ffff0c7224 */ /* 0x000fe400078e0a0c */
[----:B------:R-:W-:Y:S02]  /*636d0*/  IMAD.MOV.U32 R6, RZ, RZ, 0x1 ;  /* 0x00000001ff067424 */ /* 0x000fe400078e00ff */
[----:B------:R-:W-:Y:S01]  /*636e0*/  IMAD R2, R16, R3, R2 ;  /* 0x0000000310027224 */ /* 0x000fe200078e0202 */
[----:B---3--:R-:W-:Y:S01]  /*636f0*/  ISETP.NE.AND P0, PT, R4, 0x1, PT ;  /* 0x000000010400780c */ /* 0x008fe20003f05270 */
[----:B------:R-:W-:Y:S01]  /*63700*/  IMAD.MOV R4, RZ, RZ, -R3 ;  /* 0x000000ffff047224 */ /* 0x000fe200078e0a03 */
[----:B------:R-:W-:-:S11]  /*63710*/  LOP3.LUT R3, R8, R5, RZ, 0xc0, !PT ;  /* 0x0000000508037212 */ /* 0x000fd600078ec0ff */
[----:B------:R-:W-:Y:S02]  /*63720*/  @P0 IMAD R17, R15, R12, R0 ;  /* 0x0000000c0f110224 */ /* 0x000fe400078e0200 */
[----:B0-----:R-:W-:Y:S02]  /*63730*/  IMAD R0, R4, R21, R13 ;  /* 0x0000001504007224 */ /* 0x001fe400078e020d */
[----:B------:R-:W-:Y:S02]  /*63740*/  IMAD R5, R2, R23, R17 ;  /* 0x0000001702057224 */ /* 0x000fe400078e0211 */
[----:B------:R-:W-:-:S05]  /*63750*/  IMAD R0, R0, R14, R3 ;  /* 0x0000000e00007224 */ /* 0x000fca00078e0203 */
[----:B------:R-:W-:Y:S02]  /*63760*/  SEL R4, R0, R5, !P0 ;  /* 0x0000000500047207 */ /* 0x000fe40004000000 */
[----:B------:R-:W-:-:S07]  /*63770*/  SEL R5, R5, R0, !P0 ;  /* 0x0000000005057207 */ /* 0x000fce0004000000 */
.L_x_41:
[----:B------:R-:W-:-:S08]  /*63780*/  NOP ;  /* 0x0000000000007918 */ /* 0x000fd00000000000 */
[----:B------:R-:W0:-:S00]  /*63790*/  USETMAXREG.DEALLOC.CTAPOOL 0x18 ;  /* 0x00000018000079c8 */ /* 0x000e0000080e0500 */
[----:B------:R-:W-:-:S13]  /*637a0*/  ISETP.NE.AND P0, PT, RZ, UR8, PT ;  /* 0x00000008ff007c0c */ /* 0x000fda000bf05270 */
[----:B------:R-:W-:Y:S05]  /*637b0*/  @P0 EXIT ;  /* 0x000000000000094d */ /* 0x000fea0003800000 */
[----:B0-----:R-:W-:Y:S01]  /*637c0*/  LOP3.LUT P0, RZ, R6, 0xff, RZ, 0xc0, !PT ;  /* 0x000000ff06ff7812 */ /* 0x001fe2000780c0ff */
[----:B------:R-:W-:Y:S02]  /*637d0*/  IMAD.MOV.U32 R6, RZ, RZ, 0x1 ;  /* 0x00000001ff067424 */ /* 0x000fe400078e00ff */
[----:B------:R-:W-:-:S10]  /*637e0*/  IMAD.MOV.U32 R7, RZ, RZ, RZ ;  /* 0x000000ffff077224 */ /* 0x000fd400078e00ff */
[----:B------:R-:W-:Y:S05]  /*637f0*/  @!P0 BRA `(.L_x_44) ;  /* 0x0000000c00488947 */ /* 0x000fea0003800000 */
[----:B------:R-:W0:Y:S01]  /*63800*/  LDC R0, c[0x0][0x28c] ;  /* 0x0000a300ff007b82 */ /* 0x000e220000000800 */
[----:B------:R-:W1:Y:S01]  /*63810*/  S2R R2, SR_TID.X ;  /* 0x0000000000027919 */ /* 0x000e620000002100 */
[----:B------:R-:W-:Y:S01]  /*63820*/  ULDC UR5, c[0x0][0x658] ;  /* 0x0001960000057ab9 */ /* 0x000fe20000000800 */
[----:B------:R-:W-:Y:S01]  /*63830*/  UMOV UR7, 0xffffffff ;  /* 0xffffffff00077882 */ /* 0x000fe20000000000 */
[----:B------:R-:W-:Y:S01]  /*63840*/  ULDC UR6, c[0x0][0xc] ;  /* 0x0000030000067ab9 */ /* 0x000fe20000000800 */
[----:B------:R-:W-:Y:S01]  /*63850*/  USHF.L.U32 UR8, UR7, UR5, URZ ;  /* 0x0000000507087299 */ /* 0x000fe2000800063f */
[----:B------:R-:W-:Y:S01]  /*63860*/  BSSY B0, `(.L_x_44) ;  /* 0x00000cb000007945 */ /* 0x000fe20003800000 */
[----:B------:R-:W-:Y:S01]  /*63870*/  UMOV UR9, 0x1 ;  /* 0x0000000100097882 */ /* 0x000fe20000000000 */
[----:B------:R-:W-:Y:S01]  /*63880*/  ULDC UR7, c[0x0][0x10] ;  /* 0x0000040000077ab9 */ /* 0x000fe20000000800 */
[----:B------:R-:W-:Y:S01]  /*63890*/  USHF.L.U32 UR18, UR9, UR5, URZ ;  /* 0x0000000509127299 */ /* 0x000fe2000800063f */
[----:B------:R-:W-:Y:S01]  /*638a0*/  IMAD.MOV.U32 R9, RZ, RZ, 0x1 ;  /* 0x00000001ff097424 */ /* 0x000fe200078e00ff */
[----:B------:R-:W-:Y:S01]  /*638b0*/  UIMAD.WIDE.U32 UR6, UR6, UR7, URZ ;  /* 0x00000007060672a5 */ /* 0x000fe2000f8e003f */
[----:B------:R-:W-:Y:S01]  /*638c0*/  IMAD.MOV.U32 R6, RZ, RZ, 0x1 ;  /* 0x00000001ff067424 */ /* 0x000fe200078e00ff */
[----:B------:R-:W-:Y:S01]  /*638d0*/  ULDC UR5, c[0x0][0x14] ;  /* 0x0000050000057ab9 */ /* 0x000fe20000000800 */
[----:B------:R-:W-:Y:S01]  /*638e0*/  IMAD.MOV.U32 R7, RZ, RZ, RZ ;  /* 0x000000ffff077224 */ /* 0x000fe200078e00ff */
[----:B------:R-:W-:-:S02]  /*638f0*/  UIMAD.WIDE.U32 UR20, UR6, UR5, URZ ;  /* 0x00000005061472a5 */ /* 0x000fc4000f8e003f */
[----:B------:R-:W-:Y:S01]  /*63900*/  UIMAD UR16, UR7, UR5, URZ ;  /* 0x00000005071072a4 */ /* 0x000fe2000f8e023f */
[----:B------:R-:W-:Y:S01]  /*63910*/  ULDC UR4, c[0x0][0x600] ;  /* 0x0001800000047ab9 */ /* 0x000fe20000000800 */
[----:B------:R-:W-:Y:S02]  /*63920*/  ULOP3.LUT UR24, UR13, 0x2, URZ, 0xfc, !UPT ;  /* 0x000000020d187892 */ /* 0x000fe4000f8efc3f */
[----:B------:R-:W-:Y:S01]  /*63930*/  UIADD3 UR4, UR4, -0x1, URZ ;  /* 0xffffffff04047890 */ /* 0x000fe2000fffe03f */
[----:B0-----:R-:W-:Y:S01]  /*63940*/  VIADD R0, R0, 0x1f ;  /* 0x0000001f00007836 */ /* 0x001fe20000000000 */
[----:B------:R-:W-:Y:S02]  /*63950*/  ULOP3.LUT UR17, URZ, UR8, URZ, 0x33, !UPT ;  /* 0x000000083f117292 */ /* 0x000fe4000f8e333f */
[----:B------:R-:W-:Y:S02]  /*63960*/  UIADD3 UR16, UR21, UR16, URZ ;  /* 0x0000001015107290 */ /* 0x000fe4000fffe03f */
[----:B------:R-:W-:Y:S01]  /*63970*/  SHF.R.S32.HI R3, RZ, 0x1f, R0 ;  /* 0x0000001fff037819 */ /* 0x000fe20000011400 */
[----:B------:R-:W-:-:S03]  /*63980*/  ULDC.64 UR22, c[0x0][0x198] ;  /* 0x0000660000167ab9 */ /* 0x000fc60000000a00 */
[----:B------:R-:W-:Y:S02]  /*63990*/  LEA.HI R0, R3, R0, RZ, 0x5 ;  /* 0x0000000003007211 */ /* 0x000fe400078f28ff */
[C---:B-1----:R-:W-:Y:S02]  /*639a0*/  LOP3.LUT P2, RZ, R2.reuse, 0x7f, RZ, 0xc0, !PT ;  /* 0x0000007f02ff7812 */ /* 0x042fe4000784c0ff */
[----:B------:R-:W-:Y:S02]  /*639b0*/  SHF.R.S32.HI R0, RZ, 0x5, R0 ;  /* 0x00000005ff007819 */ /* 0x000fe40000011400 */
[----:B------:R-:W-:-:S03]  /*639c0*/  LOP3.LUT P0, RZ, R2, 0x1f, RZ, 0xc0, !PT ;  /* 0x0000001f02ff7812 */ /* 0x000fc6000780c0ff */
[----:B------:R-:W-:Y:S01]  /*639d0*/  VIADD R14, R0, 0x1 ;  /* 0x00000001000e7836 */ /* 0x000fe20000000000 */
[----:B------:R-:W-:-:S13]  /*639e0*/  PLOP3.LUT P0, PT, P0, P2, PT, 0x8a, 0x0 ;  /* 0x000000000000781c */ /* 0x000fda0000705172 */
.L_x_56:
[----:B------:R-:W-:-:S03]  /*639f0*/  UMOV UR5, 0xffffffff ;  /* 0xffffffff00057882 */ /* 0x000fc60000000000 */
[----:B------:R-:W-:Y:S05]  /*63a00*/  BRA.DIV UR5, `(.L_x_45) ;  /* 0x0000001205747947 */ /* 0x000fea000b800000 */
[----:B------:R-:W-:-:S13]  /*63a10*/  ELECT P1, URZ, PT ;  /* 0x00000000003f782f */ /* 0x000fda0003820000 */
.L_x_72:
[----:B------:R-:W0:Y:S01]  /*63a20*/  LDC R2, c[0x0][0x28c] ;  /* 0x0000a300ff027b82 */ /* 0x000e220000000800 */
[----:B------:R-:W-:Y:S01]  /*63a30*/  BSSY B1, `(.L_x_46) ;  /* 0x0000035000017945 */ /* 0x000fe20003800000 */
[----:B0-----:R-:W-:-:S13]  /*63a40*/  ISETP.LT.OR P1, PT, R2, 0x1, !P1 ;  /* 0x000000010200780c */ /* 0x001fda0004f21670 */
[----:B------:R-:W-:Y:S05]  /*63a50*/  @P1 BRA `(.L_x_47) ;  /* 0x0000000000c81947 */ /* 0x000fea0003800000 */
[----:B------:R-:W-:Y:S02]  /*63a60*/  IMAD R4, R4, 0x180, RZ ;  /* 0x0000018004047824 */ /* 0x000fe400078e02ff */
[----:B------:R-:W-:Y:S02]  /*63a70*/  IMAD R5, R5, 0x180, RZ ;  /* 0x0000018005057824 */ /* 0x000fe400078e02ff */
[----:B------:R-:W-:Y:S02]  /*63a80*/  IMAD.MOV.U32 R13, RZ, RZ, RZ ;  /* 0x000000ffff0d7224 */ /* 0x000fe400078e00ff */
[----:B------:R-:W-:Y:S02]  /*63a90*/  IMAD.MOV.U32 R2, RZ, RZ, R14 ;  /* 0x000000ffff027224 */ /* 0x000fe400078e000e */
[----:B------:R-:W-:Y:S02]  /*63aa0*/  IMAD.MOV.U32 R3, RZ, RZ, R6 ;  /* 0x000000ffff037224 */ /* 0x000fe400078e0006 */
[----:B------:R-:W-:-:S07]  /*63ab0*/  IMAD.MOV.U32 R8, RZ, RZ, R7 ;  /* 0x000000ffff087224 */ /* 0x000fce00078e0007 */
.L_x_51:
[----:B------:R-:W0:Y:S01]  /*63ac0*/  S2R R12, SR_CgaCtaId ;  /* 0x00000000000c7919 */ /* 0x000e220000008800 */
[----:B-1----:R-:W-:-:S04]  /*63ad0*/  MOV R11, 0x400 ;  /* 0x00000400000b7802 */ /* 0x002fc80000000f00 */
[----:B0-----:R-:W-:Y:S02]  /*63ae0*/  LEA R15, R12, R11, 0x18 ;  /* 0x0000000b0c0f7211 */ /* 0x001fe400078ec0ff */
[----:B------:R-:W-:Y:S01]  /*63af0*/  SHF.L.U32 R11, R3, 0x1f, RZ ;  /* 0x0000001f030b7819 */ /* 0x000fe200000006ff */
[----:B------:R-:W0:Y:S02]  /*63b00*/  @!P2 LDC R12, c[0x0][0x500] ;  /* 0x00014000ff0cab82 */ /* 0x000e240000000800 */
[----:B------:R-:W-:-:S04]  /*63b10*/  IMAD R16, R8, 0x8, R15 ;  /* 0x0000000808107824 */ /* 0x000fc800078e020f */
[----:B------:R-:W1:Y:S02]  /*63b20*/  SYNCS.PHASECHK.TRANS64.TRYWAIT P1, [R16+URZ+0x48], R11 ;  /* 0x0000480b100075a7 */ /* 0x000e64000802017f */
[----:B-1----:R-:W-:Y:S05]  /*63b30*/  @!P1 BRA `(.L_x_48) ;  /* 0x0000001000489947 */ /* 0x002fea0003800000 */
.L_x_73:
[----:B------:R-:W-:Y:S01]  /*63b40*/  UPRMT UR5, UR24, 0x9910, URZ ;  /* 0x0000991018057896 */ /* 0x000fe2000800003f */
[----:B0-----:R0:W-:Y:S03]  /*63b50*/  @!P2 SYNCS.ARRIVE.TRANS64 RZ, [R16+URZ], R12 ;  /* 0x0000000c10ffa9a7 */ /* 0x0011e6000800003f */
[----:B------:R-:W-:-:S06]  /*63b60*/  UISETP.NE.AND UP0, UPT, UR5, 0x2, UPT ;  /* 0x000000020500788c */ /* 0x000fcc000bf05270 */
[----:B------:R-:W-:-:S13]  /*63b70*/  PLOP3.LUT P1, PT, PT, PT, UP0, 0x80, 0x0 ;  /* 0x000000000000781c */ /* 0x000fda0003f2f008 */
[----:B0-----:R-:W-:Y:S05]  /*63b80*/  @P1 BRA `(.L_x_49) ;  /* 0x0000000000041947 */ /* 0x001fea0003800000 */
[----:B------:R-:W-:Y:S01]  /*63b90*/  BPT.TRAP 0x1 ;  /* 0x000000040000795c */ /* 0x000fe20000300000 */
.L_x_49:
[----:B------:R-:W-:Y:S05]  /*63ba0*/  @P0 BRA `(.L_x_50) ;  /* 0x0000000000040947 */ /* 0x000fea0003800000 */
[----:B------:R-:W-:Y:S01]  /*63bb0*/  BPT.TRAP 0x1 ;  /* 0x000000040000795c */ /* 0x000fe20000300000 */
.L_x_50:
[----:B------:R-:W-:Y:S01]  /*63bc0*/  IMAD R15, R8, 0x3000, R15 ;  /* 0x00003000080f7824 */ /* 0x000fe200078e020f */
[----:B------:R-:W-:Y:S01]  /*63bd0*/  R2UR UR9, R16 ;  /* 0x00000000100972ca */ /* 0x000fe200000e0000 */
[----:B------:R-:W-:Y:S01]  /*63be0*/  VIADD R2, R2, 0xffffffff ;  /* 0xffffffff02027836 */ /* 0x000fe20000000000 */
[----:B------:R-:W-:Y:S01]  /*63bf0*/  UIADD3 UR6, UP0, UR22, 0xf0, URZ ;  /* 0x000000f016067890 */ /* 0x000fe2000ff1e03f */
[----:B------:R-:W-:Y:S01]  /*63c00*/  R2UR UR11, R5 ;  /* 0x00000000050b72ca */ /* 0x000fe200000e0000 */
[----:B------:R-:W-:Y:S01]  /*63c10*/  UIADD3 UR26, UP1, UR22, 0x1f0, URZ ;  /* 0x000001f0161a7890 */ /* 0x000fe2000ff3e03f */
[----:B------:R-:W-:Y:S01]  /*63c20*/  R2UR UR5, R15 ;  /* 0x000000000f0572ca */ /* 0x000fe200000e0000 */
[----:B------:R-:W-:Y:S01]  /*63c30*/  UIADD3.X UR7, URZ, UR23, URZ, UP0, !UPT ;  /* 0x000000173f077290 */ /* 0x000fe200087fe43f */
[C---:B------:R-:W-:Y:S01]  /*63c40*/  R2UR UR10, R13.reuse ;  /* 0x000000000d0a72ca */ /* 0x040fe200000e0000 */
[----:B------:R-:W-:Y:S01]  /*63c50*/  VIADD R8, R8, 0x1 ;  /* 0x0000000108087836 */ /* 0x000fe20000000000 */
[----:B------:R-:W-:Y:S01]  /*63c60*/  R2UR UR12, R10 ;  /* 0x000000000a0c72ca */ /* 0x000fe200000e0000 */
[----:B------:R-:W-:Y:S01]  /*63c70*/  UIADD3.X UR27, URZ, UR23, URZ, UP1, !UPT ;  /* 0x000000173f1b7290 */ /* 0x000fe20008ffe43f */
[----:B------:R-:W-:Y:S01]  /*63c80*/  R2UR UR19, R4 ;  /* 0x00000000041372ca */ /* 0x000fe200000e0000 */
[----:B------:R-:W-:Y:S01]  /*63c90*/  UMOV UR14, 0x0 ;  /* 0x00000000000e7882 */ /* 0x000fe20000000000 */
[----:B------:R-:W-:Y:S01]  /*63ca0*/  ISETP.GT.AND P3, PT, R2, 0x1, PT ;  /* 0x000000010200780c */ /* 0x000fe20003f64270 */
[----:B------:R-:W-:Y:S01]  /*63cb0*/  UMOV UR15, 0x10000000 ;  /* 0x10000000000f7882 */ /* 0x000fe20000000000 */
[----:B------:R-:W-:Y:S01]  /*63cc0*/  ISETP.NE.AND P1, PT, R8, 0x9, PT ;  /* 0x000000090800780c */ /* 0x000fe20003f25270 */
[----:B------:R-:W-:-:S02]  /*63cd0*/  VIADD R13, R13, 0x20 ;  /* 0x000000200d0d7836 */ /* 0x000fc40000000000 */
[----:B------:R-:W-:Y:S01]  /*63ce0*/  UIADD3 UR8, UR5, 0x180, URZ ;  /* 0x0000018005087890 */ /* 0x000fe2000fffe03f */
[----:B------:R-:W-:Y:S01]  /*63cf0*/  SEL R12, RZ, 0x1, P1 ;  /* 0x00000001ff0c7807 */ /* 0x000fe20000800000 */
[----:B------:R-:W-:Y:S01]  /*63d00*/  UIADD3 UR5, UR5, 0x1b180, URZ ;  /* 0x0001b18005057890 */ /* 0x000fe2000fffe03f */
[----:B------:R-:W-:Y:S02]  /*63d10*/  SEL R8, R8, RZ, P1 ;  /* 0x000000ff08087207 */ /* 0x000fe40000800000 */
[----:B------:R-:W-:-:S04]  /*63d20*/  LOP3.LUT R3, R3, R12, RZ, 0x3c, !PT ;  /* 0x0000000c03037212 */ /* 0x000fc800078e3cff */
[----:B------:R0:W-:Y:S02]  /*63d30*/  UTMALDG.3D [UR8], [UR6], desc[UR14] ;  /* 0x00000e08060075b4 */ /* 0x0001e40008011000 */
[----:B0-----:R-:W-:Y:S01]  /*63d40*/  UMOV UR8, UR5 ;  /* 0x0000000500087c82 */ /* 0x001fe20008000000 */
[----:B------:R-:W-:Y:S02]  /*63d50*/  UMOV UR11, UR19 ;  /* 0x00000013000b7c82 */ /* 0x000fe40008000000 */
[----:B------:R0:W-:Y:S02]  /*63d60*/  UTMALDG.3D [UR8], [UR26], desc[UR14] ;  /* 0x00000e081a0075b4 */ /* 0x0001e40008011000 */
[----:B0-----:R-:W-:Y:S05]  /*63d70*/  @P3 BRA `(.L_x_51) ;  /* 0xfffffffc00503947 */ /* 0x001fea000383ffff */
.L_x_47:
[----:B------:R-:W-:Y:S05]  /*63d80*/  BSYNC B1 ;  /* 0x0000000000017941 */ /* 0x000fea0003800000 */
.L_x_46:
[----:B-1----:R-:W2:Y:S01]  /*63d90*/  LDL.LU R16, [R1+0xe98] ;  /* 0x000e980001107983 */ /* 0x002ea20000300800 */
[----:B------:R-:W-:Y:S01]  /*63da0*/  LOP3.LUT P1, RZ, R9, 0xff, RZ, 0xc0, !PT ;  /* 0x000000ff09ff7812 */ /* 0x000fe2000782c0ff */
[C---:B------:R-:W-:Y:S01]  /*63db0*/  IMAD.IADD R4, R0.reuse, 0x1, R7 ;  /* 0x0000000100047824 */ /* 0x040fe200078e0207 */
[----:B------:R-:W-:Y:S01]  /*63dc0*/  ULDC.64 UR6, c[0x0][0x650] ;  /* 0x0001940000067ab9 */ /* 0x000fe20000000a00 */
[----:B------:R-:W3:Y:S01]  /*63dd0*/  LDL.LU R15, [R1+0xe9c] ;  /* 0x000e9c00010f7983 */ /* 0x000ee20000300800 */
[----:B------:R-:W-:Y:S01]  /*63de0*/  ISETP.GE.U32.AND P3, PT, R0, 0x9, PT ;  /* 0x000000090000780c */ /* 0x000fe20003f66070 */
[----:B------:R-:W-:Y:S01]  /*63df0*/  BSSY B1, `(.L_x_52) ;  /* 0x000006f000017945 */ /* 0x000fe20003800000 */
[----:B------:R-:W-:Y:S01]  /*63e00*/  IMAD.MOV.U32 R10, RZ, RZ, -0x1 ;  /* 0xffffffffff0a7424 */ /* 0x000fe200078e00ff */
[----:B------:R-:W-:-:S06]  /*63e10*/  PRMT R9, RZ, 0x7610, R9 ;  /* 0x00007610ff097816 */ /* 0x000fcc0000000009 */
[----:B------:R-:W0:Y:S01]  /*63e20*/  @P1 S2R R3, SR_CgaCtaId ;  /* 0x0000000000031919 */ /* 0x000e220000008800 */
[----:B------:R-:W-:-:S04]  /*63e30*/  @P1 MOV R2, 0x400 ;  /* 0x0000040000021802 */ /* 0x000fc80000000f00 */
[----:B0-----:R-:W-:-:S04]  /*63e40*/  @P1 LEA R2, R3, R2, 0x18 ;  /* 0x0000000203021211 */ /* 0x001fc800078ec0ff */
[----:B------:R0:W-:Y:S01]  /*63e50*/  @P1 SYNCS.ARRIVE.TRANS64.A1T0 RZ, [R2+URZ+0xa8], RZ ;  /* 0x0000a8ff02ff19a7 */ /* 0x0001e2000810003f */
[----:B------:R-:W-:-:S04]  /*63e60*/  ISETP.GT.U32.AND P1, PT, R4, 0x8, PT ;  /* 0x000000080400780c */ /* 0x000fc80003f24070 */
[----:B------:R-:W-:Y:S01]  /*63e70*/  ISETP.LT.U32.AND P1, PT, R0, 0x9, P1 ;  /* 0x000000090000780c */ /* 0x000fe20000f21070 */
[----:B0-----:R-:W-:-:S05]  /*63e80*/  IMAD.WIDE.U32 R2, R4, 0x38e38e39, RZ ;  /* 0x38e38e3904027825 */ /* 0x001fca00078e00ff */
[----:B------:R-:W-:Y:S02]  /*63e90*/  SHF.R.U32.HI R5, RZ, 0x1, R3 ;  /* 0x00000001ff057819 */ /* 0x000fe40000011603 */
[----:B------:R-:W-:Y:S02]  /*63ea0*/  SEL R3, RZ, 0x1, !P1 ;  /* 0x00000001ff037807 */ /* 0x000fe40004800000 */
[----:B------:R-:W-:Y:S01]  /*63eb0*/  PRMT R2, RZ, 0x7610, R2 ;  /* 0x00007610ff027816 */ /* 0x000fe20000000002 */
[----:B------:R-:W-:Y:S01]  /*63ec0*/  IMAD R7, R5, -0x9, R4 ;  /* 0xfffffff705077824 */ /* 0x000fe200078e0204 */
[----:B------:R-:W-:Y:S01]  /*63ed0*/  LOP3.LUT R6, R6, R3, RZ, 0x3c, !PT ;  /* 0x0000000306067212 */ /* 0x000fe200078e3cff */
[----:B------:R-:W-:-:S03]  /*63ee0*/  IMAD.MOV.U32 R4, RZ, RZ, -0x1 ;  /* 0xffffffffff047424 */ /* 0x000fc600078e00ff */
[----:B------:R-:W-:Y:S01]  /*63ef0*/  @P3 LOP3.LUT R6, R6, 0x1, R5, 0x78, !PT ;  /* 0x0000000106063812 */ /* 0x000fe200078e7805 */
[----:B------:R-:W-:Y:S01]  /*63f00*/  IMAD.MOV.U32 R5, RZ, RZ, -0x1 ;  /* 0xffffffffff057424 */ /* 0x000fe200078e00ff */
[----:B---3--:R-:W-:-:S04]  /*63f10*/  IADD3 R15, P1, R15, UR20, RZ ;  /* 0x000000140f0f7c10 */ /* 0x008fc8000ff3e0ff */
[----:B--2---:R-:W-:Y:S01]  /*63f20*/  IADD3.X R16, R16, UR16, RZ, P1, !PT ;  /* 0x0000001010107c10 */ /* 0x004fe20008ffe4ff */
[----:B------:R0:W-:Y:S01]  /*63f30*/  STL [R1+0xe9c], R15 ;  /* 0x000e9c0f01007387 */ /* 0x0001e20000100800 */
[----:B------:R-:W-:-:S03]  /*63f40*/  ISETP.GE.U32.AND P1, PT, R15, UR6, PT ;  /* 0x000000060f007c0c */ /* 0x000fc6000bf26070 */
[----:B------:R0:W-:Y:S01]  /*63f50*/  STL [R1+0xe98], R16 ;  /* 0x000e981001007387 */ /* 0x0001e20000100800 */
[----:B------:R-:W-:-:S13]  /*63f60*/  ISETP.GE.U32.AND.EX P1, PT, R16, UR7, PT, P1 ;  /* 0x0000000710007c0c */ /* 0x000fda000bf26110 */
[----:B0-----:R-:W-:Y:S05]  /*63f70*/  @P1 BRA `(.L_x_53) ;  /* 0x0000000400581947 */ /* 0x001fea0003800000 */
[----:B------:R-:W0:Y:S01]  /*63f80*/  S2R R8, SR_CTAID.X ;  /* 0x0000000000087919 */ /* 0x000e220000002500 */
[----:B------:R-:W1:Y:S01]  /*63f90*/  LDC R11, c[0x0][0x65c] ;  /* 0x00019700ff0b7b82 */ /* 0x000e620000000800 */
[----:B------:R-:W-:Y:S01]  /*63fa0*/  ULDC UR5, c[0x0][0x150] ;  /* 0x0000540000057ab9 */ /* 0x000fe20000000800 */
[----:B------:R-:W-:Y:S01]  /*63fb0*/  ULDC.64 UR6, c[0x0][0x628] ;  /* 0x00018a0000067ab9 */ /* 0x000fe20000000a00 */
[----:B------:R-:W2:Y:S01]  /*63fc0*/  S2R R5, SR_CTAID.Y ;  /* 0x0000000000057919 */ /* 0x000ea20000002600 */
[----:B------:R-:W-:Y:S01]  /*63fd0*/  ISETP.NE.U32.AND P1, PT, RZ, UR6, PT ;  /* 0x00000006ff007c0c */ /* 0x000fe2000bf25070 */
[----:B------:R-:W-:-:S03]  /*63fe0*/  ULDC UR8, c[0x0][0x630] ;  /* 0x00018c0000087ab9 */ /* 0x000fc60000000800 */
[----:B------:R-:W3:Y:S01]  /*63ff0*/  LDC R3, c[0x0][0x144] ;  /* 0x00005100ff037b82 */ /* 0x000ee20000000800 */
[----:B------:R-:W-:-:S07]  /*64000*/  ISETP.NE.AND.EX P1, PT, RZ, UR7, PT, P1 ;  /* 0x00000007ff007c0c */ /* 0x000fce000bf25310 */
[----:B------:R-:W4:Y:S01]  /*64010*/  LDC R12, c[0x0][0x148] ;  /* 0x00005200ff0c7b82 */ /* 0x000f220000000800 */
[----:B-1----:R-:W-:Y:S02]  /*64020*/  ISETP.NE.AND P4, PT, R11, 0x1, PT ;  /* 0x000000010b00780c */ /* 0x002fe40003f85270 */
[----:B0-----:R-:W-:Y:S02]  /*64030*/  I2FP.F32.U32 R2, R8 ;  /* 0x0000000800027245 */ /* 0x001fe40000201000 */
[----:B--2---:R-:W-:-:S03]  /*64040*/  I2FP.F32.U32 R4, R5 ;  /* 0x0000000500047245 */ /* 0x004fc60000201000 */
[----:B------:R-:W-:Y:S01]  /*64050*/  FMUL R2, R2, UR5 ;  /* 0x0000000502027c20 */ /* 0x000fe20008400000 */
[----:B------:R-:W-:Y:S02]  /*64060*/  ULDC UR5, c[0x0][0x154] ;  /* 0x0000550000057ab9 */ /* 0x000fe40000000800 */
[----:B------:R-:W-:-:S03]  /*64070*/  FMUL R10, R4, UR5 ;  /* 0x00000005040a7c20 */ /* 0x000fc60008400000 */
[----:B------:R-:W0:Y:S08]  /*64080*/  F2I.U32.TRUNC.NTZ R2, R2 ;  /* 0x0000000200027305 */ /* 0x000e30000020f000 */
[----:B------:R-:W1:Y:S01]  /*64090*/  F2I.U32.TRUNC.NTZ R10, R10 ;  /* 0x0000000a000a7305 */ /* 0x000e62000020f000 */
[----:B0-----:R-:W-:Y:S02]  /*640a0*/  IMAD.MOV R4, RZ, RZ, -R2 ;  /* 0x000000ffff047224 */ /* 0x001fe400078e0a02 */
[----:B------:R-:W-:-:S02]  /*640b0*/  IMAD.MOV.U32 R2, RZ, RZ, R15 ;  /* 0x000000ffff027224 */ /* 0x000fc400078e000f */
[----:B---3--:R-:W-:Y:S02]  /*640c0*/  IMAD R8, R3, R4, R8 ;  /* 0x0000000403087224 */ /* 0x008fe400078e0208 */
[----:B-1----:R-:W-:-:S04]  /*640d0*/  IMAD.MOV R3, RZ, RZ, -R10 ;  /* 0x000000ffff037224 */ /* 0x002fc800078e0a0a */
[----:B----4-:R-:W-:Y:S02]  /*640e0*/  @P4 IMAD R8, R12, R3, R5 ;  /* 0x000000030c084224 */ /* 0x010fe400078e0205 */
[----:B------:R-:W-:Y:S01]  /*640f0*/  IMAD.MOV.U32 R3, RZ, RZ, R16 ;  /* 0x000000ffff037224 */ /* 0x000fe200078e0010 */
[----:B------:R-:W-:Y:S06]  /*64100*/  @!P1 BRA `(.L_x_54) ;  /* 0x0000000000289947 */ /* 0x000fec0003800000 */
[----:B------:R-:W-:Y:S02]  /*64110*/  ULDC UR5, c[0x0][0x634] ;  /* 0x00018d0000057ab9 */ /* 0x000fe40000000800 */
[----:B------:R-:W-:-:S05]  /*64120*/  IADD3 R3, P1, R15, UR5, RZ ;  /* 0x000000050f037c10 */ /* 0x000fca000ff3e0ff */
[----:B------:R-:W-:-:S04]  /*64130*/  IMAD.X R11, RZ, RZ, R16, P1 ;  /* 0x000000ffff0b7224 */ /* 0x000fc800008e0610 */
[----:B------:R-:W-:-:S04]  /*64140*/  IMAD.WIDE.U32 R4, R11, UR6, RZ ;  /* 0x000000060b047c25 */ /* 0x000fc8000f8e00ff */
[----:B------:R-:W-:-:S04]  /*64150*/  IMAD.WIDE.U32 R4, P1, R3, UR7, R4 ;  /* 0x0000000703047c25 */ /* 0x000fc8000f820004 */
[----:B------:R-:W-:-:S04]  /*64160*/  IMAD.WIDE.U32 R2, R3, UR6, RZ ;  /* 0x0000000603027c25 */ /* 0x000fc8000f8e00ff */
[----:B------:R-:W-:Y:S01]  /*64170*/  IMAD.MOV.U32 R2, RZ, RZ, R5 ;  /* 0x000000ffff027224 */ /* 0x000fe200078e0005 */
[----:B------:R-:W-:Y:S01]  /*64180*/  IADD3 RZ, P3, R3, R4, RZ ;  /* 0x0000000403ff7210 */ /* 0x000fe20007f7e0ff */
[----:B------:R-:W-:-:S04]  /*64190*/  IMAD.X R3, RZ, RZ, RZ, P1 ;  /* 0x000000ffff037224 */ /* 0x000fc800008e06ff */
[----:B------:R-:W-:-:S08]  /*641a0*/  IMAD.WIDE.U32.X R2, R11, UR7, R2, P3 ;  /* 0x000000070b027c25 */ /* 0x000fd000098e0402 */
.L_x_54:
[--C-:B------:R-:W-:Y:S01]  /*641b0*/  SHF.R.U64 R10, R2, UR8, R3.reuse ;  /* 0x00000008020a7c19 */ /* 0x100fe20008001203 */
[----:B------:R-:W-:Y:S01]  /*641c0*/  ULDC.64 UR6, c[0x0][0x620] ;  /* 0x0001880000067ab9 */ /* 0x000fe20000000a00 */
[----:B------:R-:W-:Y:S01]  /*641d0*/  SHF.R.U32.HI R2, RZ, UR8, R3 ;  /* 0x00000008ff027c19 */ /* 0x000fe20008011603 */
[----:B------:R-:W-:Y:S01]  /*641e0*/  IMAD.MOV.U32 R3, RZ, RZ, R16 ;  /* 0x000000ffff037224 */ /* 0x000fe200078e0010 */
[----:B------:R-:W-:Y:S01]  /*641f0*/  IADD3 R11, P1, RZ, -R10, RZ ;  /* 0x8000000aff0b7210 */ /* 0x000fe20007f3e0ff */
[----:B------:R-:W-:-:S04]  /*64200*/  ULDC UR5, c[0x0][0x618] ;  /* 0x0001860000057ab9 */ /* 0x000fc80000000800 */
[----:B------:R-:W-:-:S04]  /*64210*/  IMAD.X R2, RZ, RZ, ~R2, P1 ;  /* 0x000000ffff027224 */ /* 0x000fc800008e0e02 */
[----:B------:R-:W-:-:S04]  /*64220*/  IMAD R2, R2, UR6, RZ ;  /* 0x0000000602027c24 */ /* 0x000fc8000f8e02ff */
[----:B------:R-:W-:Y:S02]  /*64230*/  IMAD R5, R11, UR7, R2 ;  /* 0x000000070b057c24 */ /* 0x000fe4000f8e0202 */
[----:B------:R-:W-:-:S04]  /*64240*/  IMAD.MOV.U32 R2, RZ, RZ, R15 ;  /* 0x000000ffff027224 */ /* 0x000fc800078e000f */
[----:B------:R-:W-:Y:S01]  /*64250*/  IMAD.WIDE.U32 R2, R11, UR6, R2 ;  /* 0x000000060b027c25 */ /* 0x000fe2000f8e0002 */
[----:B------:R-:W-:Y:S02]  /*64260*/  ULDC.64 UR6, c[0x0][0x640] ;  /* 0x0001900000067ab9 */ /* 0x000fe40000000a00 */
[----:B------:R-:W-:Y:S01]  /*64270*/  ISETP.NE.U32.AND P1, PT, RZ, UR6, PT ;  /* 0x00000006ff007c0c */ /* 0x000fe2000bf25070 */
[----:B------:R-:W-:-:S03]  /*64280*/  IMAD.IADD R3, R3, 0x1, R5 ;  /* 0x0000000103037824 */ /* 0x000fc600078e0205 */
[----:B------:R-:W-:Y:S02]  /*64290*/  ISETP.NE.AND.EX P1, PT, RZ, UR7, PT, P1 ;  /* 0x00000007ff007c0c */ /* 0x000fe4000bf25310 */
[--C-:B------:R-:W-:Y:S02]  /*642a0*/  SHF.R.U64 R11, R2, UR5, R3.reuse ;  /* 0x00000005020b7c19 */ /* 0x100fe40008001203 */
[----:B------:R-:W-:Y:S01]  /*642b0*/  SHF.R.U32.HI R2, RZ, UR5, R3 ;  /* 0x00000005ff027c19 */ /* 0x000fe20008011603 */
[----:B------:R-:W-:-:S03]  /*642c0*/  ULDC UR5, c[0x0][0x608] ;  /* 0x0001820000057ab9 */ /* 0x000fc60000000800 */
[--C-:B------:R-:W-:Y:S02]  /*642d0*/  SHF.R.U64 R12, R11, UR5, R2.reuse ;  /* 0x000000050b0c7c19 */ /* 0x100fe40008001202 */
[----:B------:R-:W-:Y:S01]  /*642e0*/  SHF.R.U32.HI R3, RZ, UR5, R2 ;  /* 0x00000005ff037c19 */ /* 0x000fe20008011602 */
[----:B------:R-:W-:-:S03]  /*642f0*/  ULDC UR5, c[0x0][0x658] ;  /* 0x0001960000057ab9 */ /* 0x000fc60000000800 */
[--C-:B------:R-:W-:Y:S02]  /*64300*/  SHF.R.U64 R13, R12, UR5, R3.reuse ;  /* 0x000000050c0d7c19 */ /* 0x100fe40008001203 */
[----:B------:R-:W-:-:S03]  /*64310*/  SHF.R.U32.HI R15, RZ, UR5, R3 ;  /* 0x00000005ff0f7c19 */ /* 0x000fc60008011603 */
[----:B------:R-:W-:Y:S02]  /*64320*/  IMAD.MOV.U32 R2, RZ, RZ, R13 ;  /* 0x000000ffff027224 */ /* 0x000fe400078e000d */
        /* <DEDUP_REMOVED lines=12> */
.L_x_55:
[----:B------:R-:W-:Y:S01]  /*643f0*/  ULDC UR5, c[0x0][0x648] ;  /* 0x0001920000057ab9 */ /* 0x000fe20000000800 */
[----:B------:R-:W-:Y:S02]  /*64400*/  LOP3.LUT R12, R12, UR17, RZ, 0xc0, !PT ;  /* 0x000000110c0c7c12 */ /* 0x000fe4000f8ec0ff */
[----:B------:R-:W-:Y:S01]  /*64410*/  SHF.R.U64 R3, R2, UR5, R3 ;  /* 0x0000000502037c19 */ /* 0x000fe20008001203 */
[----:B------:R-:W-:-:S04]  /*64420*/  ULDC UR5, c[0x0][0x638] ;  /* 0x00018e0000057ab9 */ /* 0x000fc80000000800 */
[----:B------:R-:W-:Y:S02]  /*64430*/  IMAD.MOV R2, RZ, RZ, -R3 ;  /* 0x000000ffff027224 */ /* 0x000fe400078e0a03 */
[----:B------:R-:W-:Y:S02]  /*64440*/  IMAD R5, R3, UR18, R12 ;  /* 0x0000001203057c24 */ /* 0x000fe4000f8e020c */
[----:B------:R-:W-:Y:S01]  /*64450*/  IMAD R13, R2, UR5, R13 ;  /* 0x00000005020d7c24 */ /* 0x000fe2000f8e020d */
[----:B------:R-:W-:Y:S01]  /*64460*/  ULDC UR5, c[0x0][0x610] ;  /* 0x0001840000057ab9 */ /* 0x000fe20000000800 */
[----:B------:R-:W-:Y:S01]  /*64470*/  LOP3.LUT R2, R11, UR4, RZ, 0xc0, !PT ;  /* 0x000000040b027c12 */ /* 0x000fe2000f8ec0ff */
[----:B------:R-:W-:Y:S01]  /*64480*/  IMAD R8, R5, UR5, R8 ;  /* 0x0000000505087c24 */ /* 0x000fe2000f8e0208 */
[----:B------:R-:W-:-:S03]  /*64490*/  ULDC UR5, c[0x0][0x600] ;  /* 0x0001800000057ab9 */ /* 0x000fc60000000800 */
[----:B------:R-:W-:Y:S02]  /*644a0*/  IMAD R13, R13, UR5, R2 ;  /* 0x000000050d0d7c24 */ /* 0x000fe4000f8e0202 */
[----:B------:R-:W-:-:S03]  /*644b0*/  IMAD.MOV.U32 R2, RZ, RZ, 0x1 ;  /* 0x00000001ff027424 */ /* 0x000fc600078e00ff */
[----:B------:R-:W-:Y:S02]  /*644c0*/  SEL R4, R13, R8, !P4 ;  /* 0x000000080d047207 */ /* 0x000fe40006000000 */
[----:B------:R-:W-:-:S07]  /*644d0*/  SEL R5, R8, R13, !P4 ;  /* 0x0000000d08057207 */ /* 0x000fce0006000000 */
.L_x_53:
[----:B------:R-:W-:Y:S05]  /*644e0*/  BSYNC B1 ;  /* 0x0000000000017941 */ /* 0x000fea0003800000 */
.L_x_52:
[----:B------:R-:W-:-:S13]  /*644f0*/  LOP3.LUT P1, RZ, R2, 0xff, RZ, 0xc0, !PT ;  /* 0x000000ff02ff7812 */ /* 0x000fda000782c0ff */
[----:B------:R-:W-:Y:S05]  /*64500*/  @P1 BRA `(.L_x_56) ;  /* 0xfffffff400381947 */ /* 0x000fea000383ffff */
[----:B------:R-:W-:Y:S05]  /*64510*/  BSYNC B0 ;  /* 0x0000000000007941 */ /* 0x000fea0003800000 */
.L_x_44:
[----:B------:R-:W-:-:S03]  /*64520*/  UMOV UR5, 0xffffffff ;  /* 0xffffffff00057882 */ /* 0x000fc60000000000 */
[----:B------:R-:W-:Y:S05]  /*64530*/  BRA.DIV UR5, `(.L_x_57) ;  /* 0x0000000605dc7947 */ /* 0x000fea000b800000 */
[----:B------:R-:W-:-:S13]  /*64540*/  ELECT P0, URZ, PT ;  /* 0x00000000003f782f */ /* 0x000fda0003800000 */
.L_x_76:
[----:B------:R-:W-:Y:S04]  /*64550*/  BSSY B0, `(.L_x_58) ;  /* 0x0000059000007945 */ /* 0x000fe80003800000 */
[----:B------:R-:W-:Y:S05]  /*64560*/  @!P0 BRA `(.L_x_59) ;  /* 0x00000004005c8947 */ /* 0x000fea0003800000 */
[----:B------:R-:W-:-:S04]  /*64570*/  ULOP3.LUT UR5, UR13, 0x2, URZ, 0xfc, !UPT ;  /* 0x000000020d057892 */ /* 0x000fc8000f8efc3f */
[----:B------:R-:W-:-:S06]  /*64580*/  UISETP.NE.AND UP0, UPT, UR5, 0x3, UPT ;  /* 0x000000030500788c */ /* 0x000fcc000bf05270 */
[----:B------:R-:W-:-:S13]  /*64590*/  PLOP3.LUT P0, PT, PT, PT, UP0, 0x80, 0x0 ;  /* 0x000000000000781c */ /* 0x000fda0003f0f008 */
[----:B------:R-:W-:Y:S05]  /*645a0*/  @!P0 BRA `(.L_x_60) ;  /* 0x0000000000048947 */ /* 0x000fea0003800000 */
[----:B------:R-:W-:Y:S01]  /*645b0*/  BPT.TRAP 0x1 ;  /* 0x000000040000795c */ /* 0x000fe20000300000 */
.L_x_60:
[----:B------:R-:W0:Y:S01]  /*645c0*/  S2R R3, SR_CgaCtaId ;  /* 0x0000000000037919 */ /* 0x000e220000008800 */
[----:B------:R-:W-:Y:S02]  /*645d0*/  MOV R0, 0x400 ;  /* 0x0000040000007802 */ /* 0x000fe40000000f00 */
[----:B------:R-:W-:Y:S02]  /*645e0*/  SHF.L.U32 R2, R6, 0x1f, RZ ;  /* 0x0000001f06027819 */ /* 0x000fe400000006ff */
[----:B0-----:R-:W-:-:S05]  /*645f0*/  LEA R0, R3, R0, 0x18 ;  /* 0x0000000003007211 */ /* 0x001fca00078ec0ff */
[----:B------:R-:W-:-:S04]  /*64600*/  VIADD R0, R0, 0x48 ;  /* 0x0000004800007836 */ /* 0x000fc80000000000 */
[----:B------:R-:W-:-:S04]  /*64610*/  IMAD R3, R7, 0x8, R0 ;  /* 0x0000000807037824 */ /* 0x000fc800078e0200 */
[----:B------:R-:W0:Y:S02]  /*64620*/  SYNCS.PHASECHK.TRANS64.TRYWAIT P0, [R3+URZ], R2 ;  /* 0x00000002030075a7 */ /* 0x000e24000800017f */
[----:B0-----:R-:W-:Y:S05]  /*64630*/  @!P0 BRA `(.L_x_61) ;  /* 0x0000000400c08947 */ /* 0x001fea0003800000 */
.L_x_77:
[----:B------:R-:W-:-:S05]  /*64640*/  VIADD R7, R7, 0x1 ;  /* 0x0000000107077836 */ /* 0x000fca0000000000 */
[----:B------:R-:W-:-:S04]  /*64650*/  ISETP.NE.AND P0, PT, R7, 0x9, PT ;  /* 0x000000090700780c */ /* 0x000fc80003f05270 */
[----:B0-----:R-:W-:Y:S02]  /*64660*/  SEL R3, RZ, 0x1, P0 ;  /* 0x00000001ff037807 */ /* 0x001fe40000000000 */
[----:B------:R-:W-:Y:S02]  /*64670*/  SEL R7, R7, RZ, P0 ;  /* 0x000000ff07077207 */ /* 0x000fe40000000000 */
[----:B------:R-:W-:-:S03]  /*64680*/  LOP3.LUT R6, R6, R3, RZ, 0x3c, !PT ;  /* 0x0000000306067212 */ /* 0x000fc600078e3cff */
[----:B------:R-:W-:Y:S01]  /*64690*/  IMAD R3, R7, 0x8, R0 ;  /* 0x0000000807037824 */ /* 0x000fe200078e0200 */
[----:B------:R-:W-:-:S04]  /*646a0*/  SHF.L.U32 R2, R6, 0x1f, RZ ;  /* 0x0000001f06027819 */ /* 0x000fc800000006ff */
[----:B------:R-:W0:Y:S02]  /*646b0*/  SYNCS.PHASECHK.TRANS64.TRYWAIT P0, [R3+URZ], R2 ;  /* 0x00000002030075a7 */ /* 0x000e24000800017f */
[----:B0-----:R-:W-:Y:S05]  /*646c0*/  @!P0 BRA `(.L_x_62) ;  /* 0x0000000400b08947 */ /* 0x001fea0003800000 */
.L_x_78:
[----:B0-----:R-:W-:-:S05]  /*646d0*/  VIADD R2, R7, 0x1 ;  /* 0x0000000107027836 */ /* 0x001fca0000000000 */
[----:B------:R-:W-:-:S04]  /*646e0*/  ISETP.NE.AND P0, PT, R2, 0x9, PT ;  /* 0x000000090200780c */ /* 0x000fc80003f05270 */
[----:B------:R-:W-:Y:S02]  /*646f0*/  SEL R3, RZ, 0x1, P0 ;  /* 0x00000001ff037807 */ /* 0x000fe40000000000 */
[----:B------:R-:W-:Y:S02]  /*64700*/  SEL R5, R2, RZ, P0 ;  /* 0x000000ff02057207 */ /* 0x000fe40000000000 */
[----:B------:R-:W-:-:S03]  /*64710*/  LOP3.LUT R6, R6, R3, RZ, 0x3c, !PT ;  /* 0x0000000306067212 */ /* 0x000fc600078e3cff */
[----:B------:R-:W-:Y:S01]  /*64720*/  IMAD R3, R5, 0x8, R0 ;  /* 0x0000000805037824 */ /* 0x000fe200078e0200 */
[----:B------:R-:W-:-:S04]  /*64730*/  SHF.L.U32 R2, R6, 0x1f, RZ ;  /* 0x0000001f06027819 */ /* 0x000fc800000006ff */
[----:B------:R-:W0:Y:S02]  /*64740*/  SYNCS.PHASECHK.TRANS64.TRYWAIT P0, [R3+URZ], R2 ;  /* 0x00000002030075a7 */ /* 0x000e24000800017f */
[----:B0-----:R-:W-:Y:S05]  /*64750*/  @!P0 BRA `(.L_x_63) ;  /* 0x0000000400a08947 */ /* 0x001fea0003800000 */
.L_x_79:
        /* <DEDUP_REMOVED lines=9> */
.L_x_80:
        /* <DEDUP_REMOVED lines=9> */
.L_x_81:
        /* <DEDUP_REMOVED lines=9> */
.L_x_82:
        /* <DEDUP_REMOVED lines=9> */
.L_x_83:
        /* <DEDUP_REMOVED lines=9> */
.L_x_84:
[----:B0-----:R-:W-:-:S05]  /*64a30*/  VIADD R2, R5, 0x1 ;  /* 0x0000000105027836 */ /* 0x001fca0000000000 */
[----:B------:R-:W-:-:S04]  /*64a40*/  ISETP.NE.AND P0, PT, R2, 0x9, PT ;  /* 0x000000090200780c */ /* 0x000fc80003f05270 */
[----:B------:R-:W-:Y:S02]  /*64a50*/  SEL R4, RZ, 0x1, P0 ;  /* 0x00000001ff047807 */ /* 0x000fe40000000000 */
[----:B------:R-:W-:Y:S02]  /*64a60*/  SEL R3, R2, RZ, P0 ;  /* 0x000000ff02037207 */ /* 0x000fe40000000000 */
[----:B------:R-:W-:-:S03]  /*64a70*/  LOP3.LUT R4, R7, R4, RZ, 0x3c, !PT ;  /* 0x0000000407047212 */ /* 0x000fc600078e3cff */
[----:B------:R-:W-:Y:S01]  /*64a80*/  IMAD R3, R3, 0x8, R0 ;  /* 0x0000000803037824 */ /* 0x000fe200078e0200 */
[----:B------:R-:W-:-:S07]  /*64a90*/  SHF.L.U32 R0, R4, 0x1f, RZ ;  /* 0x0000001f04007819 */ /* 0x000fce00000006ff */
.L_x_69:
[----:B0-----:R0:W1:Y:S02]  /*64aa0*/  SYNCS.PHASECHK.TRANS64.TRYWAIT P0, [R3+URZ], R0 ;  /* 0x00000000030075a7 */ /* 0x001064000800017f */
[----:B-1----:R-:W-:Y:S05]  /*64ab0*/  @!P0 NANOSLEEP.SYNCS 0x989680 ;  /* 0x009896800000895d */ /* 0x002fea0003900000 */
[----:B------:R-:W1:Y:S02]  /*64ac0*/  @!P0 SYNCS.PHASECHK.TRANS64 P0, [R3+URZ], R0 ;  /* 0x00000000030085a7 */ /* 0x000e64000800007f */
[----:B-1----:R-:W-:Y:S05]  /*64ad0*/  @!P0 BRA `(.L_x_69) ;  /* 0xfffffffc00f08947 */ /* 0x002fea000383ffff */
.L_x_59:
[----:B------:R-:W-:Y:S05]  /*64ae0*/  BSYNC B0 ;  /* 0x0000000000007941 */ /* 0x000fea0003800000 */
.L_x_58:
[----:B------:R-:W-:Y:S05]  /*64af0*/  EXIT ;  /* 0x000000000000794d */ /* 0x000fea0003800000 */
.L_x_18:
[----:B--2---:R-:W-:-:S04]  /*64b00*/  IMAD.U32 R16, RZ, RZ, UR7 ;  /* 0x00000007ff107e24 */ /* 0x004fc8000f8e00ff */
[----:B------:R2:W4:Y:S03]  /*64b10*/  SYNCS.PHASECHK.TRANS64.TRYWAIT P0, [R16+URZ], R15 ;  /* 0x0000000f100075a7 */ /* 0x000526000800017f */
[----:B----4-:R-:W-:Y:S05]  /*64b20*/  @!P0 NANOSLEEP.SYNCS 0x989680 ;  /* 0x009896800000895d */ /* 0x010fea0003900000 */
[----:B------:R-:W4:Y:S02]  /*64b30*/  @!P0 SYNCS.PHASECHK.TRANS64 P0, [R16+URZ], R15 ;  /* 0x0000000f100085a7 */ /* 0x000f24000800007f */
[----:B----4-:R-:W-:Y:S05]  /*64b40*/  @!P0 BRA `(.L_x_18) ;  /* 0xfffffffc00ec8947 */ /* 0x010fea000383ffff */
[----:B------:R-:W-:Y:S05]  /*64b50*/  BRA `(.L_x_17) ;  /* 0xfffffa0800687947 */ /* 0x000fea000383ffff */
.L_x_24:
[----:B-----5:R2:W-:Y:S02]  /*64b60*/  STL [R1+0xea4], R0 ;  /* 0x000ea40001007387 */ /* 0x0205e40000100800 */
[----:B--2---:R-:W-:-:S04]  /*64b70*/  IMAD.U32 R0, RZ, RZ, UR9 ;  /* 0x00000009ff007e24 */ /* 0x004fc8000f8e00ff */
[----:B------:R2:W4:Y:S03]  /*64b80*/  SYNCS.PHASECHK.TRANS64.TRYWAIT P0, [R0+URZ], R17 ;  /* 0x00000011000075a7 */ /* 0x000526000800017f */
[----:B----4-:R-:W-:Y:S05]  /*64b90*/  @!P0 NANOSLEEP.SYNCS 0x989680 ;  /* 0x009896800000895d */ /* 0x010fea0003900000 */
[----:B------:R2:W4:Y:S02]  /*64ba0*/  @!P0 SYNCS.PHASECHK.TRANS64 P0, [R0+URZ], R17 ;  /* 0x00000011000085a7 */ /* 0x000524000800007f */
[----:B--2---:R2:W5:Y:S02]  /*64bb0*/  LDL.LU R0, [R1+0xea4] ;  /* 0x000ea40001007983 */ /* 0x0045640000300800 */
[----:B--2-4-:R-:W-:Y:S05]  /*64bc0*/  @!P0 BRA `(.L_x_24) ;  /* 0xfffffffc00e48947 */ /* 0x014fea000383ffff */
[----:B------:R-:W-:Y:S05]  /*64bd0*/  BRA `(.L_x_23) ;  /* 0xfffffa9c00cc7947 */ /* 0x000fea000383ffff */
.L_x_45:
[----:B------:R-:W-:Y:S01]  /*64be0*/  BSSY B1, `(.L_x_70) ;  /* 0x0000006000017945 */ /* 0x000fe20003800000 */
[----:B------:R-:W-:-:S07]  /*64bf0*/  IMAD.MOV.U32 R2, RZ, RZ, -0x1 ;  /* 0xffffffffff027424 */ /* 0x000fce00078e00ff */
[----:B------:R-:W-:Y:S05]  /*64c00*/  WARPSYNC.COLLECTIVE R2, `(.L_x_71) ;  /* 0x00000000020c7348 */ /* 0x000fea0003c00000 */
[----:B------:R-:W-:Y:S02]  /*64c10*/  ELECT P1, UR62, PT ;  /* 0x00000000003e782f */ /* 0x000fe40003820000 */
[----:B------:R-:W-:Y:S01]  /*64c20*/  MOV R2, UR62 ;  /* 0x0000003e00027c02 */ /* 0x000fe20008000f00 */
[----:B------:R-:W-:Y:S10]  /*64c30*/  ENDCOLLECTIVE ;  /* 0x000000000000791b */ /* 0x000ff40003800000 */
.L_x_71:
[----:B------:R-:W-:Y:S05]  /*64c40*/  BSYNC B1 ;  /* 0x0000000000017941 */ /* 0x000fea0003800000 */
.L_x_70:
[----:B------:R-:W-:Y:S05]  /*64c50*/  BRA `(.L_x_72) ;  /* 0xffffffec00707947 */ /* 0x000fea000383ffff */
.L_x_48:
[----:B-1----:R1:W2:Y:S02]  /*64c60*/  SYNCS.PHASECHK.TRANS64.TRYWAIT P1, [R16+URZ+0x48], R11 ;  /* 0x0000480b100075a7 */ /* 0x0022a4000802017f */
[----:B--2---:R-:W-:Y:S05]  /*64c70*/  @!P1 NANOSLEEP.SYNCS 0x989680 ;  /* 0x009896800000995d */ /* 0x004fea0003900000 */
[----:B------:R-:W2:Y:S02]  /*64c80*/  @!P1 SYNCS.PHASECHK.TRANS64 P1, [R16+URZ+0x48], R11 ;  /* 0x0000480b100095a7 */ /* 0x000ea4000802007f */
[----:B--2---:R-:W-:Y:S05]  /*64c90*/  @!P1 BRA `(.L_x_48) ;  /* 0xfffffffc00f09947 */ /* 0x004fea000383ffff */
[----:B------:R-:W-:Y:S05]  /*64ca0*/  BRA `(.L_x_73) ;  /* 0xffffffec00a47947 */ /* 0x000fea000383ffff */
.L_x_57:
[----:B------:R-:W-:Y:S01]  /*64cb0*/  BSSY B0, `(.L_x_74) ;  /* 0x0000006000007945 */ /* 0x000fe20003800000 */
[----:B------:R-:W-:-:S07]  /*64cc0*/  IMAD.MOV.U32 R2, RZ, RZ, -0x1 ;  /* 0xffffffffff027424 */ /* 0x000fce00078e00ff */
[----:B------:R-:W-:Y:S05]  /*64cd0*/  WARPSYNC.COLLECTIVE R2, `(.L_x_75) ;  /* 0x00000000020c7348 */ /* 0x000fea0003c00000 */
[----:B------:R-:W-:Y:S02]  /*64ce0*/  ELECT P1, UR62, PT ;  /* 0x00000000003e782f */ /* 0x000fe40003820000 */
[----:B------:R-:W-:Y:S01]  /*64cf0*/  MOV R2, UR62 ;  /* 0x0000003e00027c02 */ /* 0x000fe20008000f00 */
[----:B------:R-:W-:Y:S10]  /*64d00*/  ENDCOLLECTIVE ;  /* 0x000000000000791b */ /* 0x000ff40003800000 */
.L_x_75:
[----:B------:R-:W-:Y:S05]  /*64d10*/  BSYNC B0 ;  /* 0x0000000000007941 */ /* 0x000fea0003800000 */
.L_x_74:
[----:B------:R-:W-:Y:S01]  /*64d20*/  PLOP3.LUT P0, PT, P1, PT, PT, 0x80, 0x0 ;  /* 0x000000000000781c */ /* 0x000fe20000f0f070 */
[----:B------:R-:W-:-:S12]  /*64d30*/  BRA `(.L_x_76) ;  /* 0xfffffff800047947 */ /* 0x000fd8000383ffff */
.L_x_61:
[----:B0-----:R0:W1:Y:S02]  /*64d40*/  SYNCS.PHASECHK.TRANS64.TRYWAIT P0, [R3+URZ], R2 ;  /* 0x00000002030075a7 */ /* 0x001064000800017f */
[----:B-1----:R-:W-:Y:S05]  /*64d50*/  @!P0 NANOSLEEP.SYNCS 0x989680 ;  /* 0x009896800000895d */ /* 0x002fea0003900000 */
[----:B------:R-:W1:Y:S02]  /*64d60*/  @!P0 SYNCS.PHASECHK.TRANS64 P0, [R3+URZ], R2 ;  /* 0x00000002030085a7 */ /* 0x000e64000800007f */
[----:B-1----:R-:W-:Y:S05]  /*64d70*/  @!P0 BRA `(.L_x_61) ;  /* 0xfffffffc00f08947 */ /* 0x002fea000383ffff */
[----:B------:R-:W-:Y:S05]  /*64d80*/  BRA `(.L_x_77) ;  /* 0xfffffff8002c7947 */ /* 0x000fea000383ffff */
.L_x_62:
[----:B0-----:R0:W1:Y:S02]  /*64d90*/  SYNCS.PHASECHK.TRANS64.TRYWAIT P0, [R3+URZ], R2 ;  /* 0x00000002030075a7 */ /* 0x001064000800017f */
[----:B-1----:R-:W-:Y:S05]  /*64da0*/  @!P0 NANOSLEEP.SYNCS 0x989680 ;  /* 0x009896800000895d */ /* 0x002fea0003900000 */
[----:B------:R-:W1:Y:S02]  /*64db0*/  @!P0 SYNCS.PHASECHK.TRANS64 P0, [R3+URZ], R2 ;  /* 0x00000002030085a7 */ /* 0x000e64000800007f */
[----:B-1----:R-:W-:Y:S05]  /*64dc0*/  @!P0 BRA `(.L_x_62) ;  /* 0xfffffffc00f08947 */ /* 0x002fea000383ffff */
[----:B------:R-:W-:Y:S05]  /*64dd0*/  BRA `(.L_x_78) ;  /* 0xfffffff8003c7947 */ /* 0x000fea000383ffff */
.L_x_63:
[----:B0-----:R0:W1:Y:S02]  /*64de0*/  SYNCS.PHASECHK.TRANS64.TRYWAIT P0, [R3+URZ], R2 ;  /* 0x00000002030075a7 */ /* 0x001064000800017f */
[----:B-1----:R-:W-:Y:S05]  /*64df0*/  @!P0 NANOSLEEP.SYNCS 0x989680 ;  /* 0x009896800000895d */ /* 0x002fea0003900000 */
[----:B------:R-:W1:Y:S02]  /*64e00*/  @!P0 SYNCS.PHASECHK.TRANS64 P0, [R3+URZ], R2 ;  /* 0x00000002030085a7 */ /* 0x000e64000800007f */
[----:B-1----:R-:W-:Y:S05]  /*64e10*/  @!P0 BRA `(.L_x_63) ;  /* 0xfffffffc00f08947 */ /* 0x002fea000383ffff */
[----:B------:R-:W-:Y:S05]  /*64e20*/  BRA `(.L_x_79) ;  /* 0xfffffff8004c7947 */ /* 0x000fea000383ffff */
.L_x_64:
[----:B0-----:R0:W1:Y:S02]  /*64e30*/  SYNCS.PHASECHK.TRANS64.TRYWAIT P0, [R3+URZ], R2 ;  /* 0x00000002030075a7 */ /* 0x001064000800017f */
[----:B-1----:R-:W-:Y:S05]  /*64e40*/  @!P0 NANOSLEEP.SYNCS 0x989680 ;  /* 0x009896800000895d */ /* 0x002fea0003900000 */
[----:B------:R-:W1:Y:S02]  /*64e50*/  @!P0 SYNCS.PHASECHK.TRANS64 P0, [R3+URZ], R2 ;  /* 0x00000002030085a7 */ /* 0x000e64000800007f */
[----:B-1----:R-:W-:Y:S05]  /*64e60*/  @!P0 BRA `(.L_x_64) ;  /* 0xfffffffc00f08947 */ /* 0x002fea000383ffff */
[----:B------:R-:W-:Y:S05]  /*64e70*/  BRA `(.L_x_80) ;  /* 0xfffffff8005c7947 */ /* 0x000fea000383ffff */
.L_x_65:
[----:B0-----:R0:W1:Y:S02]  /*64e80*/  SYNCS.PHASECHK.TRANS64.TRYWAIT P0, [R3+URZ], R2 ;  /* 0x00000002030075a7 */ /* 0x001064000800017f */
[----:B-1----:R-:W-:Y:S05]  /*64e90*/  @!P0 NANOSLEEP.SYNCS 0x989680 ;  /* 0x009896800000895d */ /* 0x002fea0003900000 */
[----:B------:R-:W1:Y:S02]  /*64ea0*/  @!P0 SYNCS.PHASECHK.TRANS64 P0, [R3+URZ], R2 ;  /* 0x00000002030085a7 */ /* 0x000e64000800007f */
[----:B-1----:R-:W-:Y:S05]  /*64eb0*/  @!P0 BRA `(.L_x_65) ;  /* 0xfffffffc00f08947 */ /* 0x002fea000383ffff */
[----:B------:R-:W-:Y:S05]  /*64ec0*/  BRA `(.L_x_81) ;  /* 0xfffffff8006c7947 */ /* 0x000fea000383ffff */
.L_x_66:
[----:B0-----:R0:W1:Y:S02]  /*64ed0*/  SYNCS.PHASECHK.TRANS64.TRYWAIT P0, [R3+URZ], R2 ;  /* 0x00000002030075a7 */ /* 0x001064000800017f */
[----:B-1----:R-:W-:Y:S05]  /*64ee0*/  @!P0 NANOSLEEP.SYNCS 0x989680 ;  /* 0x009896800000895d */ /* 0x002fea0003900000 */
[----:B------:R-:W1:Y:S02]  /*64ef0*/  @!P0 SYNCS.PHASECHK.TRANS64 P0, [R3+URZ], R2 ;  /* 0x00000002030085a7 */ /* 0x000e64000800007f */
[----:B-1----:R-:W-:Y:S05]  /*64f00*/  @!P0 BRA `(.L_x_66) ;  /* 0xfffffffc00f08947 */ /* 0x002fea000383ffff */
[----:B------:R-:W-:Y:S05]  /*64f10*/  BRA `(.L_x_82) ;  /* 0xfffffff8007c7947 */ /* 0x000fea000383ffff */
.L_x_67:
[----:B0-----:R0:W1:Y:S02]  /*64f20*/  SYNCS.PHASECHK.TRANS64.TRYWAIT P0, [R3+URZ], R2 ;  /* 0x00000002030075a7 */ /* 0x001064000800017f */
[----:B-1----:R-:W-:Y:S05]  /*64f30*/  @!P0 NANOSLEEP.SYNCS 0x989680 ;  /* 0x009896800000895d */ /* 0x002fea0003900000 */
[----:B------:R-:W1:Y:S02]  /*64f40*/  @!P0 SYNCS.PHASECHK.TRANS64 P0, [R3+URZ], R2 ;  /* 0x00000002030085a7 */ /* 0x000e64000800007f */
[----:B-1----:R-:W-:Y:S05]  /*64f50*/  @!P0 BRA `(.L_x_67) ;  /* 0xfffffffc00f08947 */ /* 0x002fea000383ffff */
[----:B------:R-:W-:Y:S05]  /*64f60*/  BRA `(.L_x_83) ;  /* 0xfffffff8008c7947 */ /* 0x000fea000383ffff */
.L_x_68:
[----:B0-----:R0:W1:Y:S02]  /*64f70*/  SYNCS.PHASECHK.TRANS64.TRYWAIT P0, [R3+URZ], R2 ;  /* 0x00000002030075a7 */ /* 0x001064000800017f */
[----:B-1----:R-:W-:Y:S05]  /*64f80*/  @!P0 NANOSLEEP.SYNCS 0x989680 ;  /* 0x009896800000895d */ /* 0x002fea0003900000 */
[----:B------:R-:W1:Y:S02]  /*64f90*/  @!P0 SYNCS.PHASECHK.TRANS64 P0, [R3+URZ], R2 ;  /* 0x00000002030085a7 */ /* 0x000e64000800007f */
[----:B-1----:R-:W-:Y:S05]  /*64fa0*/  @!P0 BRA `(.L_x_68) ;  /* 0xfffffffc00f08947 */ /* 0x002fea000383ffff */
[----:B------:R-:W-:Y:S05]  /*64fb0*/  BRA `(.L_x_84) ;  /* 0xfffffff8009c7947 */ /* 0x000fea000383ffff */
.L_x_85:
[----:B------:R-:W-:-:S00]  /*64fc0*/  BRA `(.L_x_85) ;  /* 0xfffffffc00fc7947 */ /* 0x000fc0000383ffff */
[----:B------:R-:W-:-:S00]  /*64fd0*/  NOP ;  /* 0x0000000000007918 */ /* 0x000fc00000000000 */
        /* <DEDUP_REMOVED lines=10> */
.L_x_86:


//--------------------- .nv.shared._ZN7cutlass13device_kernelINS_4gemm6kernel13GemmUniversalIN4cute5tupleIJiiiiEEENS1_10collective13CollectiveMmaINS1_37MainloopSm90TmaGmmaWarpSpecializedFP8ILi9ENS5_IJNS4_1CILi1EEESB_SB_EEENS1_35KernelTmaWarpSpecializedCooperativeEEENS5_IJNSA_ILi384EEESF_NSA_ILi32EEEEEENS_12float_e4m3_tENS5_IJlSB_lEEESI_SJ_NS4_8TiledMMAINS4_8MMA_AtomIJNS4_4SM904GMMA31MMA_64x192x32_F32E4M3E4M3_SS_TNILNSN_7ScaleInE1ELSP_1EEEEEENS4_6LayoutINS5_IJNSA_ILi2EEESB_SB_EEENS5_IJSB_NSA_ILi0EEESV_EEEEENS5_IJNS4_10UnderscoreESY_SY_EEEEENS4_13SM90_TMA_LOADENS4_14ComposedLayoutINS4_7SwizzleILi1ELi4ELi3EEENS4_18smem_ptr_flag_bitsILi8EEENSS_INS5_IJNSA_ILi8EEESG_EEENS5_IJSG_SB_EEEEEEEvNS4_8identityES11_S1B_vS1C_EENS_8epilogue10collective6detail29Sm90TmaWarpSpecializedAdapterINS1F_15DefaultEpilogueISI_SJ_SJ_NS1E_6thread17LinearCombinationISI_Li1EffLNS1J_9ScaleType4KindE0ELNS_15FloatRoundStyleE2ESI_EENS1_15EpilogueDefaultEEEEEvvEEEEvNT_6ParamsE --------------------------
	.section	.nv.shared._ZN7cutlass13device_kernelINS_4gemm6kernel13GemmUniversalIN4cute5tupleIJiiiiEEENS1_10collective13CollectiveMmaINS1_37MainloopSm90TmaGmmaWarpSpecializedFP8ILi9ENS5_IJNS4_1CILi1EEESB_SB_EEENS1_35KernelTmaWarpSpecializedCooperativeEEENS5_IJNSA_ILi384EEESF_NSA_ILi32EEEEEENS_12float_e4m3_tENS5_IJlSB_lEEESI_SJ_NS4_8TiledMMAINS4_8MMA_AtomIJNS4_4SM904GMMA31MMA_64x192x32_F32E4M3E4M3_SS_TNILNSN_7ScaleInE1ELSP_1EEEEEENS4_6LayoutINS5_IJNSA_ILi2EEESB_SB_EEENS5_IJSB_NSA_ILi0EEESV_EEEEENS5_IJNS4_10UnderscoreESY_SY_EEEEENS4_13SM90_TMA_LOADENS4_14ComposedLayoutINS4_7SwizzleILi1ELi4ELi3EEENS4_18smem_ptr_flag_bitsILi8EEENSS_INS5_IJNSA_ILi8EEESG_EEENS5_IJSG_SB_EEEEEEEvNS4_8identityES11_S1B_vS1C_EENS_8epilogue10collective6detail29Sm90TmaWarpSpecializedAdapterINS1F_15DefaultEpilogueISI_SJ_SJ_NS1E_6thread17LinearCombinationISI_Li1EffLNS1J_9ScaleType4KindE0ELNS_15FloatRoundStyleE2ESI_EENS1_15EpilogueDefaultEEEEEvvEEEEvNT_6ParamsE,"aw",@nobits
	.sectionflags	@""
	.align	16
	.zero		1024


//--------------------- .nv.shared.reserved.0     --------------------------
	.section	.nv.shared.reserved.0,"aw",@nobits
	.weak		__nv_reservedSMEM_offset_0_alias
	.size		__nv_reservedSMEM_offset_0_alias, 0, 0
	.other		__nv_reservedSMEM_offset_0_alias,@"STO_CUDA_RESERVED_SHARED STV_DEFAULT"
__nv_reservedSMEM_offset_0_alias:
	.zero		0


//--------------------- .nv.global                --------------------------
	.section	.nv.global,"aw",@nobits
.nv.global:
	.type		_ZN40_INTERNAL_c806e2cc_4_k_cu_3de8d128_165184cute1_E,@object
	.size		_ZN40_INTERNAL_c806e2cc_4_k_cu_3de8d128_165184cute1_E,(_ZN40_INTERNAL_c806e2cc_4_k_cu_3de8d128_165184cuda3std3__45__cpo6cbeginE - _ZN40_INTERNAL_c806e2cc_4_k_cu_3de8d128_165184cute1_E)
_ZN40_INTERNAL_c806e2cc_4_k_cu_3de8d128_165184cute1_E:
	.zero		1
	.type		_ZN40_INTERNAL_c806e2cc_4_k_cu_3de8d128_165184cuda3std3__45__cpo6cbeginE,@object
	.size		_ZN40_INTERNAL_c806e2cc_4_k_cu_3de8d128_165184cuda3std3__45__cpo6cbeginE,(_ZN40_INTERNAL_c806e2cc_4_k_cu_3de8d128_165184cuda3std3__48in_placeE - _ZN40_INTERNAL_c806e2cc_4_k_cu_3de8d128_165184cuda3std3__45__cpo6cbeginE)
_ZN40_INTERNAL_c806e2cc_4_k_cu_3de8d128_165184cuda3std3__45__cpo6cbeginE:
	.zero		1
	.type		_ZN40_INTERNAL_c806e2cc_4_k_cu_3de8d128_165184cuda3std3__48in_placeE,@object
	.size		_ZN40_INTERNAL_c806e2cc_4_k_cu_3de8d128_165184cuda3std3__48in_placeE,(_ZN40_INTERNAL_c806e2cc_4_k_cu_3de8d128_165184cuda3std6ranges3__45__cpo9iter_moveE - _ZN40_INTERNAL_c806e2cc_4_k_cu_3de8d128_165184cuda3std3__48in_placeE)
_ZN40_INTERNAL_c806e2cc_4_k_cu_3de8d128_165184cuda3std3__48in_placeE:
	.zero		1
	.type		_ZN40_INTERNAL_c806e2cc_4_k_cu_3de8d128_165184cuda3std6ranges3__45__cpo9iter_moveE,@object
	.size		_ZN40_INTERNAL_c806e2cc_4_k_cu_3de8d128_165184cuda3std6ranges3__45__cpo9iter_moveE,(_ZN40_INTERNAL_c806e2cc_4_k_cu_3de8d128_165184cuda3std3__45__cpo5beginE - _ZN40_INTERNAL_c806e2cc_4_k_cu_3de8d128_165184cuda3std6ranges3__45__cpo9iter_moveE)
_ZN40_INTERNAL_c806e2cc_4_k_cu_3de8d128_165184cuda3std6ranges3__45__cpo9iter_moveE:
	.zero		1
	.type		_ZN40_INTERNAL_c806e2cc_4_k_cu_3de8d128_165184cuda3std3__45__cpo5beginE,@object
	.size		_ZN40_INTERNAL_c806e2cc_4_k_cu_3de8d128_165184cuda3std3__45__cpo5beginE,(_ZN40_INTERNAL_c806e2cc_4_k_cu_3de8d128_165184cuda3std3__442_GLOBAL__N__c806e2cc_4_k_cu_3de8d128_165186ignoreE - _ZN40_INTERNAL_c806e2cc_4_k_cu_3de8d128_165184cuda3std3__45__cpo5beginE)
_ZN40_INTERNAL_c806e2cc_4_k_cu_3de8d128_165184cuda3std3__45__cpo5beginE:
	.zero		1
	.type		_ZN40_INTERNAL_c806e2cc_4_k_cu_3de8d128_165184cuda3std3__442_GLOBAL__N__c806e2cc_4_k_cu_3de8d128_165186ignoreE,@object
	.size		_ZN40_INTERNAL_c806e2cc_4_k_cu_3de8d128_165184cuda3std3__442_GLOBAL__N__c806e2cc_4_k_cu_3de8d128_165186ignoreE,(_ZN40_INTERNAL_c806e2cc_4_k_cu_3de8d128_165184cute7productE - _ZN40_INTERNAL_c806e2cc_4_k_cu_3de8d128_165184cuda3std3__442_GLOBAL__N__c806e2cc_4_k_cu_3de8d128_165186ignoreE)
_ZN40_INTERNAL_c806e2cc_4_k_cu_3de8d128_165184cuda3std3__442_GLOBAL__N__c806e2cc_4_k_cu_3de8d128_165186ignoreE:
	.zero		1
	.type		_ZN40_INTERNAL_c806e2cc_4_k_cu_3de8d128_165184cute7productE,@object
	.size		_ZN40_INTERNAL_c806e2cc_4_k_cu_3de8d128_165184cute7productE,(_ZN40_INTERNAL_c806e2cc_4_k_cu_3de8d128_165184cuda3std3__45__cpo3endE - _ZN40_INTERNAL_c806e2cc_4_k_cu_3de8d128_165184cute7productE)
_ZN40_INTERNAL_c806e2cc_4_k_cu_3de8d128_165184cute7productE:
	.zero		1
	.type		_ZN40_INTERNAL_c806e2cc_4_k_cu_3de8d128_165184cuda3std3__45__cpo3endE,@object
	.size		_ZN40_INTERNAL_c806e2cc_4_k_cu_3de8d128_165184cuda3std3__45__cpo3endE,(_ZN40_INTERNAL_c806e2cc_4_k_cu_3de8d128_165184cuda3std3__419piecewise_constructE - _ZN40_INTERNAL_c806e2cc_4_k_cu_3de8d128_165184cuda3std3__45__cpo3endE)
_ZN40_INTERNAL_c806e2cc_4_k_cu_3de8d128_165184cuda3std3__45__cpo3endE:
	.zero		1
	.type		_ZN40_INTERNAL_c806e2cc_4_k_cu_3de8d128_165184cuda3std3__419piecewise_constructE,@object
	.size		_ZN40_INTERNAL_c806e2cc_4_k_cu_3de8d128_165184cuda3std3__419piecewise_constructE,(_ZN40_INTERNAL_c806e2cc_4_k_cu_3de8d128_165184cuda3std3__45__cpo4cendE - _ZN40_INTERNAL_c806e2cc_4_k_cu_3de8d128_165184cuda3std3__419piecewise_constructE)
_ZN40_INTERNAL_c806e2cc_4_k_cu_3de8d128_165184cuda3std3__419piecewise_constructE:
	.zero		1
	.type		_ZN40_INTERNAL_c806e2cc_4_k_cu_3de8d128_165184cuda3std3__45__cpo4cendE,@object
	.size		_ZN40_INTERNAL_c806e2cc_4_k_cu_3de8d128_165184cuda3std3__45__cpo4cendE,(_ZN40_INTERNAL_c806e2cc_4_k_cu_3de8d128_165184cuda3std6ranges3__45__cpo4swapE - _ZN40_INTERNAL_c806e2cc_4_k_cu_3de8d128_165184cuda3std3__45__cpo4cendE)
_ZN40_INTERNAL_c806e2cc_4_k_cu_3de8d128_165184cuda3std3__45__cpo4cendE:
	.zero		1
	.type		_ZN40_INTERNAL_c806e2cc_4_k_cu_3de8d128_165184cuda3std6ranges3__45__cpo4swapE,@object
	.size		_ZN40_INTERNAL_c806e2cc_4_k_cu_3de8d128_165184cuda3std6ranges3__45__cpo4swapE,(.L_7 - _ZN40_INTERNAL_c806e2cc_4_k_cu_3de8d128_165184cuda3std6ranges3__45__cpo4swapE)
_ZN40_INTERNAL_c806e2cc_4_k_cu_3de8d128_165184cuda3std6ranges3__45__cpo4swapE:
	.zero		1
.L_7:


//--------------------- .nv.constant0._ZN7cutlass13device_kernelINS_4gemm6kernel13GemmUniversalIN4cute5tupleIJiiiiEEENS1_10collective13CollectiveMmaINS1_37MainloopSm90TmaGmmaWarpSpecializedFP8ILi9ENS5_IJNS4_1CILi1EEESB_SB_EEENS1_35KernelTmaWarpSpecializedCooperativeEEENS5_IJNSA_ILi384EEESF_NSA_ILi32EEEEEENS_12float_e4m3_tENS5_IJlSB_lEEESI_SJ_NS4_8TiledMMAINS4_8MMA_AtomIJNS4_4SM904GMMA31MMA_64x192x32_F32E4M3E4M3_SS_TNILNSN_7ScaleInE1ELSP_1EEEEEENS4_6LayoutINS5_IJNSA_ILi2EEESB_SB_EEENS5_IJSB_NSA_ILi0EEESV_EEEEENS5_IJNS4_10UnderscoreESY_SY_EEEEENS4_13SM90_TMA_LOADENS4_14ComposedLayoutINS4_7SwizzleILi1ELi4ELi3EEENS4_18smem_ptr_flag_bitsILi8EEENSS_INS5_IJNSA_ILi8EEESG_EEENS5_IJSG_SB_EEEEEEEvNS4_8identityES11_S1B_vS1C_EENS_8epilogue10collective6detail29Sm90TmaWarpSpecializedAdapterINS1F_15DefaultEpilogueISI_SJ_SJ_NS1E_6thread17LinearCombinationISI_Li1EffLNS1J_9ScaleType4KindE0ELNS_15FloatRoundStyleE2ESI_EENS1_15EpilogueDefaultEEEEEvvEEEEvNT_6ParamsE --------------------------
	.section	.nv.constant0._ZN7cutlass13device_kernelINS_4gemm6kernel13GemmUniversalIN4cute5tupleIJiiiiEEENS1_10collective13CollectiveMmaINS1_37MainloopSm90TmaGmmaWarpSpecializedFP8ILi9ENS5_IJNS4_1CILi1EEESB_SB_EEENS1_35KernelTmaWarpSpecializedCooperativeEEENS5_IJNSA_ILi384EEESF_NSA_ILi32EEEEEENS_12float_e4m3_tENS5_IJlSB_lEEESI_SJ_NS4_8TiledMMAINS4_8MMA_AtomIJNS4_4SM904GMMA31MMA_64x192x32_F32E4M3E4M3_SS_TNILNSN_7ScaleInE1ELSP_1EEEEEENS4_6LayoutINS5_IJNSA_ILi2EEESB_SB_EEENS5_IJSB_NSA_ILi0EEESV_EEEEENS5_IJNS4_10UnderscoreESY_SY_EEEEENS4_13SM90_TMA_LOADENS4_14ComposedLayoutINS4_7SwizzleILi1ELi4ELi3EEENS4_18smem_ptr_flag_bitsILi8EEENSS_INS5_IJNSA_ILi8EEESG_EEENS5_IJSG_SB_EEEEEEEvNS4_8identityES11_S1B_vS1C_EENS_8epilogue10collective6detail29Sm90TmaWarpSpecializedAdapterINS1F_15DefaultEpilogueISI_SJ_SJ_NS1E_6thread17LinearCombinationISI_Li1EffLNS1J_9ScaleType4KindE0ELNS_15FloatRoundStyleE2ESI_EENS1_15EpilogueDefaultEEEEEvvEEEEvNT_6ParamsE,"a",@progbits
	.sectionflags	@""
	.align	4
.nv.constant0._ZN7cutlass13device_kernelINS_4gemm6kernel13GemmUniversalIN4cute5tupleIJiiiiEEENS1_10collective13CollectiveMmaINS1_37MainloopSm90TmaGmmaWarpSpecializedFP8ILi9ENS5_IJNS4_1CILi1EEESB_SB_EEENS1_35KernelTmaWarpSpecializedCooperativeEEENS5_IJNSA_ILi384EEESF_NSA_ILi32EEEEEENS_12float_e4m3_tENS5_IJlSB_lEEESI_SJ_NS4_8TiledMMAINS4_8MMA_AtomIJNS4_4SM904GMMA31MMA_64x192x32_F32E4M3E4M3_SS_TNILNSN_7ScaleInE1ELSP_1EEEEEENS4_6LayoutINS5_IJNSA_ILi2EEESB_SB_EEENS5_IJSB_NSA_ILi0EEESV_EEEEENS5_IJNS4_10UnderscoreESY_SY_EEEEENS4_13SM90_TMA_LOADENS4_14ComposedLayoutINS4_7SwizzleILi1ELi4ELi3EEENS4_18smem_ptr_flag_bitsILi8EEENSS_INS5_IJNSA_ILi8EEESG_EEENS5_IJSG_SB_EEEEEEEvNS4_8identityES11_S1B_vS1C_EENS_8epilogue10collective6detail29Sm90TmaWarpSpecializedAdapterINS1F_15DefaultEpilogueISI_SJ_SJ_NS1E_6thread17LinearCombinationISI_Li1EffLNS1J_9ScaleType4KindE0ELNS_15FloatRoundStyleE2ESI_EENS1_15EpilogueDefaultEEEEEvvEEEEvNT_6ParamsE:
	.zero		1664


//--------------------- SYMBOLS --------------------------

	.type		.nv.reservedSmem.offset0,@object
	.size		.nv.reservedSmem.offset0,0x4
